def matmul_kernel(
    a_ptr,
    b_ptr,
    c_ptr,
    M,
    N,
    K,
    stride_am,
    stride_ak,
    stride_bk,
    stride_bn,
    stride_cm,
    stride_cn,
    BLOCK_M: tl.constexpr,
    BLOCK_N: tl.constexpr,
    BLOCK_K: tl.constexpr,
    GROUP_M: tl.constexpr,
):
    pid = tl.program_id(axis=0)
    num_pid_m = tl.cdiv(M, BLOCK_M)
    num_pid_n = tl.cdiv(N, BLOCK_N)
    num_pid_in_group = GROUP_M * num_pid_n
    group_id = pid // num_pid_in_group
    first_pid_m = group_id * GROUP_M
    group_size_m = min(num_pid_m - first_pid_m, GROUP_M)
    pid_m = first_pid_m + ((pid % num_pid_in_group) % group_size_m)
    pid_n = (pid % num_pid_in_group) // group_size_m

    offs_am = (pid_m * BLOCK_M + tl.arange(0, BLOCK_M)) % M
    offs_bn = (pid_n * BLOCK_N + tl.arange(0, BLOCK_N)) % N
    offs_k = tl.arange(0, BLOCK_K)
    a_ptrs = a_ptr + offs_am[:, None] * stride_am + offs_k[None, :] * stride_ak
    b_ptrs = b_ptr + offs_k[:, None] * stride_bk + offs_bn[None, :] * stride_bn

    acc = tl.zeros((BLOCK_M, BLOCK_N), dtype=tl.float32)
    for kk in range(0, tl.cdiv(K, BLOCK_K)):
        a = tl.load(a_ptrs, mask=offs_k[None, :] < K - kk * BLOCK_K, other=0.0)
        b = tl.load(b_ptrs, mask=offs_k[:, None] < K - kk * BLOCK_K, other=0.0)
        acc = tl.dot(a, b, acc)
        a_ptrs += BLOCK_K * stride_ak
        b_ptrs += BLOCK_K * stride_bk

    c = acc.to(c_ptr.dtype.element_ty)
    offs_cm = pid_m * BLOCK_M + tl.arange(0, BLOCK_M)
    offs_cn = pid_n * BLOCK_N + tl.arange(0, BLOCK_N)
    c_ptrs = c_ptr + offs_cm[:, None] * stride_cm + offs_cn[None, :] * stride_cn
    mask = (offs_cm[:, None] < M) & (offs_cn[None, :] < N)
    tl.store(c_ptrs, c, mask=mask)

# config = {"BLOCK_K": 128, "BLOCK_M": 64, "BLOCK_N": 128, "GROUP_M": 1, "arch": "sm_100", "dtype": "fp8e5m2", "num_ctas": 1, "num_stages": 3, "num_warps": 4}
# arch = sm_100


// ===== COMPILED SASS (sm_100a) =====

	.target	sm_100a

	.elftype	@"ET_EXEC"


//--------------------- .note.nv.tkinfo           --------------------------
	.section	.note.nv.tkinfo,"",@"SHT_NOTE"
	.sectionflags	@"SHF_NOTE_NV_TKINFO"
	.tkinfo
        /*0018*/ 	.word	0x00000081
        /*0030*/ 	.string	""
        /*0030*/ 	.string	"ptxas-blackwell"
        /*0030*/ 	.string	"Cuda compilation tools, release 12.9, V12.9.86"
        /*0030*/ 	.string	"Build cuda_12.9.r12.9/compiler.36037853_0"
        /*0030*/ 	.string	"-v  -suppress-debug-info  -lineinfo  -arch sm_100a "



//--------------------- .note.nv.cuver            --------------------------
	.section	.note.nv.cuver,"",@"SHT_NOTE"
	.sectionflags	@"SHF_NOTE_NV_CUVER"
        /*0018*/ 	.short	0x0001
        /*001a*/ 	.short	0x0064
        /*001c*/ 	.short	0x0001
        /*001e*/ 	.short	0x0000
        /*0020*/ 	.short	0x0001
        /*0022*/ 	.short	0x0000


//--------------------- .nv.info                  --------------------------
	.section	.nv.info,"",@"SHT_CUDA_INFO"
	.align	4


	//----- nvinfo : EIATTR_REGCOUNT
	.align		4
        /*0000*/ 	.byte	0x04, 0x2f
        /*0002*/ 	.short	(.L_4 - .L_3)
	.align		4
.L_3:
        /*0004*/ 	.word	index@(matmul_kernel)
        /*0008*/ 	.word	0x00000060


	//----- nvinfo : EIATTR_FRAME_SIZE
	.align		4
.L_4:
        /*000c*/ 	.byte	0x04, 0x11
        /*000e*/ 	.short	(.L_6 - .L_5)
	.align		4
.L_5:
        /*0010*/ 	.word	index@($__internal_2_$__cuda_sm10x_tcgen05_guardrail_trap_unallocated_columns_being_dealloced)
        /*0014*/ 	.word	0x00000758


	//----- nvinfo : EIATTR_FRAME_SIZE
	.align		4
.L_6:
        /*0018*/ 	.byte	0x04, 0x11
        /*001a*/ 	.short	(.L_8 - .L_7)
	.align		4
.L_7:
        /*001c*/ 	.word	index@($__internal_1_$__cuda_sm10x_tcgen05_guardrail_trap_phase_invalid_during_alloc)
        /*0020*/ 	.word	0x00000758


	//----- nvinfo : EIATTR_FRAME_SIZE
	.align		4
.L_8:
        /*0024*/ 	.byte	0x04, 0x11
        /*0026*/ 	.short	(.L_10 - .L_9)
	.align		4
.L_9:
        /*0028*/ 	.word	index@($__internal_0_$__cuda_sm10x_tcgen05_guardrail_trap_col_being_dealloced_not_returned_by_alloc)
        /*002c*/ 	.word	0x00000758


	//----- nvinfo : EIATTR_FRAME_SIZE
	.align		4
.L_10:
        /*0030*/ 	.byte	0x04, 0x11
        /*0032*/ 	.short	(.L_12 - .L_11)
	.align		4
.L_11:
        /*0034*/ 	.word	index@(matmul_kernel)
        /*0038*/ 	.word	0x00000758


	//----- nvinfo : EIATTR_MIN_STACK_SIZE
	.align		4
.L_12:
        /*003c*/ 	.byte	0x04, 0x12
        /*003e*/ 	.short	(.L_14 - .L_13)
	.align		4
.L_13:
        /*0040*/ 	.word	index@(matmul_kernel)
        /*0044*/ 	.word	0x00000758
.L_14:


//--------------------- .nv.info.matmul_kernel    --------------------------
	.section	.nv.info.matmul_kernel,"",@"SHT_CUDA_INFO"
	.sectionflags	@""
	.align	4


	//----- nvinfo : EIATTR_CUDA_API_VERSION
	.align		4
        /*0000*/ 	.byte	0x04, 0x37
        /*0002*/ 	.short	(.L_16 - .L_15)
.L_15:
        /*0004*/ 	.word	0x00000081


	//----- nvinfo : EIATTR_KPARAM_INFO
	.align		4
.L_16:
        /*0008*/ 	.byte	0x04, 0x17
        /*000a*/ 	.short	(.L_18 - .L_17)
.L_17:
        /*000c*/ 	.word	0x00000000
        /*0010*/ 	.short	0x000d
        /*0012*/ 	.short	0x0048
        /*0014*/ 	.byte	0x00, 0xf4, 0x21, 0x00


	//----- nvinfo : EIATTR_KPARAM_INFO
	.align		4
.L_18:
        /*0018*/ 	.byte	0x04, 0x17
        /*001a*/ 	.short	(.L_20 - .L_19)
.L_19:
        /*001c*/ 	.word	0x00000000
        /*0020*/ 	.short	0x000c
        /*0022*/ 	.short	0x0040
        /*0024*/ 	.byte	0x00, 0xf4, 0x21, 0x00


	//----- nvinfo : EIATTR_KPARAM_INFO
	.align		4
.L_20:
        /*0028*/ 	.byte	0x04, 0x17
        /*002a*/ 	.short	(.L_22 - .L_21)
.L_21:
        /*002c*/ 	.word	0x00000000
        /*0030*/ 	.short	0x000b
        /*0032*/ 	.short	0x0038
        /*0034*/ 	.byte	0x00, 0xf0, 0x11, 0x00


	//----- nvinfo : EIATTR_KPARAM_INFO
	.align		4
.L_22:
        /*0038*/ 	.byte	0x04, 0x17
        /*003a*/ 	.short	(.L_24 - .L_23)
.L_23:
        /*003c*/ 	.word	0x00000000
        /*0040*/ 	.short	0x000a
        /*0042*/ 	.short	0x0034
        /*0044*/ 	.byte	0x00, 0xf0, 0x11, 0x00


	//----- nvinfo : EIATTR_KPARAM_INFO
	.align		4
.L_24:
        /*0048*/ 	.byte	0x04, 0x17
        /*004a*/ 	.short	(.L_26 - .L_25)
.L_25:
        /*004c*/ 	.word	0x00000000
        /*0050*/ 	.short	0x0009
        /*0052*/ 	.short	0x0030
        /*0054*/ 	.byte	0x00, 0xf0, 0x11, 0x00


	//----- nvinfo : EIATTR_KPARAM_INFO
	.align		4
.L_26:
        /*0058*/ 	.byte	0x04, 0x17
        /*005a*/ 	.short	(.L_28 - .L_27)
.L_27:
        /*005c*/ 	.word	0x00000000
        /*0060*/ 	.short	0x0008
        /*0062*/ 	.short	0x002c
        /*0064*/ 	.byte	0x00, 0xf0, 0x11, 0x00


	//----- nvinfo : EIATTR_KPARAM_INFO
	.align		4
.L_28:
        /*0068*/ 	.byte	0x04, 0x17
        /*006a*/ 	.short	(.L_30 - .L_29)
.L_29:
        /*006c*/ 	.word	0x00000000
        /*0070*/ 	.short	0x0007
        /*0072*/ 	.short	0x0028
        /*0074*/ 	.byte	0x00, 0xf0, 0x11, 0x00


	//----- nvinfo : EIATTR_KPARAM_INFO
	.align		4
.L_30:
        /*0078*/ 	.byte	0x04, 0x17
        /*007a*/ 	.short	(.L_32 - .L_31)
.L_31:
        /*007c*/ 	.word	0x00000000
        /*0080*/ 	.short	0x0006
        /*0082*/ 	.short	0x0024
        /*0084*/ 	.byte	0x00, 0xf0, 0x11, 0x00


	//----- nvinfo : EIATTR_KPARAM_INFO
	.align		4
.L_32:
        /*0088*/ 	.byte	0x04, 0x17
        /*008a*/ 	.short	(.L_34 - .L_33)
.L_33:
        /*008c*/ 	.word	0x00000000
        /*0090*/ 	.short	0x0005
        /*0092*/ 	.short	0x0020
        /*0094*/ 	.byte	0x00, 0xf0, 0x11, 0x00


	//----- nvinfo : EIATTR_KPARAM_INFO
	.align		4
.L_34:
        /*0098*/ 	.byte	0x04, 0x17
        /*009a*/ 	.short	(.L_36 - .L_35)
.L_35:
        /*009c*/ 	.word	0x00000000
        /*00a0*/ 	.short	0x0004
        /*00a2*/ 	.short	0x001c
        /*00a4*/ 	.byte	0x00, 0xf0, 0x11, 0x00


	//----- nvinfo : EIATTR_KPARAM_INFO
	.align		4
.L_36:
        /*00a8*/ 	.byte	0x04, 0x17
        /*00aa*/ 	.short	(.L_38 - .L_37)
.L_37:
        /*00ac*/ 	.word	0x00000000
        /*00b0*/ 	.short	0x0003
        /*00b2*/ 	.short	0x0018
        /*00b4*/ 	.byte	0x00, 0xf0, 0x11, 0x00


	//----- nvinfo : EIATTR_KPARAM_INFO
	.align		4
.L_38:
        /*00b8*/ 	.byte	0x04, 0x17
        /*00ba*/ 	.short	(.L_40 - .L_39)
.L_39:
        /*00bc*/ 	.word	0x00000000
        /*00c0*/ 	.short	0x0002
        /*00c2*/ 	.short	0x0010
        /*00c4*/ 	.byte	0x00, 0xf4, 0x21, 0x00


	//----- nvinfo : EIATTR_KPARAM_INFO
	.align		4
.L_40:
        /*00c8*/ 	.byte	0x04, 0x17
        /*00ca*/ 	.short	(.L_42 - .L_41)
.L_41:
        /*00cc*/ 	.word	0x00000000
        /*00d0*/ 	.short	0x0001
        /*00d2*/ 	.short	0x0008
        /*00d4*/ 	.byte	0x00, 0xf4, 0x21, 0x00


	//----- nvinfo : EIATTR_KPARAM_INFO
	.align		4
.L_42:
        /*00d8*/ 	.byte	0x04, 0x17
        /*00da*/ 	.short	(.L_44 - .L_43)
.L_43:
        /*00dc*/ 	.word	0x00000000
        /*00e0*/ 	.short	0x0000
        /*00e2*/ 	.short	0x0000
        /*00e4*/ 	.byte	0x00, 0xf4, 0x21, 0x00


	//----- nvinfo : EIATTR_AT_ENTRY_FRAGMENTS
	.align		4
.L_44:
        /*00e8*/ 	.byte	0x04, 0x4f
        /*00ea*/ 	.short	(.L_46 - .L_45)


	//   ....[0]....
.L_45:
        /*00ec*/ 	.word	0x00000004


	//----- nvinfo : EIATTR_RESERVED_SMEM_USED
	.align		4
.L_46:
        /*00f0*/ 	.byte	0x01, 0x41
	.zero		2


	//----- nvinfo : EIATTR_SPARSE_MMA_MASK
	.align		4
        /*00f4*/ 	.byte	0x03, 0x50
        /*00f6*/ 	.short	0x0000


	//----- nvinfo : EIATTR_TCGEN05_1CTA_USED
	.align		4
        /*00f8*/ 	.byte	0x01, 0x51
	.zero		2


	//----- nvinfo : EIATTR_MAXREG_COUNT
	.align		4
        /*00fc*/ 	.byte	0x03, 0x1b
        /*00fe*/ 	.short	0x00ff


	//----- nvinfo : EIATTR_NUM_BARRIERS
	.align		4
        /*0100*/ 	.byte	0x02, 0x4c
        /*0102*/ 	.byte	0x01
	.zero		1


	//----- nvinfo : EIATTR_ANNOTATIONS
	.align		4
        /*0104*/ 	.byte	0x04, 0x55
        /*0106*/ 	.short	(.L_48 - .L_47)


	//   ....[0]....
.L_47:
        /*0108*/ 	.word	0x00000001
        /*010c*/ 	.byte	0xd0, 0x09, 0x00, 0x00, 0x01, 0x00, 0x00, 0x00, 0x30, 0x0a, 0x00, 0x00, 0x01, 0x00, 0x00, 0x00
        /* <DEDUP_REMOVED lines=989> */
        /*3eec*/ 	.byte	0xb0, 0xf3, 0x01, 0x00, 0x01, 0x00, 0x00, 0x00, 0xc0, 0xf3, 0x01, 0x00


	//----- nvinfo : EIATTR_INT_WARP_WIDE_INSTR_OFFSETS
	.align		4
.L_48:
        /*3ef8*/ 	.byte	0x04, 0x31
        /*3efa*/ 	.short	(.L_50 - .L_49)


	//   ....[0]....
.L_49:
        /*3efc*/ 	.word	0x00000dd0


	//   ....[1]....
        /*3f00*/ 	.word	0x00000de0


	//   ....[2]....
        /*3f04*/ 	.word	0x0000c640


	//   ....[3]....
        /*3f08*/ 	.word	0x0001f930


	//   ....[4]....
        /*3f0c*/ 	.word	0x0001f980


	//----- nvinfo : EIATTR_COOP_GROUP_MASK_REGIDS
	.align		4
.L_50:
        /*3f10*/ 	.byte	0x04, 0x29
        /*3f12*/ 	.short	(.L_52 - .L_51)


	//   ....[0]....
.L_51:
        /*3f14*/ 	.word	0xffffffff


	//   ....[1]....
        /*3f18*/ 	.word	0xffffffff


	//   ....[2]....
        /*3f1c*/ 	.word	0xffffffff


	//   ....[3]....
        /*3f20*/ 	.word	0xffffffff


	//----- nvinfo : EIATTR_COOP_GROUP_INSTR_OFFSETS
	.align		4
.L_52:
        /*3f24*/ 	.byte	0x04, 0x28
        /*3f26*/ 	.short	(.L_54 - .L_53)


	//   ....[0]....
.L_53:
        /*3f28*/ 	.word	0x00000070


	//   ....[1]....
        /*3f2c*/ 	.word	0x00000330


	//   ....[2]....
        /*3f30*/ 	.word	0x0001f7c0


	//   ....[3]....
        /*3f34*/ 	.word	0x0001fa30


	//----- nvinfo : EIATTR_VRC_CTA_INIT_COUNT
	.align		4
.L_54:
        /*3f38*/ 	.byte	0x02, 0x4a
        /*3f3a*/ 	.byte	0x80
	.zero		1


	//----- nvinfo : EIATTR_MBARRIER_INSTR_OFFSETS
	.align		4
        /*3f3c*/ 	.byte	0x04, 0x39
        /*3f3e*/ 	.short	(.L_56 - .L_55)


	//   ....[0]....
.L_55:
        /*3f40*/ 	.word	0x00000fc0
        /*3f44*/ 	.word	0x000000ff
        /*3f48*/ 	.word	0x00000000
        /*3f4c*/ 	.short	0x0100
        /*3f4e*/ 	.byte	0x08
	.zero		1


	//   ....[1]....
        /*3f50*/ 	.word	0x0000c680
        /*3f54*/ 	.word	0x000000ff
        /*3f58*/ 	.word	0x0000c008
        /*3f5c*/ 	.short	0x0100
        /*3f5e*/ 	.byte	0x0a
	.zero		1


	//   ....[2]....
        /*3f60*/ 	.word	0x00015670
        /*3f64*/ 	.word	0x000000ff
        /*3f68*/ 	.word	0x00000000
        /*3f6c*/ 	.short	0x010a
        /*3f6e*/ 	.byte	0x08
	.zero		1


	//   ....[3]....
        /*3f70*/ 	.word	0x0001ce50
        /*3f74*/ 	.word	0x000000ff
        /*3f78*/ 	.word	0x00000000
        /*3f7c*/ 	.short	0x010a
        /*3f7e*/ 	.byte	0x08
	.zero		1


	//   ....[4]....
        /*3f80*/ 	.word	0x0001cf90
        /*3f84*/ 	.word	0x000000ff
        /*3f88*/ 	.word	0x0000c000
        /*3f8c*/ 	.short	0x0108
        /*3f8e*/ 	.byte	0x0a
	.zero		1


	//   ....[5]....
        /*3f90*/ 	.word	0x0001d090
        /*3f94*/ 	.word	0x000000ff
        /*3f98*/ 	.word	0x0000c008
        /*3f9c*/ 	.short	0x0108
        /*3f9e*/ 	.byte	0x0a
	.zero		1


	//   ....[6]....
        /*3fa0*/ 	.word	0x0001fa50
        /*3fa4*/ 	.word	0x000000ff
        /*3fa8*/ 	.word	0x00000000
        /*3fac*/ 	.short	0x010a
        /*3fae*/ 	.byte	0x08
	.zero		1


	//   ....[7]....
        /*3fb0*/ 	.word	0x0001fa80
        /*3fb4*/ 	.word	0x000000ff
        /*3fb8*/ 	.word	0x00000000
        /*3fbc*/ 	.short	0x010a
        /*3fbe*/ 	.byte	0x08
	.zero		1


	//----- nvinfo : EIATTR_NUM_MBARRIERS
	.align		4
.L_56:
        /*3fc0*/ 	.byte	0x03, 0x38
        /*3fc2*/ 	.short	0x0002


	//----- nvinfo : EIATTR_EXIT_INSTR_OFFSETS
	.align		4
        /*3fc4*/ 	.byte	0x04, 0x1c
        /*3fc6*/ 	.short	(.L_58 - .L_57)


	//   ....[0]....
.L_57:
        /*3fc8*/ 	.word	0x0001fa40


	//----- nvinfo : EIATTR_REQNTID
	.align		4
.L_58:
        /*3fcc*/ 	.byte	0x04, 0x10
        /*3fce*/ 	.short	(.L_60 - .L_59)
.L_59:
        /*3fd0*/ 	.word	0x00000080
        /*3fd4*/ 	.word	0x00000001
        /*3fd8*/ 	.word	0x00000001


	//----- nvinfo : EIATTR_CRS_STACK_SIZE
	.align		4
.L_60:
        /*3fdc*/ 	.byte	0x04, 0x1e
        /*3fde*/ 	.short	(.L_62 - .L_61)
.L_61:
        /*3fe0*/ 	.word	0x00000000


	//----- nvinfo : EIATTR_CBANK_PARAM_SIZE
	.align		4
.L_62:
        /*3fe4*/ 	.byte	0x03, 0x19
        /*3fe6*/ 	.short	0x0050


	//----- nvinfo : EIATTR_PARAM_CBANK
	.align		4
        /*3fe8*/ 	.byte	0x04, 0x0a
        /*3fea*/ 	.short	(.L_64 - .L_63)
	.align		4
.L_63:
        /*3fec*/ 	.word	index@(.nv.constant0.matmul_kernel)
        /*3ff0*/ 	.short	0x0380
        /*3ff2*/ 	.short	0x0050


	//----- nvinfo : EIATTR_SW_WAR
	.align		4
.L_64:
        /*3ff4*/ 	.byte	0x04, 0x36
        /*3ff6*/ 	.short	(.L_66 - .L_65)
.L_65:
        /*3ff8*/ 	.word	0x00000008
.L_66:


//--------------------- .nv.compat                --------------------------
	.section	.nv.compat,"",@"SHT_CUDA_COMPAT_INFO"
	.align	4
        /*0000*/ 	.byte	0x02, 0x02, 0x02, 0x00, 0x02, 0x05, 0x05, 0x00, 0x02, 0x03, 0x00, 0x00, 0x02, 0x06, 0x01, 0x00


//--------------------- .nv.callgraph             --------------------------
	.section	.nv.callgraph,"",@"SHT_CUDA_CALLGRAPH"
	.align	4
	.sectionentsize	8
	.align		4
        /*0000*/ 	.word	0x00000000
	.align		4
        /*0004*/ 	.word	0xffffffff
	.align		4
        /*0008*/ 	.word	0x00000000
	.align		4
        /*000c*/ 	.word	0xfffffffe
	.align		4
        /*0010*/ 	.word	0x00000000
	.align		4
        /*0014*/ 	.word	0xfffffffd
	.align		4
        /*0018*/ 	.word	0x00000000
	.align		4
        /*001c*/ 	.word	0xfffffffc


//--------------------- .text.matmul_kernel       --------------------------
	.section	.text.matmul_kernel,"ax",@progbits
	.align	128
        .global         matmul_kernel
        .type           matmul_kernel,@function
        .size           matmul_kernel,(.L_x_20 - matmul_kernel)
        .other          matmul_kernel,@"STO_CUDA_ENTRY STV_DEFAULT"
matmul_kernel:
.text.matmul_kernel:
[----:B------:R-:W0:Y:S01]  /*0000*/  LDC R1, c[0x0][0x37c] ;  /* 0x0000df00ff017b82 */ /* 0x000e220000000800 */
[----:B------:R-:W1:Y:S01]  /*0010*/  S2R R0, SR_TID.X ;  /* 0x0000000000007919 */ /* 0x000e620000002100 */
[----:B0-----:R-:W-:Y:S01]  /*0020*/  VIADD R1, R1, 0xfffff8a8 ;  /* 0xfffff8a801017836 */ /* 0x001fe20000000000 */
[----:B-1----:R-:W-:-:S13]  /*0030*/  ISETP.GE.U32.AND P0, PT, R0, 0x20, PT ;  /* 0x000000200000780c */ /* 0x002fda0003f06070 */
[----:B------:R-:W-:Y:S02]  /*0040*/  VOTEU.ANY UP0, P0 ;  /* 0x0000000000ff7886 */ /* 0x000fe40000000100 */
[----:B------:R-:W-:Y:S05]  /*0050*/  BRA.U UP0, `(.L_x_0) ;  /* 0x0000000100b87547 */ /* 0x000fea000b800000 */
[----:B------:R-:W0:Y:S01]  /*0060*/  S2UR UR6, SR_CgaCtaId ;  /* 0x00000000000679c3 */ /* 0x000e220000008800 */
[----:B------:R-:W-:Y:S01]  /*0070*/  NOP ;  /* 0x0000000000007918 */ /* 0x000fe20000000000 */
[----:B------:R-:W-:Y:S02]  /*0080*/  UMOV UR4, 0x40 ;  /* 0x0000004000047882 */ /* 0x000fe40000000000 */
[----:B0-----:R-:W-:-:S09]  /*0090*/  ULEA UR4, UR6, UR4, 0x18 ;  /* 0x0000000406047291 */ /* 0x001fd2000f8ec0ff */
[----:B------:R-:W0:Y:S01]  /*00a0*/  LDS.U8 R0, [UR4] ;  /* 0x00000004ff007984 */ /* 0x000e220008000000 */
[----:B------:R-:W-:Y:S02]  /*00b0*/  UMOV UR4, 0x400 ;  /* 0x0000040000047882 */ /* 0x000fe40000000000 */
[----:B------:R-:W-:Y:S01]  /*00c0*/  ULEA UR4, UR6, UR4, 0x18 ;  /* 0x0000000406047291 */ /* 0x000fe2000f8ec0ff */
[----:B0-----:R-:W-:-:S13]  /*00d0*/  ISETP.NE.AND P0, PT, R0, RZ, PT ;  /* 0x000000ff0000720c */ /* 0x001fda0003f05270 */
[----:B------:R-:W-:Y:S05]  /*00e0*/  @P0 BRA `(.L_x_1) ;  /* 0x00000000007c0947 */ /* 0x000fea0003800000 */
[----:B------:R-:W-:-:S13]  /*00f0*/  ELECT P0, URZ, PT ;  /* 0x0000000000ff782f */ /* 0x000fda0003800000 */
[----:B------:R-:W-:Y:S05]  /*0100*/  @!P0 BRA `(.L_x_2) ;  /* 0x0000000000848947 */ /* 0x000fea0003800000 */
[----:B------:R-:W-:Y:S01]  /*0110*/  UMOV UR5, 0x4 ;  /* 0x0000000400057882 */ /* 0x000fe20000000000 */
[----:B------:R-:W-:Y:S02]  /*0120*/  IMAD.MOV.U32 R4, RZ, RZ, 0x1 ;  /* 0x00000001ff047424 */ /* 0x000fe400078e00ff */
[----:B------:R-:W-:Y:S02]  /*0130*/  IMAD.MOV.U32 R5, RZ, RZ, 0xf ;  /* 0x0000000fff057424 */ /* 0x000fe400078e00ff */
[----:B------:R-:W-:Y:S04]  /*0140*/  DEPBAR.LE SB0, 0x36 ;  /* 0x00008d800000791a */ /* 0x000fe80000000000 */
[----:B------:R-:W0:Y:S02]  /*0150*/  UTCATOMSWS.FIND_AND_SET.ALIGN UP1, UR5, UR5 ;  /* 0x00000005000575e3 */ /* 0x000e240008020800 */
[----:B0-----:R-:W-:-:S04]  /*0160*/  PLOP3.LUT P0, PT, PT, PT, UP1, 0x80, 0x8 ;  /* 0x000000000008781c */ /* 0x001fc80003f0f018 */
[----:B------:R-:W-:-:S04]  /*0170*/  SEL R0, RZ, 0xffffffff, !P0 ;  /* 0xffffffffff007807 */ /* 0x000fc80004000000 */
[----:B------:R-:W-:Y:S01]  /*0180*/  ISETP.NE.AND P0, PT, R0, RZ, PT ;  /* 0x000000ff0000720c */ /* 0x000fe20003f05270 */
[----:B------:R-:W-:-:S12]  /*0190*/  IMAD.U32 R0, RZ, RZ, UR5 ;  /* 0x00000005ff007e24 */ /* 0x000fd8000f8e00ff */
[----:B------:R-:W-:Y:S05]  /*01a0*/  @P0 BRA `(.L_x_3) ;  /* 0x0000000000240947 */ /* 0x000fea0003800000 */
.L_x_4:
[----:B------:R-:W-:Y:S05]  /*01b0*/  NANOSLEEP 0x64 ;  /* 0x000000640000795d */ /* 0x000fea0003800000 */
[----:B------:R-:W-:-:S05]  /*01c0*/  UMOV UR5, 0x4 ;  /* 0x0000000400057882 */ /* 0x000fca0000000000 */
[----:B------:R-:W-:Y:S04]  /*01d0*/  DEPBAR.LE SB0, 0x36 ;  /* 0x00008d800000791a */ /* 0x000fe80000000000 */
[----:B------:R-:W0:Y:S02]  /*01e0*/  UTCATOMSWS.FIND_AND_SET.ALIGN UP1, UR5, UR5 ;  /* 0x00000005000575e3 */ /* 0x000e240008020800 */
[----:B0-----:R-:W-:-:S04]  /*01f0*/  PLOP3.LUT P0, PT, PT, PT, UP1, 0x80, 0x8 ;  /* 0x000000000008781c */ /* 0x001fc80003f0f018 */
[----:B------:R-:W-:-:S04]  /*0200*/  SEL R0, RZ, 0xffffffff, !P0 ;  /* 0xffffffffff007807 */ /* 0x000fc80004000000 */
[----:B------:R-:W-:Y:S01]  /*0210*/  ISETP.NE.AND P0, PT, R0, RZ, PT ;  /* 0x000000ff0000720c */ /* 0x000fe20003f05270 */
[----:B------:R-:W-:-:S12]  /*0220*/  IMAD.U32 R0, RZ, RZ, UR5 ;  /* 0x00000005ff007e24 */ /* 0x000fd8000f8e00ff */
[----:B------:R-:W-:Y:S05]  /*0230*/  @!P0 BRA `(.L_x_4) ;  /* 0xfffffffc00dc8947 */ /* 0x000fea000383ffff */
.L_x_3:
[C---:B------:R-:W-:Y:S01]  /*0240*/  VIADD R3, R0.reuse, 0x10 ;  /* 0x0000001000037836 */ /* 0x040fe20000000000 */
[----:B------:R-:W-:Y:S01]  /*0250*/  UMOV UR5, 0x50 ;  /* 0x0000005000057882 */ /* 0x000fe20000000000 */
[----:B------:R-:W-:Y:S01]  /*0260*/  SHF.L.U32 R2, R5, R0, RZ ;  /* 0x0000000005027219 */ /* 0x000fe200000006ff */
[----:B------:R-:W-:Y:S01]  /*0270*/  ULEA UR5, UR6, UR5, 0x18 ;  /* 0x0000000506057291 */ /* 0x000fe2000f8ec0ff */
[----:B------:R-:W-:Y:S01]  /*0280*/  IMAD.SHL.U32 R0, R0, 0x20, RZ ;  /* 0x0000002000007824 */ /* 0x000fe200078e00ff */
[----:B------:R-:W-:-:S04]  /*0290*/  SHF.L.U32 R3, R4, R3, RZ ;  /* 0x0000000304037219 */ /* 0x000fc800000006ff */
[----:B------:R-:W-:-:S05]  /*02a0*/  LOP3.LUT R2, R3, R2, RZ, 0xfc, !PT ;  /* 0x0000000203027212 */ /* 0x000fca00078efcff */
[----:B------:R0:W-:Y:S04]  /*02b0*/  ATOMS.OR RZ, [UR5], R2 ;  /* 0x00000002ffff798c */ /* 0x0001e8000b000005 */
[----:B------:R0:W-:Y:S01]  /*02c0*/  STS [UR4], R0 ;  /* 0x00000000ff007988 */ /* 0x0001e20008000804 */
[----:B------:R-:W-:Y:S05]  /*02d0*/  BRA `(.L_x_2) ;  /* 0x0000000000107947 */ /* 0x000fea0003800000 */
.L_x_1:
[----:B------:R-:W-:Y:S01]  /*02e0*/  IMAD.MOV.U32 R0, RZ, RZ, -0x1 ;  /* 0xffffffffff007424 */ /* 0x000fe200078e00ff */
[----:B------:R-:W-:-:S04]  /*02f0*/  MOV R2, 0x320 ;  /* 0x0000032000027802 */ /* 0x000fc80000000f00 */
[----:B------:R0:W-:Y:S03]  /*0300*/  STS [UR4], R0 ;  /* 0x00000000ff007988 */ /* 0x0001e60008000804 */
[----:B0-----:R-:W-:Y:S05]  /*0310*/  CALL.REL.NOINC `($__internal_1_$__cuda_sm10x_tcgen05_guardrail_trap_phase_invalid_during_alloc) ;  /* 0x000001f400f07944 */ /* 0x001fea0003c00000 */
.L_x_2:
[----:B------:R-:W-:Y:S05]  /*0320*/  WARPSYNC.ALL ;  /* 0x0000000000007948 */ /* 0x000fea0003800000 */
[----:B------:R-:W-:Y:S01]  /*0330*/  NOP ;  /* 0x0000000000007918 */ /* 0x000fe20000000000 */
.L_x_0:
[----:B------:R-:W1:Y:S01]  /*0340*/  LDC.64 R6, c[0x0][0x398] ;  /* 0x0000e600ff067b82 */ /* 0x000e620000000a00 */
[----:B------:R-:W2:Y:S01]  /*0350*/  S2R R5, SR_CTAID.X ;  /* 0x0000000000057919 */ /* 0x000ea20000002500 */
[----:B------:R-:W-:Y:S01]  /*0360*/  UMOV UR10, 0x400 ;  /* 0x00000400000a7882 */ /* 0x000fe20000000000 */
[----:B------:R-:W3:Y:S01]  /*0370*/  LDCU UR15, c[0x0][0x3a0] ;  /* 0x00007400ff0f77ac */ /* 0x000ee20008000800 */
[----:B------:R-:W-:Y:S01]  /*0380*/  PRMT R14, RZ, 0x7610, R14 ;  /* 0x00007610ff0e7816 */ /* 0x000fe2000000000e */
[----:B------:R-:W4:Y:S01]  /*0390*/  S2R R49, SR_TID.X ;  /* 0x0000000000317919 */ /* 0x000f220000002100 */
[----:B------:R-:W-:Y:S01]  /*03a0*/  PRMT R18, RZ, 0x7610, R18 ;  /* 0x00007610ff127816 */ /* 0x000fe20000000012 */
[----:B------:R-:W5:Y:S01]  /*03b0*/  LDCU.64 UR12, c[0x0][0x3a8] ;  /* 0x00007500ff0c77ac */ /* 0x000f620008000a00 */
[----:B------:R-:W0:Y:S01]  /*03c0*/  S2UR UR5, SR_CgaCtaId ;  /* 0x00000000000579c3 */ /* 0x000e220000008800 */
[----:B------:R-:W0:Y:S01]  /*03d0*/  LDCU UR14, c[0x0][0x3a4] ;  /* 0x00007480ff0e77ac */ /* 0x000e220008000800 */
[----:B------:R-:W-:Y:S01]  /*03e0*/  UMOV UR6, 0x1 ;  /* 0x0000000100067882 */ /* 0x000fe20000000000 */
[----:B------:R-:W0:Y:S01]  /*03f0*/  LDCU.64 UR22, c[0x0][0x358] ;  /* 0x00006b00ff1677ac */ /* 0x000e220008000a00 */
[----:B------:R-:W0:Y:S02]  /*0400*/  LDCU.128 UR16, c[0x0][0x380] ;  /* 0x00007000ff1077ac */ /* 0x000e240008000c00 */
[----:B01----:R-:W-:Y:S01]  /*0410*/  VIADD R0, R7, 0x7f ;  /* 0x0000007f07007836 */ /* 0x003fe20000000000 */
[----:B---3--:R-:W-:Y:S01]  /*0420*/  UIADD3 UR25, UPT, UPT, UR15, 0x7f, URZ ;  /* 0x0000007f0f197890 */ /* 0x008fe2000fffe0ff */
[----:B-----5:R-:W-:-:S02]  /*0430*/  IMAD.U32 R32, RZ, RZ, UR12 ;  /* 0x0000000cff207e24 */ /* 0x020fc4000f8e00ff */
[----:B------:R-:W-:Y:S01]  /*0440*/  IMAD.U32 R23, RZ, RZ, UR12 ;  /* 0x0000000cff177e24 */ /* 0x000fe2000f8e00ff */
[----:B------:R-:W-:Y:S01]  /*0450*/  SHF.R.S32.HI R3, RZ, 0x1f, R0 ;  /* 0x0000001fff037819 */ /* 0x000fe20000011400 */
[----:B------:R-:W-:Y:S01]  /*0460*/  UISETP.GT.AND UP1, UPT, UR25, 0x7f, UPT ;  /* 0x0000007f1900788c */ /* 0x000fe2000bf24270 */
[----:B------:R-:W-:Y:S01]  /*0470*/  IMAD.U32 R40, RZ, RZ, UR12 ;  /* 0x0000000cff287e24 */ /* 0x000fe2000f8e00ff */
[----:B------:R-:W-:Y:S01]  /*0480*/  ULEA UR10, UR5, UR10, 0x18 ;  /* 0x0000000a050a7291 */ /* 0x000fe2000f8ec0ff */
[----:B------:R-:W-:Y:S02]  /*0490*/  LEA.HI R3, R3, R0, RZ, 0x7 ;  /* 0x0000000003037211 */ /* 0x000fe400078f38ff */
[----:B--2---:R-:W-:Y:S01]  /*04a0*/  IABS R10, R5 ;  /* 0x00000005000a7213 */ /* 0x004fe20000000000 */
[----:B------:R-:W-:Y:S01]  /*04b0*/  UIADD3 UR8, UPT, UPT, UR10, 0xc000, URZ ;  /* 0x0000c0000a087890 */ /* 0x000fe2000fffe0ff */
[----:B------:R-:W-:-:S04]  /*04c0*/  SHF.R.S32.HI R4, RZ, 0x7, R3 ;  /* 0x00000007ff047819 */ /* 0x000fc80000011403 */
[-C--:B------:R-:W-:Y:S02]  /*04d0*/  IABS R9, R4.reuse ;  /* 0x0000000400097213 */ /* 0x080fe40000000000 */
[----:B------:R-:W-:Y:S02]  /*04e0*/  IABS R12, R4 ;  /* 0x00000004000c7213 */ /* 0x000fe40000000000 */
[----:B------:R-:W0:Y:S08]  /*04f0*/  I2F.RP R0, R9 ;  /* 0x0000000900007306 */ /* 0x000e300000209400 */
[----:B0-----:R-:W0:Y:S02]  /*0500*/  MUFU.RCP R0, R0 ;  /* 0x0000000000007308 */ /* 0x001e240000001000 */
[----:B0-----:R-:W-:-:S02]  /*0510*/  VIADD R2, R0, 0xffffffe ;  /* 0x0ffffffe00027836 */ /* 0x001fc40000000000 */
[----:B------:R-:W-:-:S04]  /*0520*/  IMAD.MOV R0, RZ, RZ, -R12 ;  /* 0x000000ffff007224 */ /* 0x000fc800078e0a0c */
[----:B------:R0:W1:Y:S02]  /*0530*/  F2I.FTZ.U32.TRUNC.NTZ R3, R2 ;  /* 0x0000000200037305 */ /* 0x000064000021f000 */
[----:B0-----:R-:W-:Y:S02]  /*0540*/  IMAD.MOV.U32 R2, RZ, RZ, RZ ;  /* 0x000000ffff027224 */ /* 0x001fe400078e00ff */
[----:B-1----:R-:W-:-:S04]  /*0550*/  IMAD.MOV R8, RZ, RZ, -R3 ;  /* 0x000000ffff087224 */ /* 0x002fc800078e0a03 */
[----:B------:R-:W-:Y:S02]  /*0560*/  IMAD R11, R8, R9, RZ ;  /* 0x00000009080b7224 */ /* 0x000fe400078e02ff */
[----:B------:R-:W-:Y:S02]  /*0570*/  IMAD.MOV.U32 R8, RZ, RZ, R10 ;  /* 0x000000ffff087224 */ /* 0x000fe400078e000a */
[----:B------:R-:W-:-:S06]  /*0580*/  IMAD.HI.U32 R3, R3, R11, R2 ;  /* 0x0000000b03037227 */ /* 0x000fcc00078e0002 */
[----:B------:R-:W-:-:S04]  /*0590*/  IMAD.HI.U32 R3, R3, R8, RZ ;  /* 0x0000000803037227 */ /* 0x000fc800078e00ff */
[----:B------:R-:W-:Y:S01]  /*05a0*/  IMAD R0, R3, R0, R8 ;  /* 0x0000000003007224 */ /* 0x000fe200078e0208 */
[----:B------:R-:W-:Y:S04]  /*05b0*/  BAR.SYNC.DEFER_BLOCKING 0x0 ;  /* 0x0000000000007b1d */ /* 0x000fe80000010000 */
[----:B------:R-:W-:-:S13]  /*05c0*/  ISETP.GT.U32.AND P1, PT, R9, R0, PT ;  /* 0x000000000900720c */ /* 0x000fda0003f24070 */
[----:B------:R-:W-:Y:S02]  /*05d0*/  @!P1 IMAD.IADD R0, R0, 0x1, -R9 ;  /* 0x0000000100009824 */ /* 0x000fe400078e0a09 */
[----:B------:R-:W-:Y:S01]  /*05e0*/  @!P1 VIADD R3, R3, 0x1 ;  /* 0x0000000103039836 */ /* 0x000fe20000000000 */
[----:B------:R-:W-:Y:S02]  /*05f0*/  ISETP.NE.AND P1, PT, R4, RZ, PT ;  /* 0x000000ff0400720c */ /* 0x000fe40003f25270 */
[----:B------:R-:W-:Y:S02]  /*0600*/  ISETP.GE.U32.AND P0, PT, R0, R9, PT ;  /* 0x000000090000720c */ /* 0x000fe40003f06070 */
[----:B------:R-:W-:-:S04]  /*0610*/  LOP3.LUT R0, R5, R4, RZ, 0x3c, !PT ;  /* 0x0000000405007212 */ /* 0x000fc800078e3cff */
[----:B------:R-:W-:Y:S01]  /*0620*/  ISETP.GE.AND P2, PT, R0, RZ, PT ;  /* 0x000000ff0000720c */ /* 0x000fe20003f46270 */
[----:B------:R-:W-:-:S06]  /*0630*/  VIADD R0, R6, 0x3f ;  /* 0x0000003f06007836 */ /* 0x000fcc0000000000 */
[----:B------:R-:W-:-:S04]  /*0640*/  @P0 VIADD R3, R3, 0x1 ;  /* 0x0000000103030836 */ /* 0x000fc80000000000 */
[----:B------:R-:W-:Y:S01]  /*0650*/  IMAD.MOV.U32 R10, RZ, RZ, R3 ;  /* 0x000000ffff0a7224 */ /* 0x000fe200078e0003 */
[----:B------:R-:W-:-:S03]  /*0660*/  SHF.R.S32.HI R3, RZ, 0x1f, R0 ;  /* 0x0000001fff037819 */ /* 0x000fc60000011400 */
[----:B------:R-:W-:Y:S01]  /*0670*/  @!P2 IMAD.MOV R10, RZ, RZ, -R10 ;  /* 0x000000ffff0aa224 */ /* 0x000fe200078e0a0a */
[----:B------:R-:W-:Y:S02]  /*0680*/  LEA.HI R3, R3, R0, RZ, 0x6 ;  /* 0x0000000003037211 */ /* 0x000fe400078f30ff */
[----:B------:R-:W-:-:S04]  /*0690*/  @!P1 LOP3.LUT R10, RZ, R4, RZ, 0x33, !PT ;  /* 0x00000004ff0a9212 */ /* 0x000fc800078e33ff */
[----:B------:R-:W-:Y:S01]  /*06a0*/  LEA.HI.SX32 R3, R3, -R10, 0x1a ;  /* 0x8000000a03037211 */ /* 0x000fe200078fd2ff */
[----:B------:R-:W-:-:S03]  /*06b0*/  IMAD.MOV R8, RZ, RZ, -R10 ;  /* 0x000000ffff087224 */ /* 0x000fc600078e0a0a */
[----:B------:R-:W-:Y:S01]  /*06c0*/  VIMNMX R13, PT, PT, R3, 0x1, PT ;  /* 0x00000001030d7848 */ /* 0x000fe20003fe0100 */
[----:B------:R-:W-:-:S03]  /*06d0*/  IMAD R12, R4, R8, R5 ;  /* 0x00000008040c7224 */ /* 0x000fc600078e0205 */
[----:B------:R-:W-:Y:S02]  /*06e0*/  IABS R9, R13 ;  /* 0x0000000d00097213 */ /* 0x000fe40000000000 */
[----:B------:R-:W-:Y:S02]  /*06f0*/  IABS R8, R12 ;  /* 0x0000000c00087213 */ /* 0x000fe40000000000 */
[----:B------:R-:W0:Y:S08]  /*0700*/  I2F.RP R0, R9 ;  /* 0x0000000900007306 */ /* 0x000e300000209400 */
[----:B0-----:R-:W0:Y:S02]  /*0710*/  MUFU.RCP R0, R0 ;  /* 0x0000000000007308 */ /* 0x001e240000001000 */
[----:B0-----:R-:W-:-:S06]  /*0720*/  VIADD R2, R0, 0xffffffe ;  /* 0x0ffffffe00027836 */ /* 0x001fcc0000000000 */
[----:B------:R0:W1:Y:S02]  /*0730*/  F2I.FTZ.U32.TRUNC.NTZ R3, R2 ;  /* 0x0000000200037305 */ /* 0x000064000021f000 */
[----:B0-----:R-:W-:Y:S02]  /*0740*/  IMAD.MOV.U32 R2, RZ, RZ, RZ ;  /* 0x000000ffff027224 */ /* 0x001fe400078e00ff */
[----:B-1----:R-:W-:-:S04]  /*0750*/  IMAD.MOV R11, RZ, RZ, -R3 ;  /* 0x000000ffff0b7224 */ /* 0x002fc800078e0a03 */
[----:B------:R-:W-:Y:S01]  /*0760*/  IMAD.MOV.U32 R4, RZ, RZ, R11 ;  /* 0x000000ffff047224 */ /* 0x000fe200078e000b */
[----:B------:R-:W-:-:S03]  /*0770*/  IABS R11, R13 ;  /* 0x0000000d000b7213 */ /* 0x000fc60000000000 */
[----:B------:R-:W-:Y:S02]  /*0780*/  IMAD R5, R4, R9, RZ ;  /* 0x0000000904057224 */ /* 0x000fe400078e02ff */
[----:B------:R-:W-:Y:S02]  /*0790*/  IMAD.MOV.U32 R4, RZ, RZ, R8 ;  /* 0x000000ffff047224 */ /* 0x000fe400078e0008 */
[----:B------:R-:W-:Y:S01]  /*07a0*/  IMAD.HI.U32 R3, R3, R5, R2 ;  /* 0x0000000503037227 */ /* 0x000fe200078e0002 */
[----:B----4-:R-:W-:-:S03]  /*07b0*/  LOP3.LUT R5, R49, 0x3f, RZ, 0xc0, !PT ;  /* 0x0000003f31057812 */ /* 0x010fc600078ec0ff */
[----:B------:R-:W-:Y:S01]  /*07c0*/  IMAD.MOV R0, RZ, RZ, -R11 ;  /* 0x000000ffff007224 */ /* 0x000fe200078e0a0b */
[----:B------:R-:W-:Y:S01]  /*07d0*/  IABS R11, R6 ;  /* 0x00000006000b7213 */ /* 0x000fe20000000000 */
[----:B------:R-:W-:-:S04]  /*07e0*/  IMAD.HI.U32 R3, R3, R4, RZ ;  /* 0x0000000403037227 */ /* 0x000fc800078e00ff */
[----:B------:R-:W-:Y:S02]  /*07f0*/  IMAD R0, R3, R0, R4 ;  /* 0x0000000003007224 */ /* 0x000fe400078e0204 */
[----:B------:R-:W0:Y:S03]  /*0800*/  I2F.RP R4, R11 ;  /* 0x0000000b00047306 */ /* 0x000e260000209400 */
[----:B------:R-:W-:-:S05]  /*0810*/  ISETP.GT.U32.AND P1, PT, R9, R0, PT ;  /* 0x000000000900720c */ /* 0x000fca0003f24070 */
[----:B0-----:R-:W0:Y:S08]  /*0820*/  MUFU.RCP R4, R4 ;  /* 0x0000000400047308 */ /* 0x001e300000001000 */
[----:B------:R-:W-:Y:S02]  /*0830*/  @!P1 IMAD.IADD R0, R0, 0x1, -R9 ;  /* 0x0000000100009824 */ /* 0x000fe400078e0a09 */
[----:B------:R-:W-:Y:S01]  /*0840*/  @!P1 VIADD R3, R3, 0x1 ;  /* 0x0000000103039836 */ /* 0x000fe20000000000 */
[----:B------:R-:W-:-:S02]  /*0850*/  ISETP.NE.AND P1, PT, R13, RZ, PT ;  /* 0x000000ff0d00720c */ /* 0x000fc40003f25270 */
[----:B------:R-:W-:Y:S02]  /*0860*/  ISETP.GE.U32.AND P0, PT, R0, R9, PT ;  /* 0x000000090000720c */ /* 0x000fe40003f06070 */
[----:B------:R-:W-:-:S04]  /*0870*/  LOP3.LUT R0, R12, R13, RZ, 0x3c, !PT ;  /* 0x0000000d0c007212 */ /* 0x000fc800078e3cff */
[----:B------:R-:W-:Y:S01]  /*0880*/  ISETP.GE.AND P2, PT, R0, RZ, PT ;  /* 0x000000ff0000720c */ /* 0x000fe20003f46270 */
[----:B0-----:R-:W-:Y:S01]  /*0890*/  VIADD R2, R4, 0xffffffe ;  /* 0x0ffffffe04027836 */ /* 0x001fe20000000000 */
[----:B------:R-:W-:-:S05]  /*08a0*/  IABS R4, R7 ;  /* 0x0000000700047213 */ /* 0x000fca0000000000 */
[----:B------:R-:W-:Y:S01]  /*08b0*/  @P0 VIADD R3, R3, 0x1 ;  /* 0x0000000103030836 */ /* 0x000fe20000000000 */
[----:B------:R-:W0:Y:S03]  /*08c0*/  I2F.RP R8, R4 ;  /* 0x0000000400087306 */ /* 0x000e260000209400 */
[----:B------:R-:W-:-:S04]  /*08d0*/  IMAD.MOV.U32 R9, RZ, RZ, R3 ;  /* 0x000000ffff097224 */ /* 0x000fc800078e0003 */
[----:B------:R-:W-:Y:S01]  /*08e0*/  @!P2 IMAD.MOV R9, RZ, RZ, -R9 ;  /* 0x000000ffff09a224 */ /* 0x000fe200078e0a09 */
[----:B------:R-:W-:Y:S01]  /*08f0*/  @!P1 LOP3.LUT R9, RZ, R13, RZ, 0x33, !PT ;  /* 0x0000000dff099212 */ /* 0x000fe200078e33ff */
[----:B------:R1:W2:Y:S01]  /*0900*/  F2I.FTZ.U32.TRUNC.NTZ R3, R2 ;  /* 0x0000000200037305 */ /* 0x0002a2000021f000 */
[----:B------:R-:W-:-:S03]  /*0910*/  ISETP.NE.AND P1, PT, R6, RZ, PT ;  /* 0x000000ff0600720c */ /* 0x000fc60003f25270 */
[----:B------:R-:W-:-:S04]  /*0920*/  IMAD.MOV R0, RZ, RZ, -R9 ;  /* 0x000000ffff007224 */ /* 0x000fc800078e0a09 */
[----:B------:R-:W-:Y:S01]  /*0930*/  IMAD R0, R13, R0, R12 ;  /* 0x000000000d007224 */ /* 0x000fe200078e020c */
[----:B0-----:R-:W0:Y:S01]  /*0940*/  MUFU.RCP R8, R8 ;  /* 0x0000000800087308 */ /* 0x001e220000001000 */
[----:B-1----:R-:W-:Y:S01]  /*0950*/  IMAD.MOV.U32 R2, RZ, RZ, RZ ;  /* 0x000000ffff027224 */ /* 0x002fe200078e00ff */
[----:B------:R-:W1:Y:S01]  /*0960*/  LDS R13, [UR10] ;  /* 0x0000000aff0d7984 */ /* 0x000e620008000800 */
[----:B------:R-:W-:Y:S02]  /*0970*/  IMAD.IADD R0, R10, 0x1, R0 ;  /* 0x000000010a007824 */ /* 0x000fe400078e0200 */
[----:B--2---:R-:W-:Y:S02]  /*0980*/  IMAD.MOV R12, RZ, RZ, -R3 ;  /* 0x000000ffff0c7224 */ /* 0x004fe400078e0a03 */
[----:B------:R-:W-:Y:S02]  /*0990*/  IMAD R15, R0, 0x40, R5 ;  /* 0x00000040000f7824 */ /* 0x000fe400078e0205 */
[----:B------:R-:W-:-:S03]  /*09a0*/  IMAD.MOV.U32 R10, RZ, RZ, R12 ;  /* 0x000000ffff0a7224 */ /* 0x000fc600078e000c */
[----:B------:R-:W-:Y:S01]  /*09b0*/  IABS R0, R15 ;  /* 0x0000000f00007213 */ /* 0x000fe20000000000 */
[----:B------:R-:W-:Y:S01]  /*09c0*/  IMAD R5, R10, R11, RZ ;  /* 0x0000000b0a057224 */ /* 0x000fe200078e02ff */
[----:B------:R2:W-:Y:S01]  /*09d0*/  STL [R1+0x718], R15 ;  /* 0x0007180f01007387 */ /* 0x0005e20000100800 */
[----:B------:R-:W-:Y:S02]  /*09e0*/  BAR.SYNC.DEFER_BLOCKING 0x0 ;  /* 0x0000000000007b1d */ /* 0x000fe40000010000 */
[----:B------:R-:W-:Y:S01]  /*09f0*/  IMAD.HI.U32 R2, R3, R5, R2 ;  /* 0x0000000503027227 */ /* 0x000fe200078e0002 */
[----:B------:R-:W-:Y:S02]  /*0a00*/  ISETP.GE.AND P3, PT, R15, RZ, PT ;  /* 0x000000ff0f00720c */ /* 0x000fe40003f66270 */
[----:B--2---:R-:W-:-:S03]  /*0a10*/  LOP3.LUT R15, R49, 0x7f, RZ, 0xc0, !PT ;  /* 0x0000007f310f7812 */ /* 0x004fc600078ec0ff */
[----:B------:R-:W-:Y:S01]  /*0a20*/  IMAD.HI.U32 R2, R2, R0, RZ ;  /* 0x0000000002027227 */ /* 0x000fe200078e00ff */
[----:B------:R2:W-:Y:S03]  /*0a30*/  STL.S16 [R1+0x1d8], R14 ;  /* 0x0001d80e01007387 */ /* 0x0005e60000100600 */
[----:B------:R-:W-:Y:S01]  /*0a40*/  IMAD.MOV R3, RZ, RZ, -R2 ;  /* 0x000000ffff037224 */ /* 0x000fe200078e0a02 */
[----:B------:R2:W-:Y:S01]  /*0a50*/  STL.S16 [R1+0x1e0], R18 ;  /* 0x0001e01201007387 */ /* 0x0005e20000100600 */
[----:B0-----:R-:W-:Y:S02]  /*0a60*/  VIADD R2, R8, 0xffffffe ;  /* 0x0ffffffe08027836 */ /* 0x001fe40000000000 */
[----:B------:R-:W-:Y:S01]  /*0a70*/  IMAD R8, R11, R3, R0 ;  /* 0x000000030b087224 */ /* 0x000fe200078e0200 */
[----:B------:R-:W-:Y:S01]  /*0a80*/  SHF.R.U32.HI R0, RZ, 0x5, R49 ;  /* 0x00000005ff007819 */ /* 0x000fe20000011631 */
[----:B------:R0:W3:Y:S03]  /*0a90*/  F2I.FTZ.U32.TRUNC.NTZ R3, R2 ;  /* 0x0000000200037305 */ /* 0x0000e6000021f000 */
[----:B------:R-:W-:Y:S01]  /*0aa0*/  R2UR UR9, R0 ;  /* 0x00000000000972ca */ /* 0x000fe200000e0000 */
[----:B------:R-:W-:Y:S01]  /*0ab0*/  IMAD.SHL.U32 R0, R9, 0x80, RZ ;  /* 0x0000008009007824 */ /* 0x000fe200078e00ff */
[----:B------:R-:W-:-:S02]  /*0ac0*/  ISETP.GT.U32.AND P0, PT, R11, R8, PT ;  /* 0x000000080b00720c */ /* 0x000fc40003f04070 */
[----:B------:R-:W-:Y:S01]  /*0ad0*/  SHF.R.U32.HI R9, RZ, 0x6, R49 ;  /* 0x00000006ff097819 */ /* 0x000fe20000011631 */
[----:B------:R-:W-:Y:S01]  /*0ae0*/  VIADD R12, R0, 0x7f ;  /* 0x0000007f000c7836 */ /* 0x000fe20000000000 */
[----:B-1----:R-:W-:Y:S01]  /*0af0*/  R2UR UR7, R13 ;  /* 0x000000000d0772ca */ /* 0x002fe200000e0000 */
[----:B0-----:R-:W-:Y:S01]  /*0b00*/  IMAD.MOV.U32 R2, RZ, RZ, RZ ;  /* 0x000000ffff027224 */ /* 0x001fe200078e00ff */
[----:B------:R-:W-:Y:S01]  /*0b10*/  SGXT.U32 R9, R9, 0x1 ;  /* 0x000000010909781a */ /* 0x000fe20000000000 */
[----:B------:R-:W-:Y:S01]  /*0b20*/  IMAD.U32 R13, RZ, RZ, UR12 ;  /* 0x0000000cff0d7e24 */ /* 0x000fe2000f8e00ff */
[----:B------:R-:W-:Y:S01]  /*0b30*/  IABS R10, R12 ;  /* 0x0000000c000a7213 */ /* 0x000fe20000000000 */
[----:B---3--:R-:W-:Y:S02]  /*0b40*/  IMAD.MOV R5, RZ, RZ, -R3 ;  /* 0x000000ffff057224 */ /* 0x008fe400078e0a03 */
[----:B------:R-:W-:Y:S02]  /*0b50*/  USHF.L.U32 UR4, UR9, 0x15, URZ ;  /* 0x0000001509047899 */ /* 0x000fe400080006ff */
[----:B------:R-:W-:Y:S01]  /*0b60*/  @!P0 IMAD.IADD R8, R8, 0x1, -R11 ;  /* 0x0000000108088824 */ /* 0x000fe200078e0a0b */
[----:B------:R-:W-:Y:S01]  /*0b70*/  PLOP3.LUT P0, PT, PT, PT, UP1, 0x80, 0x8 ;  /* 0x000000000008781c */ /* 0x000fe20003f0f018 */
[----:B------:R-:W-:Y:S01]  /*0b80*/  IMAD R5, R5, R4, RZ ;  /* 0x0000000405057224 */ /* 0x000fe200078e02ff */
[----:B------:R-:W-:-:S02]  /*0b90*/  ULOP3.LUT UR4, UR4, 0x600000, URZ, 0xc0, !UPT ;  /* 0x0060000004047892 */ /* 0x000fc4000f8ec0ff */
[----:B------:R-:W-:Y:S01]  /*0ba0*/  ISETP.GT.U32.AND P2, PT, R11, R8, PT ;  /* 0x000000080b00720c */ /* 0x000fe20003f44070 */
[----:B------:R-:W-:Y:S01]  /*0bb0*/  IMAD.HI.U32 R5, R3, R5, R2 ;  /* 0x0000000503057227 */ /* 0x000fe200078e0002 */
[----:B------:R-:W-:Y:S01]  /*0bc0*/  ISETP.LT.AND P0, PT, R9, UR15, P0 ;  /* 0x0000000f09007c0c */ /* 0x000fe20008701270 */
[----:B------:R-:W-:Y:S02]  /*0bd0*/  UIADD3 UR11, UPT, UPT, UR7, UR4, URZ ;  /* 0x00000004070b7290 */ /* 0x000fe4000fffe0ff */
[----:B------:R-:W-:Y:S02]  /*0be0*/  IMAD.MOV.U32 R3, RZ, RZ, R10 ;  /* 0x000000ffff037224 */ /* 0x000fe400078e000a */
[----:B------:R-:W-:Y:S02]  /*0bf0*/  IMAD.U32 R10, RZ, RZ, UR12 ;  /* 0x0000000cff0a7e24 */ /* 0x000fe4000f8e00ff */
[----:B------:R-:W-:-:S04]  /*0c00*/  IMAD.HI.U32 R2, R5, R3, RZ ;  /* 0x0000000305027227 */ /* 0x000fc800078e00ff */
[----:B------:R-:W-:Y:S02]  /*0c10*/  IMAD.MOV R2, RZ, RZ, -R2 ;  /* 0x000000ffff027224 */ /* 0x000fe400078e0a02 */
[----:B------:R-:W-:Y:S01]  /*0c20*/  @!P2 IMAD.IADD R8, R8, 0x1, -R11 ;  /* 0x000000010808a824 */ /* 0x000fe200078e0a0b */
[----:B------:R-:W-:Y:S01]  /*0c30*/  ISETP.NE.U32.AND P2, PT, R15, RZ, PT ;  /* 0x000000ff0f00720c */ /* 0x000fe20003f45070 */
[----:B------:R-:W-:Y:S01]  /*0c40*/  IMAD R3, R4, R2, R3 ;  /* 0x0000000204037224 */ /* 0x000fe200078e0203 */
[----:B------:R-:W-:Y:S01]  /*0c50*/  SHF.R.U32.HI R2, RZ, 0x6, R49 ;  /* 0x00000006ff027819 */ /* 0x000fe20000011631 */
[----:B------:R-:W-:Y:S01]  /*0c60*/  @!P3 IMAD.MOV R8, RZ, RZ, -R8 ;  /* 0x000000ffff08b224 */ /* 0x000fe200078e0a08 */
[----:B------:R-:W-:Y:S01]  /*0c70*/  @!P1 LOP3.LUT R8, RZ, R6, RZ, 0x33, !PT ;  /* 0x00000006ff089212 */ /* 0x000fe200078e33ff */
[----:B------:R-:W-:Y:S01]  /*0c80*/  IMAD.U32 R6, RZ, RZ, UR12 ;  /* 0x0000000cff067e24 */ /* 0x000fe2000f8e00ff */
[----:B------:R-:W-:Y:S01]  /*0c90*/  SGXT.U32 R2, R2, 0x1 ;  /* 0x000000010202781a */ /* 0x000fe20000000000 */
[----:B------:R-:W-:Y:S01]  /*0ca0*/  IMAD.U32 R15, RZ, RZ, UR12 ;  /* 0x0000000cff0f7e24 */ /* 0x000fe2000f8e00ff */
[----:B------:R-:W-:Y:S01]  /*0cb0*/  ISETP.GE.AND P3, PT, R12, RZ, PT ;  /* 0x000000ff0c00720c */ /* 0x000fe20003f66270 */
[----:B------:R-:W-:Y:S01]  /*0cc0*/  IMAD.U32 R12, RZ, RZ, UR12 ;  /* 0x0000000cff0c7e24 */ /* 0x000fe2000f8e00ff */
[----:B------:R-:W-:Y:S01]  /*0cd0*/  PLOP3.LUT P1, PT, PT, PT, UP1, 0x80, 0x8 ;  /* 0x000000000008781c */ /* 0x000fe20003f2f018 */
[C---:B------:R-:W-:Y:S01]  /*0ce0*/  IMAD R9, R2.reuse, UR12, RZ ;  /* 0x0000000c02097c24 */ /* 0x040fe2000f8e02ff */
[----:B------:R-:W-:-:S03]  /*0cf0*/  LOP3.LUT R11, R2, 0x8, RZ, 0xfc, !PT ;  /* 0x00000008020b7812 */ /* 0x000fc600078efcff */
[----:B------:R-:W-:-:S04]  /*0d00*/  IMAD R32, R32, 0x2, R9 ;  /* 0x0000000220207824 */ /* 0x000fc800078e0209 */
[----:B------:R-:W-:-:S04]  /*0d10*/  IMAD R23, R23, 0x2, R32 ;  /* 0x0000000217177824 */ /* 0x000fc800078e0220 */
[----:B------:R-:W-:Y:S01]  /*0d20*/  IMAD R41, R6, 0x2, R23 ;  /* 0x0000000206297824 */ /* 0x000fe200078e0217 */
[----:B--2---:R-:W-:Y:S06]  /*0d30*/  BRA.U UP0, `(.L_x_5) ;  /* 0x0000000100187547 */ /* 0x004fec000b800000 */
[----:B------:R-:W-:Y:S01]  /*0d40*/  ELECT P4, URZ, PT ;  /* 0x0000000000ff782f */ /* 0x000fe20003880000 */
[----:B------:R-:W-:Y:S01]  /*0d50*/  IMAD.MOV.U32 R6, RZ, RZ, 0x1 ;  /* 0x00000001ff067424 */ /* 0x000fe200078e00ff */
[----:B------:R-:W-:Y:S01]  /*0d60*/  UMOV UR4, 0x40 ;  /* 0x0000004000047882 */ /* 0x000fe20000000000 */
[----:B------:R-:W-:Y:S01]  /*0d70*/  UVIRTCOUNT.DEALLOC.SMPOOL 0x80 ;  /* 0x000000800000784c */ /* 0x000fe20000000000 */
[----:B------:R-:W-:-:S09]  /*0d80*/  ULEA UR4, UR5, UR4, 0x18 ;  /* 0x0000000405047291 */ /* 0x000fd2000f8ec0ff */
[----:B------:R0:W-:Y:S03]  /*0d90*/  @P4 STS.U8 [UR4], R6 ;  /* 0x00000006ff004988 */ /* 0x0001e60008000004 */
.L_x_5:
[----:B------:R-:W-:Y:S01]  /*0da0*/  STTM.16dp32bit_t0_t15.x64 tmem[UR11], RZ ;  /* 0x000000ff000079ed */ /* 0x000fe20008b0000b */
[----:B------:R-:W-:Y:S01]  /*0db0*/  STTM.16dp32bit_t16_t31.x64 tmem[UR11+0x40], RZ ;  /* 0x000040ff000079ed */ /* 0x000fe20008b2000b */
[----:B------:R-:W1:Y:S02]  /*0dc0*/  FENCE.VIEW.ASYNC.T ;  /* 0x00000000000073c6 */ /* 0x000e640000000200 */
[----:B-1----:R-:W-:Y:S01]  /*0dd0*/  VOTEU.ALL UP2, P2 ;  /* 0x0000000000ff7886 */ /* 0x002fe20001040000 */
[----:B------:R-:W-:Y:S01]  /*0de0*/  VOTEU.ALL UP3, P2 ;  /* 0x0000000000ff7886 */ /* 0x000fe20001060000 */
[----:B0-----:R-:W-:Y:S01]  /*0df0*/  IMAD R6, R8, UR14, RZ ;  /* 0x0000000e08067c24 */ /* 0x001fe2000f8e02ff */
[----:B------:R-:W-:Y:S01]  /*0e00*/  ISETP.LT.AND P1, PT, R11, UR15, P1 ;  /* 0x0000000f0b007c0c */ /* 0x000fe20008f21270 */
[----:B------:R-:W-:Y:S01]  /*0e10*/  IMAD R11, R10, 0x2, R41 ;  /* 0x000000020a0b7824 */ /* 0x000fe200078e0229 */
[----:B------:R-:W-:-:S04]  /*0e20*/  @!UP2 UIADD3 UR4, UPT, UPT, -UR6, 0x100000, URZ ;  /* 0x001000000604a890 */ /* 0x000fc8000fffe1ff */
[----:B------:R-:W-:Y:S02]  /*0e30*/  @!UP2 USHF.L.U32 UR5, UR4, 0xb, URZ ;  /* 0x0000000b0405a899 */ /* 0x000fe400080006ff */
[----:B------:R-:W-:Y:S01]  /*0e40*/  @!UP2 USHF.L.U32 UR4, UR4, 0x1, URZ ;  /* 0x000000010404a899 */ /* 0x000fe200080006ff */
[----:B------:R-:W-:Y:S01]  /*0e50*/  BAR.SYNC.DEFER_BLOCKING 0x0 ;  /* 0x0000000000007b1d */ /* 0x000fe20000010000 */
[----:B------:R-:W-:Y:S01]  /*0e60*/  IADD3 R10, P4, PT, R6, UR16, RZ ;  /* 0x00000010060a7c10 */ /* 0x000fe2000ff9e0ff */
[----:B------:R-:W-:-:S03]  /*0e70*/  IMAD R40, R40, 0x2, R11 ;  /* 0x0000000228287824 */ /* 0x000fc600078e020b */
[----:B------:R-:W-:Y:S01]  /*0e80*/  LEA.HI.X.SX32 R6, R6, UR17, 0x1, P4 ;  /* 0x0000001106067c11 */ /* 0x000fe2000a0f0eff */
[----:B------:R-:W-:Y:S01]  /*0e90*/  IMAD R20, R13, 0x2, R40 ;  /* 0x000000020d147824 */ /* 0x000fe200078e0228 */
[-C--:B------:R-:W-:Y:S01]  /*0ea0*/  IADD3 R8, P4, PT, R9, R10.reuse, RZ ;  /* 0x0000000a09087210 */ /* 0x080fe20007f9e0ff */
[----:B------:R-:W-:Y:S01]  /*0eb0*/  IMAD.U32 R42, RZ, RZ, UR12 ;  /* 0x0000000cff2a7e24 */ /* 0x000fe2000f8e00ff */
[----:B------:R-:W-:Y:S01]  /*0ec0*/  IADD3 R19, P5, PT, R11, R10, RZ ;  /* 0x0000000a0b137210 */ /* 0x000fe20007fbe0ff */
[----:B------:R-:W-:Y:S01]  /*0ed0*/  IMAD R13, R15, 0x4, R20 ;  /* 0x000000040f0d7824 */ /* 0x000fe200078e0214 */
[-C--:B------:R-:W-:Y:S01]  /*0ee0*/  LEA.HI.X.SX32 R28, R9, R6.reuse, 0x1, P4 ;  /* 0x00000006091c7211 */ /* 0x080fe200020f0eff */
[----:B------:R0:W-:Y:S01]  /*0ef0*/  STL [R1+0x24], R8 ;  /* 0x0000240801007387 */ /* 0x0001e20000100800 */
[----:B------:R-:W-:Y:S01]  /*0f00*/  LEA.HI.X.SX32 R27, R11, R6, 0x1, P5 ;  /* 0x000000060b1b7211 */ /* 0x000fe200028f0eff */
[----:B------:R-:W-:Y:S01]  /*0f10*/  IMAD.U32 R38, RZ, RZ, UR12 ;  /* 0x0000000cff267e24 */ /* 0x000fe2000f8e00ff */
[----:B------:R-:W-:Y:S01]  /*0f20*/  PRMT R29, RZ, 0x7610, R29 ;  /* 0x00007610ff1d7816 */ /* 0x000fe2000000001d */
[----:B------:R-:W-:Y:S01]  /*0f30*/  @P0 IMAD.MOV.U32 R9, RZ, RZ, R28 ;  /* 0x000000ffff090224 */ /* 0x000fe200078e001c */
[----:B------:R-:W-:Y:S01]  /*0f40*/  STL [R1+0x44], R19 ;  /* 0x0000441301007387 */ /* 0x000fe20000100800 */
[----:B------:R-:W-:Y:S01]  /*0f50*/  PRMT R17, RZ, 0x7610, R17 ;  /* 0x00007610ff117816 */ /* 0x000fe20000000011 */
[----:B------:R-:W-:Y:S01]  /*0f60*/  IMAD.U32 R36, RZ, RZ, UR12 ;  /* 0x0000000cff247e24 */ /* 0x000fe2000f8e00ff */
[----:B------:R-:W-:Y:S01]  /*0f70*/  PRMT R16, RZ, 0x7610, R16 ;  /* 0x00007610ff107816 */ /* 0x000fe20000000010 */
[----:B------:R-:W-:Y:S01]  /*0f80*/  STL [R1+0x20], R28 ;  /* 0x0000201c01007387 */ /* 0x000fe20000100800 */
[----:B------:R-:W-:Y:S01]  /*0f90*/  PRMT R21, RZ, 0x7610, R21 ;  /* 0x00007610ff157816 */ /* 0x000fe20000000015 */
[----:B------:R-:W-:-:S02]  /*0fa0*/  IMAD.U32 R46, RZ, RZ, UR12 ;  /* 0x0000000cff2e7e24 */ /* 0x000fc4000f8e00ff */
[----:B------:R-:W1:Y:S02]  /*0fb0*/  FENCE.VIEW.ASYNC.S ;  /* 0x00000000000073c6 */ /* 0x000e640000000000 */
[----:B-1----:R1:W2:Y:S02]  /*0fc0*/  @!UP3 SYNCS.EXCH.64 URZ, [UR8], UR4 ;  /* 0x0000000408ffb5b2 */ /* 0x0022a40008000100 */
[----:B--2---:R-:W-:Y:S01]  /*0fd0*/  BAR.SYNC.DEFER_BLOCKING 0x0 ;  /* 0x0000000000007b1d */ /* 0x004fe20000010000 */
[----:B------:R-:W-:Y:S01]  /*0fe0*/  IMAD.U32 R34, RZ, RZ, UR12 ;  /* 0x0000000cff227e24 */ /* 0x000fe2000f8e00ff */
[----:B------:R-:W-:Y:S02]  /*0ff0*/  PRMT R22, RZ, 0x7610, R22 ;  /* 0x00007610ff167816 */ /* 0x000fe40000000016 */
[----:B------:R-:W-:Y:S01]  /*1000*/  PRMT R25, RZ, 0x7610, R25 ;  /* 0x00007610ff197816 */ /* 0x000fe20000000019 */
[----:B------:R-:W-:Y:S01]  /*1010*/  IMAD.U32 R48, RZ, RZ, UR12 ;  /* 0x0000000cff307e24 */ /* 0x000fe2000f8e00ff */
[----:B------:R-:W-:Y:S01]  /*1020*/  PRMT R24, RZ, 0x7610, R24 ;  /* 0x00007610ff187816 */ /* 0x000fe20000000018 */
[----:B------:R-:W-:Y:S01]  /*1030*/  IMAD.U32 R30, RZ, RZ, UR12 ;  /* 0x0000000cff1e7e24 */ /* 0x000fe2000f8e00ff */
[----:B------:R-:W-:Y:S01]  /*1040*/  PRMT R26, RZ, 0x7610, R26 ;  /* 0x00007610ff1a7816 */ /* 0x000fe2000000001a */
[----:B------:R-:W2:Y:S01]  /*1050*/  LDCU UR14, c[0x0][0x3b0] ;  /* 0x00007600ff0e77ac */ /* 0x000ea20008000800 */
[----:B------:R0:W3:Y:S01]  /*1060*/  @P0 LDG.E.U8 R14, desc[UR22][R8.64] ;  /* 0x00000016080e0981 */ /* 0x0000e2000c1e1100 */
[----:B------:R-:W-:-:S02]  /*1070*/  IMAD R39, R12, 0x2, R13 ;  /* 0x000000020c277824 */ /* 0x000fc400078e020d */
[----:B0-----:R-:W-:Y:S02]  /*1080*/  @P1 IMAD.MOV.U32 R8, RZ, RZ, R19 ;  /* 0x000000ffff081224 */ /* 0x001fe400078e0013 */
[----:B------:R-:W-:-:S05]  /*1090*/  @P1 IMAD.MOV.U32 R9, RZ, RZ, R27 ;  /* 0x000000ffff091224 */ /* 0x000fca00078e001b */
[----:B------:R0:W4:Y:S01]  /*10a0*/  @P1 LDG.E.U8 R18, desc[UR22][R8.64] ;  /* 0x0000001608121981 */ /* 0x000122000c1e1100 */
[C---:B------:R-:W-:Y:S01]  /*10b0*/  LOP3.LUT R15, R2.reuse, 0x10, RZ, 0xfc, !PT ;  /* 0x00000010020f7812 */ /* 0x040fe200078efcff */
[----:B------:R-:W-:Y:S01]  /*10c0*/  IMAD.U32 R11, RZ, RZ, UR12 ;  /* 0x0000000cff0b7e24 */ /* 0x000fe2000f8e00ff */
[----:B------:R-:W-:Y:S02]  /*10d0*/  LOP3.LUT R12, R2, 0x18, RZ, 0xfc, !PT ;  /* 0x00000018020c7812 */ /* 0x000fe400078efcff */
[----:B0-----:R-:W-:Y:S01]  /*10e0*/  IADD3 R8, P4, PT, R13, R10, RZ ;  /* 0x0000000a0d087210 */ /* 0x001fe20007f9e0ff */
[----:B------:R-:W-:Y:S01]  /*10f0*/  IMAD.U32 R9, RZ, RZ, UR12 ;  /* 0x0000000cff097e24 */ /* 0x000fe2000f8e00ff */
[----:B---3--:R0:W-:Y:S01]  /*1100*/  @P0 STL [R1+0x1d8], R14 ;  /* 0x0001d80e01000387 */ /* 0x0081e20000100800 */
[----:B------:R-:W-:-:S03]  /*1110*/  PLOP3.LUT P0, PT, PT, PT, UP1, 0x80, 0x8 ;  /* 0x000000000008781c */ /* 0x000fc60003f0f018 */
[----:B------:R3:W-:Y:S01]  /*1120*/  STL [R1+0x40], R27 ;  /* 0x0000401b01007387 */ /* 0x0007e20000100800 */
[----:B0-----:R-:W-:-:S04]  /*1130*/  IMAD.U32 R14, RZ, RZ, UR12 ;  /* 0x0000000cff0e7e24 */ /* 0x001fc8000f8e00ff */
[----:B------:R-:W-:Y:S01]  /*1140*/  IMAD R19, R14, 0x2, R39 ;  /* 0x000000020e137824 */ /* 0x000fe200078e0227 */
[----:B------:R-:W-:Y:S01]  /*1150*/  ISETP.LT.AND P0, PT, R15, UR15, P0 ;  /* 0x0000000f0f007c0c */ /* 0x000fe20008701270 */
[----:B----4-:R0:W-:Y:S02]  /*1160*/  @P1 STL [R1+0x1e0], R18 ;  /* 0x0001e01201001387 */ /* 0x0101e40000100800 */
[----:B------:R-:W-:Y:S01]  /*1170*/  IMAD R42, R42, 0x2, R19 ;  /* 0x000000022a2a7824 */ /* 0x000fe200078e0213 */
[----:B------:R-:W-:-:S03]  /*1180*/  PLOP3.LUT P1, PT, PT, PT, UP1, 0x80, 0x8 ;  /* 0x000000000008781c */ /* 0x000fc60003f2f018 */
[----:B------:R-:W-:Y:S01]  /*1190*/  IMAD R11, R11, 0x2, R42 ;  /* 0x000000020b0b7824 */ /* 0x000fe200078e022a */
[----:B------:R-:W-:Y:S02]  /*11a0*/  ISETP.LT.AND P1, PT, R12, UR15, P1 ;  /* 0x0000000f0c007c0c */ /* 0x000fe40008f21270 */
[----:B------:R-:W-:Y:S01]  /*11b0*/  LEA.HI.X.SX32 R14, R13, R6, 0x1, P4 ;  /* 0x000000060d0e7211 */ /* 0x000fe200020f0eff */
[----:B------:R-:W-:Y:S01]  /*11c0*/  IMAD R38, R38, 0x2, R11 ;  /* 0x0000000226267824 */ /* 0x000fe200078e020b */
[----:B---3--:R-:W-:-:S03]  /*11d0*/  IADD3 R27, P5, PT, R11, R10, RZ ;  /* 0x0000000a0b1b7210 */ /* 0x008fc60007fbe0ff */
[----:B0-----:R-:W-:Y:S01]  /*11e0*/  IMAD R18, R9, 0x2, R38 ;  /* 0x0000000209127824 */ /* 0x001fe200078e0226 */
[----:B------:R-:W-:Y:S01]  /*11f0*/  LEA.HI.X.SX32 R28, R11, R6, 0x1, P5 ;  /* 0x000000060b1c7211 */ /* 0x000fe200028f0eff */
[----:B------:R-:W-:Y:S01]  /*1200*/  @P0 IMAD.MOV.U32 R9, RZ, RZ, R14 ;  /* 0x000000ffff090224 */ /* 0x000fe200078e000e */
[----:B------:R0:W-:Y:S04]  /*1210*/  STL [R1+0x64], R8 ;  /* 0x0000640801007387 */ /* 0x0001e80000100800 */
[----:B------:R0:W3:Y:S02]  /*1220*/  @P0 LDG.E.U8 R29, desc[UR22][R8.64] ;  /* 0x00000016081d0981 */ /* 0x0000e4000c1e1100 */
[----:B0-----:R-:W-:Y:S02]  /*1230*/  @P1 IMAD.MOV.U32 R8, RZ, RZ, R27 ;  /* 0x000000ffff081224 */ /* 0x001fe400078e001b */
[----:B------:R-:W-:-:S05]  /*1240*/  @P1 IMAD.MOV.U32 R9, RZ, RZ, R28 ;  /* 0x000000ffff091224 */ /* 0x000fca00078e001c */
[----:B------:R0:W4:Y:S01]  /*1250*/  @P1 LDG.E.U8 R17, desc[UR22][R8.64] ;  /* 0x0000001608111981 */ /* 0x000122000c1e1100 */
[----:B------:R-:W-:Y:S02]  /*1260*/  IMAD.U32 R15, RZ, RZ, UR12 ;  /* 0x0000000cff0f7e24 */ /* 0x000fe4000f8e00ff */
[----:B------:R-:W-:Y:S02]  /*1270*/  IMAD.U32 R12, RZ, RZ, UR12 ;  /* 0x0000000cff0c7e24 */ /* 0x000fe4000f8e00ff */
[----:B------:R-:W-:Y:S01]  /*1280*/  IMAD R13, R15, 0x4, R18 ;  /* 0x000000040f0d7824 */ /* 0x000fe200078e0212 */
[----:B------:R0:W-:Y:S03]  /*1290*/  STL [R1+0x84], R27 ;  /* 0x0000841b01007387 */ /* 0x0001e60000100800 */
[----:B------:R-:W-:Y:S01]  /*12a0*/  IMAD R37, R12, 0x2, R13 ;  /* 0x000000020c257824 */ /* 0x000fe200078e020d */
[----:B------:R1:W-:Y:S01]  /*12b0*/  STL [R1+0x60], R14 ;  /* 0x0000600e01007387 */ /* 0x0003e20000100800 */
[----:B------:R-:W-:-:S02]  /*12c0*/  PLOP3.LUT P0, PT, PT, PT, UP1, 0x80, 0x8 ;  /* 0x000000000008781c */ /* 0x000fc40003f0f018 */
[----:B0-----:R-:W-:Y:S01]  /*12d0*/  LOP3.LUT R27, R2, 0x20, RZ, 0xfc, !PT ;  /* 0x00000020021b7812 */ /* 0x001fe200078efcff */
[----:B-1----:R-:W-:-:S04]  /*12e0*/  IMAD.U32 R14, RZ, RZ, UR12 ;  /* 0x0000000cff0e7e24 */ /* 0x002fc8000f8e00ff */
[----:B------:R-:W-:Y:S01]  /*12f0*/  IMAD R15, R14, 0x2, R37 ;  /* 0x000000020e0f7824 */ /* 0x000fe200078e0225 */
[----:B------:R0:W-:Y:S01]  /*1300*/  STL [R1+0x80], R28 ;  /* 0x0000801c01007387 */ /* 0x0001e20000100800 */
[----:B------:R-:W-:Y:S02]  /*1310*/  ISETP.LT.AND P0, PT, R27, UR15, P0 ;  /* 0x0000000f1b007c0c */ /* 0x000fe40008701270 */
[----:B------:R-:W-:Y:S01]  /*1320*/  IMAD R43, R12, 0x2, R15 ;  /* 0x000000020c2b7824 */ /* 0x000fe200078e020f */
[----:B------:R-:W-:Y:S02]  /*1330*/  IADD3 R8, P4, PT, R13, R10, RZ ;  /* 0x0000000a0d087210 */ /* 0x000fe40007f9e0ff */
[----:B------:R-:W-:Y:S01]  /*1340*/  PLOP3.LUT P1, PT, PT, PT, UP1, 0x80, 0x8 ;  /* 0x000000000008781c */ /* 0x000fe20003f2f018 */
[----:B------:R-:W-:Y:S02]  /*1350*/  IMAD R11, R14, 0x2, R43 ;  /* 0x000000020e0b7824 */ /* 0x000fe400078e022b */
[----:B------:R-:W-:-:S02]  /*1360*/  IMAD.U32 R9, RZ, RZ, UR12 ;  /* 0x0000000cff097e24 */ /* 0x000fc4000f8e00ff */
[----:B------:R-:W-:Y:S01]  /*1370*/  IMAD R36, R36, 0x2, R11 ;  /* 0x0000000224247824 */ /* 0x000fe200078e020b */
[----:B------:R-:W-:-:S03]  /*1380*/  IADD3 R27, P5, PT, R11, R10, RZ ;  /* 0x0000000a0b1b7210 */ /* 0x000fc60007fbe0ff */
[----:B------:R-:W-:Y:S01]  /*1390*/  IMAD R14, R9, 0x2, R36 ;  /* 0x00000002090e7824 */ /* 0x000fe200078e0224 */
[----:B0-----:R-:W-:Y:S01]  /*13a0*/  LEA.HI.X.SX32 R28, R11, R6, 0x1, P5 ;  /* 0x000000060b1c7211 */ /* 0x001fe200028f0eff */
[----:B----4-:R0:W-:Y:S04]  /*13b0*/  STL [R1+0x21c], R17 ;  /* 0x00021c1101007387 */ /* 0x0101e80000100800 */
[----:B------:R-:W-:Y:S01]  /*13c0*/  STL [R1+0xa4], R8 ;  /* 0x0000a40801007387 */ /* 0x000fe20000100800 */
[----:B0-----:R-:W-:-:S03]  /*13d0*/  LOP3.LUT R17, R2, 0x28, RZ, 0xfc, !PT ;  /* 0x0000002802117812 */ /* 0x001fc600078efcff */
[----:B---3--:R0:W-:Y:S01]  /*13e0*/  STL [R1+0x1dc], R29 ;  /* 0x0001dc1d01007387 */ /* 0x0081e20000100800 */
[----:B------:R-:W-:Y:S02]  /*13f0*/  ISETP.LT.AND P1, PT, R17, UR15, P1 ;  /* 0x0000000f11007c0c */ /* 0x000fe40008f21270 */
[----:B0-----:R-:W-:-:S05]  /*1400*/  LEA.HI.X.SX32 R29, R13, R6, 0x1, P4 ;  /* 0x000000060d1d7211 */ /* 0x001fca00020f0eff */
[----:B------:R-:W-:-:S05]  /*1410*/  @P0 IMAD.MOV.U32 R9, RZ, RZ, R29 ;  /* 0x000000ffff090224 */ /* 0x000fca00078e001d */
[----:B------:R0:W3:Y:S02]  /*1420*/  @P0 LDG.E.U8 R16, desc[UR22][R8.64] ;  /* 0x0000001608100981 */ /* 0x0000e4000c1e1100 */
[----:B0-----:R-:W-:Y:S02]  /*1430*/  @P1 IMAD.MOV.U32 R8, RZ, RZ, R27 ;  /* 0x000000ffff081224 */ /* 0x001fe400078e001b */
[----:B------:R-:W-:-:S05]  /*1440*/  @P1 IMAD.MOV.U32 R9, RZ, RZ, R28 ;  /* 0x000000ffff091224 */ /* 0x000fca00078e001c */
[----:B------:R0:W4:Y:S01]  /*1450*/  @P1 LDG.E.U8 R21, desc[UR22][R8.64] ;  /* 0x0000001608151981 */ /* 0x000122000c1e1100 */
[----:B------:R-:W-:-:S03]  /*1460*/  IMAD.U32 R17, RZ, RZ, UR12 ;  /* 0x0000000cff117e24 */ /* 0x000fc6000f8e00ff */
[----:B------:R-:W-:Y:S01]  /*1470*/  STL [R1+0x4c4], R27 ;  /* 0x0004c41b01007387 */ /* 0x000fe20000100800 */
[----:B------:R-:W-:-:S03]  /*1480*/  IMAD R17, R17, 0x4, R14 ;  /* 0x0000000411117824 */ /* 0x000fc600078e020e */
[----:B------:R1:W-:Y:S01]  /*1490*/  STL [R1+0xa0], R29 ;  /* 0x0000a01d01007387 */ /* 0x0003e20000100800 */
[----:B------:R-:W-:Y:S01]  /*14a0*/  IMAD R35, R12, 0x2, R17 ;  /* 0x000000020c237824 */ /* 0x000fe200078e0211 */
[----:B------:R-:W-:Y:S01]  /*14b0*/  PLOP3.LUT P0, PT, PT, PT, UP1, 0x80, 0x8 ;  /* 0x000000000008781c */ /* 0x000fe20003f0f018 */
[----:B------:R-:W-:Y:S01]  /*14c0*/  IMAD.U32 R11, RZ, RZ, UR12 ;  /* 0x0000000cff0b7e24 */ /* 0x000fe2000f8e00ff */
[----:B------:R-:W-:Y:S02]  /*14d0*/  LOP3.LUT R12, R2, 0x38, RZ, 0xfc, !PT ;  /* 0x00000038020c7812 */ /* 0x000fe400078efcff */
[----:B------:R-:W-:Y:S02]  /*14e0*/  PLOP3.LUT P1, PT, PT, PT, UP1, 0x80, 0x8 ;  /* 0x000000000008781c */ /* 0x000fe40003f2f018 */
[C---:B0-----:R-:W-:Y:S02]  /*14f0*/  IADD3 R8, P4, PT, R17.reuse, R10, RZ ;  /* 0x0000000a11087210 */ /* 0x041fe40007f9e0ff */
[----:B------:R-:W-:Y:S01]  /*1500*/  ISETP.LT.AND P1, PT, R12, UR15, P1 ;  /* 0x0000000f0c007c0c */ /* 0x000fe20008f21270 */
[----:B------:R-:W-:Y:S01]  /*1510*/  IMAD.U32 R9, RZ, RZ, UR12 ;  /* 0x0000000cff097e24 */ /* 0x000fe2000f8e00ff */
[----:B-1----:R-:W-:Y:S01]  /*1520*/  LEA.HI.X.SX32 R29, R17, R6, 0x1, P4 ;  /* 0x00000006111d7211 */ /* 0x002fe200020f0eff */
[----:B---3--:R0:W-:Y:S04]  /*1530*/  STL [R1+0x218], R16 ;  /* 0x0002181001007387 */ /* 0x0081e80000100800 */
[----:B------:R-:W-:Y:S01]  /*1540*/  STL [R1+0x4c0], R28 ;  /* 0x0004c01c01007387 */ /* 0x000fe20000100800 */
[----:B0-----:R-:W-:-:S04]  /*1550*/  IMAD.U32 R16, RZ, RZ, UR12 ;  /* 0x0000000cff107e24 */ /* 0x001fc8000f8e00ff */
[----:B------:R-:W-:Y:S01]  /*1560*/  IMAD R13, R16, 0x2, R35 ;  /* 0x00000002100d7824 */ /* 0x000fe200078e0223 */
[----:B----4-:R0:W-:Y:S03]  /*1570*/  STL [R1+0x29c], R21 ;  /* 0x00029c1501007387 */ /* 0x0101e60000100800 */
[----:B------:R-:W-:Y:S01]  /*1580*/  IMAD R46, R46, 0x2, R13 ;  /* 0x000000022e2e7824 */ /* 0x000fe200078e020d */
[----:B0-----:R-:W-:-:S04]  /*1590*/  LOP3.LUT R21, R2, 0x30, RZ, 0xfc, !PT ;  /* 0x0000003002157812 */ /* 0x001fc800078efcff */
[----:B------:R-:W-:Y:S01]  /*15a0*/  ISETP.LT.AND P0, PT, R21, UR15, P0 ;  /* 0x0000000f15007c0c */ /* 0x000fe20008701270 */
[----:B------:R-:W-:-:S04]  /*15b0*/  IMAD R11, R11, 0x2, R46 ;  /* 0x000000020b0b7824 */ /* 0x000fc800078e022e */
[----:B------:R-:W-:Y:S01]  /*15c0*/  IMAD R34, R34, 0x2, R11 ;  /* 0x0000000222227824 */ /* 0x000fe200078e020b */
[----:B------:R-:W-:-:S03]  /*15d0*/  IADD3 R27, P5, PT, R11, R10, RZ ;  /* 0x0000000a0b1b7210 */ /* 0x000fc60007fbe0ff */
[----:B------:R-:W-:Y:S01]  /*15e0*/  IMAD R12, R9, 0x2, R34 ;  /* 0x00000002090c7824 */ /* 0x000fe200078e0222 */
[----:B------:R-:W-:-:S03]  /*15f0*/  LEA.HI.X.SX32 R28, R11, R6, 0x1, P5 ;  /* 0x000000060b1c7211 */ /* 0x000fc600028f0eff */
[----:B------:R-:W-:Y:S01]  /*1600*/  @P0 IMAD.MOV.U32 R9, RZ, RZ, R29 ;  /* 0x000000ffff090224 */ /* 0x000fe200078e001d */
[----:B------:R0:W-:Y:S04]  /*1610*/  STL [R1+0x4e4], R8 ;  /* 0x0004e40801007387 */ /* 0x0001e80000100800 */
[----:B------:R0:W3:Y:S02]  /*1620*/  @P0 LDG.E.U8 R22, desc[UR22][R8.64] ;  /* 0x0000001608160981 */ /* 0x0000e4000c1e1100 */
[----:B0-----:R-:W-:Y:S02]  /*1630*/  @P1 IMAD.MOV.U32 R8, RZ, RZ, R27 ;  /* 0x000000ffff081224 */ /* 0x001fe400078e001b */
[----:B------:R-:W-:-:S05]  /*1640*/  @P1 IMAD.MOV.U32 R9, RZ, RZ, R28 ;  /* 0x000000ffff091224 */ /* 0x000fca00078e001c */
[----:B------:R-:W4:Y:S01]  /*1650*/  @P1 LDG.E.U8 R25, desc[UR22][R8.64] ;  /* 0x0000001608191981 */ /* 0x000f22000c1e1100 */
[----:B------:R-:W-:-:S03]  /*1660*/  IMAD.U32 R21, RZ, RZ, UR12 ;  /* 0x0000000cff157e24 */ /* 0x000fc6000f8e00ff */
[----:B------:R-:W-:Y:S01]  /*1670*/  STL [R1+0x504], R27 ;  /* 0x0005041b01007387 */ /* 0x000fe20000100800 */
[----:B------:R-:W-:-:S03]  /*1680*/  IMAD R17, R21, 0x4, R12 ;  /* 0x0000000415117824 */ /* 0x000fc600078e020c */
[----:B------:R0:W-:Y:S01]  /*1690*/  STL [R1+0x4e0], R29 ;  /* 0x0004e01d01007387 */ /* 0x0001e20000100800 */
[----:B------:R-:W-:Y:S01]  /*16a0*/  PLOP3.LUT P0, PT, PT, PT, UP1, 0x80, 0x8 ;  /* 0x000000000008781c */ /* 0x000fe20003f0f018 */
[----:B------:R-:W-:Y:S01]  /*16b0*/  IMAD R31, R16, 0x2, R17 ;  /* 0x00000002101f7824 */ /* 0x000fe200078e0211 */
[----:B------:R-:W-:Y:S02]  /*16c0*/  LOP3.LUT R16, R2, 0x48, RZ, 0xfc, !PT ;  /* 0x0000004802107812 */ /* 0x000fe400078efcff */
[----:B------:R-:W-:-:S04]  /*16d0*/  PLOP3.LUT P1, PT, PT, PT, UP1, 0x80, 0x8 ;  /* 0x000000000008781c */ /* 0x000fc80003f2f018 */
[----:B------:R-:W-:Y:S02]  /*16e0*/  ISETP.LT.AND P1, PT, R16, UR15, P1 ;  /* 0x0000000f10007c0c */ /* 0x000fe40008f21270 */
[----:B------:R-:W-:-:S04]  /*16f0*/  IADD3 R16, P4, PT, R17, R10, RZ ;  /* 0x0000000a11107210 */ /* 0x000fc80007f9e0ff */
[----:B0-----:R-:W-:Y:S01]  /*1700*/  LEA.HI.X.SX32 R29, R17, R6, 0x1, P4 ;  /* 0x00000006111d7211 */ /* 0x001fe200020f0eff */
[----:B---3--:R0:W-:Y:S04]  /*1710*/  STL [R1+0x258], R22 ;  /* 0x0002581601007387 */ /* 0x0081e80000100800 */
[----:B------:R-:W-:Y:S01]  /*1720*/  STL [R1+0x500], R28 ;  /* 0x0005001c01007387 */ /* 0x000fe20000100800 */
[----:B0-----:R-:W-:-:S03]  /*1730*/  IMAD.U32 R22, RZ, RZ, UR12 ;  /* 0x0000000cff167e24 */ /* 0x001fc6000f8e00ff */
[----:B----4-:R0:W-:Y:S02]  /*1740*/  STL [R1+0x2dc], R25 ;  /* 0x0002dc1901007387 */ /* 0x0101e40000100800 */
[----:B0-----:R-:W-:-:S04]  /*1750*/  LOP3.LUT R25, R2, 0x40, RZ, 0xfc, !PT ;  /* 0x0000004002197812 */ /* 0x001fc800078efcff */
[----:B------:R-:W-:Y:S01]  /*1760*/  ISETP.LT.AND P0, PT, R25, UR15, P0 ;  /* 0x0000000f19007c0c */ /* 0x000fe20008701270 */
[----:B------:R-:W-:-:S04]  /*1770*/  IMAD R11, R22, 0x2, R31 ;  /* 0x00000002160b7824 */ /* 0x000fc800078e021f */
[----:B------:R-:W-:-:S04]  /*1780*/  IMAD R48, R48, 0x2, R11 ;  /* 0x0000000230307824 */ /* 0x000fc800078e020b */
[----:B------:R-:W-:-:S04]  /*1790*/  IMAD R21, R21, 0x2, R48 ;  /* 0x0000000215157824 */ /* 0x000fc800078e0230 */
[----:B------:R-:W-:Y:S01]  /*17a0*/  @P0 IMAD.MOV.U32 R17, RZ, RZ, R29 ;  /* 0x000000ffff110224 */ /* 0x000fe200078e001d */
[----:B------:R-:W-:-:S04]  /*17b0*/  IADD3 R27, P5, PT, R21, R10, RZ ;  /* 0x0000000a151b7210 */ /* 0x000fc80007fbe0ff */
[----:B------:R0:W3:Y:S01]  /*17c0*/  @P0 LDG.E.U8 R24, desc[UR22][R16.64] ;  /* 0x0000001610180981 */ /* 0x0000e2000c1e1100 */
[----:B------:R-:W-:-:S03]  /*17d0*/  LEA.HI.X.SX32 R28, R21, R6, 0x1, P5 ;  /* 0x00000006151c7211 */ /* 0x000fc600028f0eff */
[----:B------:R1:W-:Y:S02]  /*17e0*/  STL [R1+0x524], R16 ;  /* 0x0005241001007387 */ /* 0x0003e40000100800 */
[----:B0-----:R-:W-:Y:S02]  /*17f0*/  @P1 IMAD.MOV.U32 R17, RZ, RZ, R28 ;  /* 0x000000ffff111224 */ /* 0x001fe400078e001c */
[----:B-1----:R-:W-:-:S05]  /*1800*/  @P1 IMAD.MOV.U32 R16, RZ, RZ, R27 ;  /* 0x000000ffff101224 */ /* 0x002fca00078e001b */
[----:B------:R0:W4:Y:S01]  /*1810*/  @P1 LDG.E.U8 R26, desc[UR22][R16.64] ;  /* 0x00000016101a1981 */ /* 0x000122000c1e1100 */
[----:B------:R-:W-:Y:S02]  /*1820*/  IMAD.U32 R9, RZ, RZ, UR12 ;  /* 0x0000000cff097e24 */ /* 0x000fe4000f8e00ff */
[----:B------:R-:W-:Y:S02]  /*1830*/  IMAD R30, R30, 0x2, R21 ;  /* 0x000000021e1e7824 */ /* 0x000fe400078e0215 */
[----:B------:R-:W-:Y:S02]  /*1840*/  IMAD.U32 R25, RZ, RZ, UR12 ;  /* 0x0000000cff197e24 */ /* 0x000fe4000f8e00ff */
[----:B------:R-:W-:Y:S01]  /*1850*/  IMAD R8, R9, 0x2, R30 ;  /* 0x0000000209087824 */ /* 0x000fe200078e021e */
[----:B------:R-:W-:Y:S03]  /*1860*/  STL [R1+0x544], R27 ;  /* 0x0005441b01007387 */ /* 0x000fe60000100800 */
[----:B------:R-:W-:Y:S01]  /*1870*/  IMAD R25, R25, 0x4, R8 ;  /* 0x0000000419197824 */ /* 0x000fe200078e0208 */
[----:B------:R1:W-:Y:S01]  /*1880*/  STL [R1+0x520], R29 ;  /* 0x0005201d01007387 */ /* 0x0003e20000100800 */
[----:B------:R-:W-:-:S02]  /*1890*/  LOP3.LUT R21, R2, 0x50, RZ, 0xfc, !PT ;  /* 0x0000005002157812 */ /* 0x000fc400078efcff */
[----:B-1----:R-:W-:Y:S01]  /*18a0*/  IMAD R29, R22, 0x2, R25 ;  /* 0x00000002161d7824 */ /* 0x002fe200078e0219 */
[----:B------:R-:W-:-:S04]  /*18b0*/  PLOP3.LUT P0, PT, PT, PT, UP1, 0x80, 0x8 ;  /* 0x000000000008781c */ /* 0x000fc80003f0f018 */
[----:B------:R-:W-:Y:S01]  /*18c0*/  ISETP.LT.AND P0, PT, R21, UR15, P0 ;  /* 0x0000000f15007c0c */ /* 0x000fe20008701270 */
[----:B------:R-:W-:Y:S01]  /*18d0*/  IMAD.U32 R21, RZ, RZ, UR12 ;  /* 0x0000000cff157e24 */ /* 0x000fe2000f8e00ff */
[----:B------:R-:W-:Y:S02]  /*18e0*/  PLOP3.LUT P1, PT, PT, PT, UP1, 0x80, 0x8 ;  /* 0x000000000008781c */ /* 0x000fe40003f2f018 */
[----:B0-----:R-:W-:Y:S01]  /*18f0*/  IADD3 R17, P4, PT, R25, R10, RZ ;  /* 0x0000000a19117210 */ /* 0x001fe20007f9e0ff */
[----:B------:R-:W-:Y:S01]  /*1900*/  IMAD.U32 R16, RZ, RZ, UR12 ;  /* 0x0000000cff107e24 */ /* 0x000fe2000f8e00ff */
[----:B------:R-:W-:Y:S01]  /*1910*/  PRMT R67, RZ, 0x7610, R67 ;  /* 0x00007610ff437816 */ /* 0x000fe20000000043 */
[----:B---3--:R0:W-:Y:S02]  /*1920*/  STL [R1+0x25c], R24 ;  /* 0x00025c1801007387 */ /* 0x0081e40000100800 */
[----:B0-----:R-:W-:-:S04]  /*1930*/  IMAD.U32 R24, RZ, RZ, UR12 ;  /* 0x0000000cff187e24 */ /* 0x001fc8000f8e00ff */
[----:B------:R-:W-:Y:S01]  /*1940*/  IMAD R9, R24, 0x2, R29 ;  /* 0x0000000218097824 */ /* 0x000fe200078e021d */
[----:B------:R0:W-:Y:S03]  /*1950*/  STL [R1+0x540], R28 ;  /* 0x0005401c01007387 */ /* 0x0001e60000100800 */
[----:B------:R-:W-:Y:S01]  /*1960*/  IMAD R47, R22, 0x2, R9 ;  /* 0x00000002162f7824 */ /* 0x000fe200078e0209 */
[----:B----4-:R1:W-:Y:S03]  /*1970*/  STL [R1+0x31c], R26 ;  /* 0x00031c1a01007387 */ /* 0x0103e60000100800 */
[----:B------:R-:W-:Y:S02]  /*1980*/  IMAD R27, R24, 0x2, R47 ;  /* 0x00000002181b7824 */ /* 0x000fe400078e022f */
[----:B0-----:R-:W-:Y:S01]  /*1990*/  IMAD.U32 R28, RZ, RZ, UR12 ;  /* 0x0000000cff1c7e24 */ /* 0x001fe2000f8e00ff */
[----:B-1----:R-:W-:-:S03]  /*19a0*/  LOP3.LUT R26, R2, 0x58, RZ, 0xfc, !PT ;  /* 0x00000058021a7812 */ /* 0x002fc600078efcff */
[----:B------:R-:W-:Y:S01]  /*19b0*/  IMAD R28, R28, 0x2, R27 ;  /* 0x000000021c1c7824 */ /* 0x000fe200078e021b */
[----:B------:R-:W-:Y:S02]  /*19c0*/  LEA.HI.X.SX32 R22, R25, R6, 0x1, P4 ;  /* 0x0000000619167211 */ /* 0x000fe400020f0eff */
[----:B------:R-:W-:Y:S01]  /*19d0*/  ISETP.LT.AND P1, PT, R26, UR15, P1 ;  /* 0x0000000f1a007c0c */ /* 0x000fe20008f21270 */
[----:B------:R-:W-:Y:S01]  /*19e0*/  IMAD R21, R21, 0x2, R28 ;  /* 0x0000000215157824 */ /* 0x000fe200078e021c */
[C---:B------:R-:W-:Y:S01]  /*19f0*/  IADD3 R33, P5, PT, R27.reuse, R10, RZ ;  /* 0x0000000a1b217210 */ /* 0x040fe20007fbe0ff */
[----:B------:R0:W-:Y:S02]  /*1a00*/  STL [R1+0x564], R17 ;  /* 0x0005641101007387 */ /* 0x0001e40000100800 */
[----:B------:R-:W-:Y:S02]  /*1a10*/  IMAD R25, R16, 0x4, R21 ;  /* 0x0000000410197824 */ /* 0x000fe400078e0215 */
[----:B------:R-:W-:Y:S01]  /*1a20*/  @P0 IMAD.MOV.U32 R16, RZ, RZ, R17 ;  /* 0x000000ffff100224 */ /* 0x000fe200078e0011 */
[----:B------:R-:W-:Y:S01]  /*1a30*/  LEA.HI.X.SX32 R45, R27, R6, 0x1, P5 ;  /* 0x000000061b2d7211 */ /* 0x000fe200028f0eff */
[----:B0-----:R-:W-:Y:S01]  /*1a40*/  @P0 IMAD.MOV.U32 R17, RZ, RZ, R22 ;  /* 0x000000ffff110224 */ /* 0x001fe200078e0016 */
[----:B------:R-:W-:-:S04]  /*1a50*/  PRMT R24, RZ, 0x7610, R24 ;  /* 0x00007610ff187816 */ /* 0x000fc80000000018 */
[----:B------:R0:W3:Y:S02]  /*1a60*/  @P0 LDG.E.U8 R67, desc[UR22][R16.64] ;  /* 0x0000001610430981 */ /* 0x0000e4000c1e1100 */
[----:B0-----:R-:W-:Y:S02]  /*1a70*/  @P1 IMAD.MOV.U32 R16, RZ, RZ, R33 ;  /* 0x000000ffff101224 */ /* 0x001fe400078e0021 */
[----:B------:R-:W-:-:S05]  /*1a80*/  @P1 IMAD.MOV.U32 R17, RZ, RZ, R45 ;  /* 0x000000ffff111224 */ /* 0x000fca00078e002d */
[----:B------:R0:W4:Y:S01]  /*1a90*/  @P1 LDG.E.U8 R24, desc[UR22][R16.64] ;  /* 0x0000001610181981 */ /* 0x000122000c1e1100 */
[----:B------:R-:W-:-:S03]  /*1aa0*/  IMAD.U32 R26, RZ, RZ, UR12 ;  /* 0x0000000cff1a7e24 */ /* 0x000fc6000f8e00ff */
[----:B------:R-:W-:Y:S01]  /*1ab0*/  STL [R1+0x58c], R33 ;  /* 0x00058c2101007387 */ /* 0x000fe20000100800 */
[----:B------:R-:W-:-:S03]  /*1ac0*/  IMAD R26, R26, 0x2, R25 ;  /* 0x000000021a1a7824 */ /* 0x000fc600078e0219 */
[----:B------:R1:W-:Y:S04]  /*1ad0*/  STL [R1+0x560], R22 ;  /* 0x0005601601007387 */ /* 0x0003e80000100800 */
[----:B------:R0:W-:Y:S01]  /*1ae0*/  STL [R1+0x588], R45 ;  /* 0x0005882d01007387 */ /* 0x0001e20000100800 */
[----:B-1----:R-:W-:Y:S02]  /*1af0*/  IMAD.U32 R22, RZ, RZ, UR12 ;  /* 0x0000000cff167e24 */ /* 0x002fe4000f8e00ff */
[----:B0-----:R-:W-:Y:S02]  /*1b00*/  IMAD.U32 R45, RZ, RZ, UR12 ;  /* 0x0000000cff2d7e24 */ /* 0x001fe4000f8e00ff */
[----:B------:R-:W-:Y:S02]  /*1b10*/  IMAD R22, R22, 0x2, R26 ;  /* 0x0000000216167824 */ /* 0x000fe400078e021a */
[----:B------:R-:W-:-:S02]  /*1b20*/  IMAD.U32 R33, RZ, RZ, UR12 ;  /* 0x0000000cff217e24 */ /* 0x000fc4000f8e00ff */
[----:B------:R-:W-:Y:S02]  /*1b30*/  IMAD R45, R45, 0x2, R22 ;  /* 0x000000022d2d7824 */ /* 0x000fe400078e0216 */
[----:B------:R-:W-:Y:S02]  /*1b40*/  IMAD.U32 R27, RZ, RZ, UR12 ;  /* 0x0000000cff1b7e24 */ /* 0x000fe4000f8e00ff */
[----:B------:R-:W-:Y:S01]  /*1b50*/  IMAD R33, R33, 0x2, R45 ;  /* 0x0000000221217824 */ /* 0x000fe200078e022d */
[----:B------:R-:W-:Y:S02]  /*1b60*/  LOP3.LUT R72, R2, 0x60, RZ, 0xfc, !PT ;  /* 0x0000006002487812 */ /* 0x000fe400078efcff */
[----:B------:R-:W-:Y:S01]  /*1b70*/  PLOP3.LUT P0, PT, PT, PT, UP1, 0x80, 0x8 ;  /* 0x000000000008781c */ /* 0x000fe20003f0f018 */
[----:B------:R-:W-:Y:S02]  /*1b80*/  IMAD R27, R27, 0x2, R33 ;  /* 0x000000021b1b7824 */ /* 0x000fe400078e0221 */
[----:B------:R-:W-:Y:S01]  /*1b90*/  IMAD.U32 R16, RZ, RZ, UR12 ;  /* 0x0000000cff107e24 */ /* 0x000fe2000f8e00ff */
[----:B------:R-:W-:-:S02]  /*1ba0*/  ISETP.LT.AND P0, PT, R72, UR15, P0 ;  /* 0x0000000f48007c0c */ /* 0x000fc40008701270 */
[----:B------:R-:W-:Y:S02]  /*1bb0*/  LOP3.LUT R68, R2, 0x68, RZ, 0xfc, !PT ;  /* 0x0000006802447812 */ /* 0x000fe400078efcff */
[----:B------:R-:W-:Y:S02]  /*1bc0*/  PLOP3.LUT P1, PT, PT, PT, UP1, 0x80, 0x8 ;  /* 0x000000000008781c */ /* 0x000fe40003f2f018 */
[----:B------:R-:W-:Y:S02]  /*1bd0*/  PLOP3.LUT P4, PT, PT, PT, UP1, 0x80, 0x8 ;  /* 0x000000000008781c */ /* 0x000fe40003f8f018 */
[C---:B------:R-:W-:Y:S02]  /*1be0*/  IADD3 R75, P6, PT, R25.reuse, R10, RZ ;  /* 0x0000000a194b7210 */ /* 0x040fe40007fde0ff */
[----:B------:R-:W-:Y:S01]  /*1bf0*/  ISETP.LT.AND P1, PT, R68, UR15, P1 ;  /* 0x0000000f44007c0c */ /* 0x000fe20008f21270 */
[----:B------:R-:W-:Y:S01]  /*1c00*/  IMAD.U32 R17, RZ, RZ, UR12 ;  /* 0x0000000cff117e24 */ /* 0x000fe2000f8e00ff */
[----:B------:R-:W-:-:S02]  /*1c10*/  LEA.HI.X.SX32 R76, R25, R6, 0x1, P6 ;  /* 0x00000006194c7211 */ /* 0x000fc400030f0eff */
[C---:B------:R-:W-:Y:S02]  /*1c20*/  IADD3 R72, P5, PT, R33.reuse, R10, RZ ;  /* 0x0000000a21487210 */ /* 0x040fe40007fbe0ff */
[----:B------:R-:W-:Y:S02]  /*1c30*/  PRMT R74, RZ, 0x7610, R74 ;  /* 0x00007610ff4a7816 */ /* 0x000fe4000000004a */
[----:B------:R-:W-:Y:S02]  /*1c40*/  LEA.HI.X.SX32 R73, R33, R6, 0x1, P5 ;  /* 0x0000000621497211 */ /* 0x000fe400028f0eff */
[----:B------:R-:W-:Y:S02]  /*1c50*/  PRMT R70, RZ, 0x7610, R70 ;  /* 0x00007610ff467816 */ /* 0x000fe40000000046 */
[----:B------:R-:W-:Y:S01]  /*1c60*/  PRMT R44, RZ, 0x7610, R44 ;  /* 0x00007610ff2c7816 */ /* 0x000fe2000000002c */
[----:B----4-:R0:W-:Y:S02]  /*1c70*/  STL [R1+0x374], R24 ;  /* 0x0003741801007387 */ /* 0x0101e40000100800 */
[----:B0-----:R-:W-:-:S02]  /*1c80*/  IMAD.U32 R24, RZ, RZ, UR12 ;  /* 0x0000000cff187e24 */ /* 0x001fc4000f8e00ff */
[----:B---3--:R0:W-:Y:S02]  /*1c90*/  STL [R1+0x298], R67 ;  /* 0x0002984301007387 */ /* 0x0081e40000100800 */
[----:B------:R-:W-:-:S04]  /*1ca0*/  IMAD R24, R24, 0x2, R27 ;  /* 0x0000000218187824 */ /* 0x000fc800078e021b */
[----:B------:R-:W-:Y:S01]  /*1cb0*/  IMAD R16, R16, 0x4, R24 ;  /* 0x0000000410107824 */ /* 0x000fe200078e0218 */
[----:B0-----:R-:W-:-:S04]  /*1cc0*/  LOP3.LUT R67, R2, 0x70, RZ, 0xfc, !PT ;  /* 0x0000007002437812 */ /* 0x001fc800078efcff */
[----:B------:R-:W-:Y:S02]  /*1cd0*/  ISETP.LT.AND P4, PT, R67, UR15, P4 ;  /* 0x0000000f43007c0c */ /* 0x000fe4000a781270 */
[C---:B------:R-:W-:Y:S01]  /*1ce0*/  IADD3 R67, P6, PT, R16.reuse, R10, RZ ;  /* 0x0000000a10437210 */ /* 0x040fe20007fde0ff */
[----:B------:R-:W-:Y:S02]  /*1cf0*/  IMAD R25, R17, 0x2, R16 ;  /* 0x0000000211197824 */ /* 0x000fe400078e0210 */
[----:B------:R-:W-:Y:S01]  /*1d00*/  @P0 IMAD.MOV.U32 R17, RZ, RZ, R76 ;  /* 0x000000ffff110224 */ /* 0x000fe200078e004c */
[----:B------:R-:W-:Y:S01]  /*1d10*/  LEA.HI.X.SX32 R68, R16, R6, 0x1, P6 ;  /* 0x0000000610447211 */ /* 0x000fe200030f0eff */
[----:B------:R-:W-:-:S05]  /*1d20*/  @P0 IMAD.MOV.U32 R16, RZ, RZ, R75 ;  /* 0x000000ffff100224 */ /* 0x000fca00078e004b */
[----:B------:R0:W3:Y:S02]  /*1d30*/  @P0 LDG.E.U8 R74, desc[UR22][R16.64] ;  /* 0x00000016104a0981 */ /* 0x0000e4000c1e1100 */
[----:B0-----:R-:W-:Y:S02]  /*1d40*/  @P1 IMAD.MOV.U32 R16, RZ, RZ, R72 ;  /* 0x000000ffff101224 */ /* 0x001fe400078e0048 */
[----:B------:R-:W-:-:S05]  /*1d50*/  @P1 IMAD.MOV.U32 R17, RZ, RZ, R73 ;  /* 0x000000ffff111224 */ /* 0x000fca00078e0049 */
[----:B------:R0:W4:Y:S02]  /*1d60*/  @P1 LDG.E.U8 R70, desc[UR22][R16.64] ;  /* 0x0000001610461981 */ /* 0x000124000c1e1100 */
[----:B0-----:R-:W-:Y:S02]  /*1d70*/  @P4 IMAD.MOV.U32 R16, RZ, RZ, R67 ;  /* 0x000000ffff104224 */ /* 0x001fe400078e0043 */
[----:B------:R-:W-:-:S05]  /*1d80*/  @P4 IMAD.MOV.U32 R17, RZ, RZ, R68 ;  /* 0x000000ffff114224 */ /* 0x000fca00078e0044 */
[----:B------:R0:W2:Y:S04]  /*1d90*/  @P4 LDG.E.U8 R44, desc[UR22][R16.64] ;  /* 0x00000016102c4981 */ /* 0x0000a8000c1e1100 */
[----:B------:R-:W-:Y:S04]  /*1da0*/  STL [R1+0x5bc], R75 ;  /* 0x0005bc4b01007387 */ /* 0x000fe80000100800 */
[----:B------:R-:W-:Y:S01]  /*1db0*/  STL [R1+0x5dc], R72 ;  /* 0x0005dc4801007387 */ /* 0x000fe20000100800 */
[----:B0-----:R-:W-:-:S03]  /*1dc0*/  IMAD.U32 R16, RZ, RZ, UR12 ;  /* 0x0000000cff107e24 */ /* 0x001fc6000f8e00ff */
[----:B------:R-:W-:Y:S04]  /*1dd0*/  STL [R1+0x5a8], R76 ;  /* 0x0005a84c01007387 */ /* 0x000fe80000100800 */
[----:B------:R-:W-:Y:S01]  /*1de0*/  STL [R1+0x5f4], R67 ;  /* 0x0005f44301007387 */ /* 0x000fe20000100800 */
[----:B------:R-:W-:-:S03]  /*1df0*/  IMAD R16, R16, 0x2, R25 ;  /* 0x0000000210107824 */ /* 0x000fc600078e0219 */
[----:B------:R-:W-:Y:S04]  /*1e00*/  STL [R1+0x5d8], R73 ;  /* 0x0005d84901007387 */ /* 0x000fe80000100800 */
[----:B------:R0:W-:Y:S01]  /*1e10*/  STL [R1+0x5f0], R68 ;  /* 0x0005f04401007387 */ /* 0x0001e20000100800 */
[----:B------:R-:W-:Y:S01]  /*1e20*/  IMAD.U32 R33, RZ, RZ, UR12 ;  /* 0x0000000cff217e24 */ /* 0x000fe2000f8e00ff */
[----:B------:R-:W-:Y:S02]  /*1e30*/  PLOP3.LUT P4, PT, PT, PT, UP1, 0x80, 0x8 ;  /* 0x000000000008781c */ /* 0x000fe40003f8f018 */
[----:B0-----:R-:W-:-:S04]  /*1e40*/  LOP3.LUT R68, R2, 0x78, RZ, 0xfc, !PT ;  /* 0x0000007802447812 */ /* 0x001fc800078efcff */
[----:B------:R-:W-:Y:S02]  /*1e50*/  ISETP.LT.AND P4, PT, R68, UR15, P4 ;  /* 0x0000000f44007c0c */ /* 0x000fe4000a781270 */
[C---:B------:R-:W-:Y:S02]  /*1e60*/  LOP3.LUT R67, R2.reuse, 0x2, RZ, 0xfc, !PT ;  /* 0x0000000202437812 */ /* 0x040fe400078efcff */
[----:B------:R-:W-:Y:S01]  /*1e70*/  PLOP3.LUT P0, PT, PT, PT, UP1, 0x80, 0x8 ;  /* 0x000000000008781c */ /* 0x000fe20003f0f018 */
[----:B------:R-:W-:Y:S01]  /*1e80*/  IMAD.U32 R17, RZ, RZ, UR12 ;  /* 0x0000000cff117e24 */ /* 0x000fe2000f8e00ff */
[----:B------:R-:W-:Y:S02]  /*1e90*/  LOP3.LUT R68, R2, 0xa, RZ, 0xfc, !PT ;  /* 0x0000000a02447812 */ /* 0x000fe400078efcff */
[----:B------:R-:W-:Y:S02]  /*1ea0*/  ISETP.LT.AND P0, PT, R67, UR15, P0 ;  /* 0x0000000f43007c0c */ /* 0x000fe40008701270 */
[----:B------:R-:W-:-:S02]  /*1eb0*/  PLOP3.LUT P1, PT, PT, PT, UP1, 0x80, 0x8 ;  /* 0x000000000008781c */ /* 0x000fc40003f2f018 */
[----:B------:R-:W-:Y:S02]  /*1ec0*/  IADD3 R67, P6, PT, R32, R10, RZ ;  /* 0x0000000a20437210 */ /* 0x000fe40007fde0ff */
[----:B------:R-:W-:Y:S02]  /*1ed0*/  ISETP.LT.AND P1, PT, R68, UR15, P1 ;  /* 0x0000000f44007c0c */ /* 0x000fe40008f21270 */
[----:B------:R-:W-:Y:S02]  /*1ee0*/  PRMT R71, RZ, 0x7610, R71 ;  /* 0x00007610ff477816 */ /* 0x000fe40000000047 */
[----:B------:R-:W-:Y:S02]  /*1ef0*/  LEA.HI.X.SX32 R68, R32, R6, 0x1, P6 ;  /* 0x0000000620447211 */ /* 0x000fe400030f0eff */
[----:B------:R-:W-:Y:S01]  /*1f00*/  PRMT R62, RZ, 0x7610, R62 ;  /* 0x00007610ff3e7816 */ /* 0x000fe2000000003e */
[----:B--2---:R0:W-:Y:S02]  /*1f10*/  STL [R1+0x318], R44 ;  /* 0x0003182c01007387 */ /* 0x0041e40000100800 */
[----:B0-----:R-:W-:-:S04]  /*1f20*/  IMAD.U32 R44, RZ, RZ, UR12 ;  /* 0x0000000cff2c7e24 */ /* 0x001fc8000f8e00ff */
[----:B------:R-:W-:-:S04]  /*1f30*/  IMAD R44, R44, 0x2, R16 ;  /* 0x000000022c2c7824 */ /* 0x000fc800078e0210 */
[----:B------:R-:W-:-:S05]  /*1f40*/  IMAD R33, R33, 0x2, R44 ;  /* 0x0000000221217824 */ /* 0x000fca00078e022c */
[----:B------:R-:W-:-:S04]  /*1f50*/  IADD3 R72, P5, PT, R33, R10, RZ ;  /* 0x0000000a21487210 */ /* 0x000fc80007fbe0ff */
[----:B------:R-:W-:Y:S01]  /*1f60*/  LEA.HI.X.SX32 R73, R33, R6, 0x1, P5 ;  /* 0x0000000621497211 */ /* 0x000fe200028f0eff */
[----:B------:R-:W-:Y:S02]  /*1f70*/  IMAD R17, R17, 0x2, R33 ;  /* 0x0000000211117824 */ /* 0x000fe400078e0221 */
[----:B------:R-:W-:Y:S02]  /*1f80*/  @P4 IMAD.MOV.U32 R32, RZ, RZ, R72 ;  /* 0x000000ffff204224 */ /* 0x000fe400078e0048 */
[----:B------:R-:W-:-:S05]  /*1f90*/  @P4 IMAD.MOV.U32 R33, RZ, RZ, R73 ;  /* 0x000000ffff214224 */ /* 0x000fca00078e0049 */
[----:B------:R0:W2:Y:S02]  /*1fa0*/  @P4 LDG.E.U8 R71, desc[UR22][R32.64] ;  /* 0x0000001620474981 */ /* 0x0000a4000c1e1100 */
[----:B0-----:R-:W-:Y:S02]  /*1fb0*/  @P0 IMAD.MOV.U32 R32, RZ, RZ, R67 ;  /* 0x000000ffff200224 */ /* 0x001fe400078e0043 */
[----:B------:R-:W-:-:S05]  /*1fc0*/  @P0 IMAD.MOV.U32 R33, RZ, RZ, R68 ;  /* 0x000000ffff210224 */ /* 0x000fca00078e0044 */
[----:B------:R0:W2:Y:S01]  /*1fd0*/  @P0 LDG.E.U8 R62, desc[UR22][R32.64] ;  /* 0x00000016203e0981 */ /* 0x0000a2000c1e1100 */
[----:B------:R-:W-:-:S03]  /*1fe0*/  PLOP3.LUT P5, PT, PT, PT, UP1, 0x80, 0x8 ;  /* 0x000000000008781c */ /* 0x000fc60003faf018 */
[----:B------:R-:W-:Y:S04]  /*1ff0*/  STL [R1+0x60c], R72 ;  /* 0x00060c4801007387 */ /* 0x000fe80000100800 */
[----:B---3--:R-:W-:Y:S04]  /*2000*/  STL [R1+0x2d8], R74 ;  /* 0x0002d84a01007387 */ /* 0x008fe80000100800 */
[----:B----4-:R1:W-:Y:S02]  /*2010*/  STL [R1+0x378], R70 ;  /* 0x0003784601007387 */ /* 0x0103e40000100800 */
[----:B-1----:R-:W-:-:S02]  /*2020*/  LOP3.LUT R70, R2, 0x12, RZ, 0xfc, !PT ;  /* 0x0000001202467812 */ /* 0x002fc400078efcff */
[----:B------:R1:W-:Y:S02]  /*2030*/  STL [R1+0x2c], R67 ;  /* 0x00002c4301007387 */ /* 0x0003e40000100800 */
[----:B------:R-:W-:Y:S02]  /*2040*/  ISETP.LT.AND P5, PT, R70, UR15, P5 ;  /* 0x0000000f46007c0c */ /* 0x000fe4000afa1270 */
[-C--:B------:R-:W-:Y:S01]  /*2050*/  IADD3 R70, P4, PT, R40, R10.reuse, RZ ;  /* 0x0000000a28467210 */ /* 0x080fe20007f9e0ff */
[----:B------:R-:W-:Y:S04]  /*2060*/  STL [R1+0x608], R73 ;  /* 0x0006084901007387 */ /* 0x000fe80000100800 */
[----:B------:R3:W-:Y:S01]  /*2070*/  STL [R1+0x28], R68 ;  /* 0x0000284401007387 */ /* 0x0007e20000100800 */
[----:B-1----:R-:W-:-:S03]  /*2080*/  IADD3 R67, P0, PT, R39, R10, RZ ;  /* 0x0000000a27437210 */ /* 0x002fc60007f1e0ff */
[----:B------:R-:W-:Y:S01]  /*2090*/  STL [R1+0x4c], R70 ;  /* 0x00004c4601007387 */ /* 0x000fe20000100800 */
[----:B------:R-:W-:Y:S01]  /*20a0*/  PRMT R69, RZ, 0x7610, R69 ;  /* 0x00007610ff457816 */ /* 0x000fe20000000045 */
[----:B0-----:R-:W-:Y:S01]  /*20b0*/  @P1 IMAD.MOV.U32 R32, RZ, RZ, R70 ;  /* 0x000000ffff201224 */ /* 0x001fe200078e0046 */
[-C--:B---3--:R-:W-:Y:S02]  /*20c0*/  LEA.HI.X.SX32 R68, R39, R6.reuse, 0x1, P0 ;  /* 0x0000000627447211 */ /* 0x088fe400000f0eff */
[----:B------:R-:W-:Y:S02]  /*20d0*/  PRMT R66, RZ, 0x7610, R66 ;  /* 0x00007610ff427816 */ /* 0x000fe40000000042 */
[----:B------:R-:W-:Y:S01]  /*20e0*/  PRMT R65, RZ, 0x7610, R65 ;  /* 0x00007610ff417816 */ /* 0x000fe20000000041 */
[----:B--2---:R0:W-:Y:S04]  /*20f0*/  STL [R1+0x358], R71 ;  /* 0x0003584701007387 */ /* 0x0041e80000100800 */
[----:B------:R-:W-:Y:S01]  /*2100*/  STL [R1+0x6c], R67 ;  /* 0x00006c4301007387 */ /* 0x000fe20000100800 */
[----:B0-----:R-:W-:-:S05]  /*2110*/  LEA.HI.X.SX32 R71, R40, R6, 0x1, P4 ;  /* 0x0000000628477211 */ /* 0x001fca00020f0eff */
[----:B------:R-:W-:Y:S01]  /*2120*/  @P1 IMAD.MOV.U32 R33, RZ, RZ, R71 ;  /* 0x000000ffff211224 */ /* 0x000fe200078e0047 */
[----:B------:R-:W-:Y:S01]  /*2130*/  STL [R1+0x48], R71 ;  /* 0x0000484701007387 */ /* 0x000fe20000100800 */
[----:B------:R-:W-:-:S03]  /*2140*/  PLOP3.LUT P4, PT, PT, PT, UP1, 0x80, 0x8 ;  /* 0x000000000008781c */ /* 0x000fc60003f8f018 */
[----:B------:R0:W-:Y:S04]  /*2150*/  STL [R1+0x35c], R62 ;  /* 0x00035c3e01007387 */ /* 0x0001e80000100800 */
[----:B------:R1:W2:Y:S01]  /*2160*/  @P1 LDG.E.U8 R69, desc[UR22][R32.64] ;  /* 0x0000001620451981 */ /* 0x0002a2000c1e1100 */
[----:B0-----:R-:W-:Y:S01]  /*2170*/  LOP3.LUT R62, R2, 0x1a, RZ, 0xfc, !PT ;  /* 0x0000001a023e7812 */ /* 0x001fe200078efcff */
[----:B-1----:R-:W-:Y:S02]  /*2180*/  @P5 IMAD.MOV.U32 R32, RZ, RZ, R67 ;  /* 0x000000ffff205224 */ /* 0x002fe400078e0043 */
[----:B------:R-:W-:Y:S01]  /*2190*/  @P5 IMAD.MOV.U32 R33, RZ, RZ, R68 ;  /* 0x000000ffff215224 */ /* 0x000fe200078e0044 */
[----:B------:R-:W-:-:S04]  /*21a0*/  ISETP.LT.AND P4, PT, R62, UR15, P4 ;  /* 0x0000000f3e007c0c */ /* 0x000fc8000a781270 */
[----:B------:R0:W3:Y:S02]  /*21b0*/  @P5 LDG.E.U8 R66, desc[UR22][R32.64] ;  /* 0x0000001620425981 */ /* 0x0000e4000c1e1100 */
[----:B0-----:R-:W-:-:S04]  /*21c0*/  IADD3 R32, P5, PT, R38, R10, RZ ;  /* 0x0000000a26207210 */ /* 0x001fc80007fbe0ff */
[----:B------:R-:W-:-:S05]  /*21d0*/  LEA.HI.X.SX32 R33, R38, R6, 0x1, P5 ;  /* 0x0000000626217211 */ /* 0x000fca00028f0eff */
[----:B------:R0:W4:Y:S01]  /*21e0*/  @P4 LDG.E.U8 R65, desc[UR22][R32.64] ;  /* 0x0000001620414981 */ /* 0x000122000c1e1100 */
[----:B------:R-:W-:Y:S02]  /*21f0*/  LOP3.LUT R67, R2, 0x22, RZ, 0xfc, !PT ;  /* 0x0000002202437812 */ /* 0x000fe400078efcff */
[----:B------:R-:W-:Y:S01]  /*2200*/  PLOP3.LUT P1, PT, PT, PT, UP1, 0x80, 0x8 ;  /* 0x000000000008781c */ /* 0x000fe20003f2f018 */
[----:B------:R-:W-:Y:S03]  /*2210*/  STL [R1+0x68], R68 ;  /* 0x0000684401007387 */ /* 0x000fe60000100800 */
[----:B------:R-:W-:Y:S02]  /*2220*/  ISETP.LT.AND P1, PT, R67, UR15, P1 ;  /* 0x0000000f43007c0c */ /* 0x000fe40008f21270 */
[C---:B------:R-:W-:Y:S02]  /*2230*/  IADD3 R67, P6, PT, R37.reuse, R10, RZ ;  /* 0x0000000a25437210 */ /* 0x040fe40007fde0ff */
[----:B------:R-:W-:Y:S01]  /*2240*/  PRMT R64, RZ, 0x7610, R64 ;  /* 0x00007610ff407816 */ /* 0x000fe20000000040 */
[----:B---3--:R-:W-:Y:S04]  /*2250*/  STL [R1+0x368], R66 ;  /* 0x0003684201007387 */ /* 0x008fe80000100800 */
[----:B------:R0:W-:Y:S04]  /*2260*/  STL [R1+0x8c], R32 ;  /* 0x00008c2001007387 */ /* 0x0001e80000100800 */
[----:B------:R1:W-:Y:S04]  /*2270*/  STL [R1+0x88], R33 ;  /* 0x0000882101007387 */ /* 0x0003e80000100800 */
[----:B------:R-:W-:Y:S01]  /*2280*/  STL [R1+0xac], R67 ;  /* 0x0000ac4301007387 */ /* 0x000fe20000100800 */
[----:B0-----:R-:W-:-:S03]  /*2290*/  LEA.HI.X.SX32 R32, R37, R6, 0x1, P6 ;  /* 0x0000000625207211 */ /* 0x001fc600030f0eff */
[----:B----4-:R0:W-:Y:S02]  /*22a0*/  STL [R1+0x2f4], R65 ;  /* 0x0002f44101007387 */ /* 0x0101e40000100800 */
[----:B-1----:R-:W-:Y:S02]  /*22b0*/  @P1 IMAD.MOV.U32 R33, RZ, RZ, R32 ;  /* 0x000000ffff211224 */ /* 0x002fe400078e0020 */
[----:B--2---:R-:W-:Y:S01]  /*22c0*/  STL [R1+0x2fc], R69 ;  /* 0x0002fc4501007387 */ /* 0x004fe20000100800 */
[----:B0-----:R-:W-:-:S05]  /*22d0*/  IADD3 R65, P4, PT, R36, R10, RZ ;  /* 0x0000000a24417210 */ /* 0x001fca0007f9e0ff */
[----:B------:R-:W-:Y:S04]  /*22e0*/  STL [R1+0x4cc], R65 ;  /* 0x0004cc4101007387 */ /* 0x000fe80000100800 */
[----:B------:R0:W-:Y:S02]  /*22f0*/  STL [R1+0xa8], R32 ;  /* 0x0000a82001007387 */ /* 0x0001e40000100800 */
[----:B0-----:R-:W-:-:S05]  /*2300*/  @P1 IMAD.MOV.U32 R32, RZ, RZ, R67 ;  /* 0x000000ffff201224 */ /* 0x001fca00078e0043 */
[----:B------:R0:W2:Y:S01]  /*2310*/  @P1 LDG.E.U8 R64, desc[UR22][R32.64] ;  /* 0x0000001620401981 */ /* 0x0000a2000c1e1100 */
[C---:B------:R-:W-:Y:S02]  /*2320*/  LOP3.LUT R66, R2.reuse, 0x2a, RZ, 0xfc, !PT ;  /* 0x0000002a02427812 */ /* 0x040fe400078efcff */
[----:B------:R-:W-:Y:S02]  /*2330*/  PLOP3.LUT P0, PT, PT, PT, UP1, 0x80, 0x8 ;  /* 0x000000000008781c */ /* 0x000fe40003f0f018 */
[----:B------:R-:W-:Y:S02]  /*2340*/  LOP3.LUT R62, R2, 0x32, RZ, 0xfc, !PT ;  /* 0x00000032023e7812 */ /* 0x000fe400078efcff */
[----:B------:R-:W-:Y:S02]  /*2350*/  ISETP.LT.AND P0, PT, R66, UR15, P0 ;  /* 0x0000000f42007c0c */ /* 0x000fe40008701270 */
[----:B------:R-:W-:Y:S02]  /*2360*/  PLOP3.LUT P5, PT, PT, PT, UP1, 0x80, 0x8 ;  /* 0x000000000008781c */ /* 0x000fe40003faf018 */
[----:B------:R-:W-:-:S02]  /*2370*/  LEA.HI.X.SX32 R66, R36, R6, 0x1, P4 ;  /* 0x0000000624427211 */ /* 0x000fc400020f0eff */
[----:B------:R-:W-:Y:S02]  /*2380*/  ISETP.LT.AND P5, PT, R62, UR15, P5 ;  /* 0x0000000f3e007c0c */ /* 0x000fe4000afa1270 */
[----:B------:R-:W-:Y:S02]  /*2390*/  IADD3 R62, P6, PT, R35, R10, RZ ;  /* 0x0000000a233e7210 */ /* 0x000fe40007fde0ff */
[----:B------:R-:W-:-:S03]  /*23a0*/  PRMT R60, RZ, 0x7610, R60 ;  /* 0x00007610ff3c7816 */ /* 0x000fc6000000003c */
[----:B------:R-:W-:Y:S01]  /*23b0*/  STL [R1+0x4ec], R62 ;  /* 0x0004ec3e01007387 */ /* 0x000fe20000100800 */
[----:B0-----:R-:W-:Y:S02]  /*23c0*/  @P0 IMAD.MOV.U32 R32, RZ, RZ, R65 ;  /* 0x000000ffff200224 */ /* 0x001fe400078e0041 */
[----:B------:R-:W-:Y:S01]  /*23d0*/  @P0 IMAD.MOV.U32 R33, RZ, RZ, R66 ;  /* 0x000000ffff210224 */ /* 0x000fe200078e0042 */
[----:B------:R-:W-:Y:S01]  /*23e0*/  STL [R1+0x4c8], R66 ;  /* 0x0004c84201007387 */ /* 0x000fe20000100800 */
[----:B------:R-:W-:-:S03]  /*23f0*/  PRMT R58, RZ, 0x7610, R58 ;  /* 0x00007610ff3a7816 */ /* 0x000fc6000000003a */
[----:B------:R0:W3:Y:S02]  /*2400*/  @P0 LDG.E.U8 R60, desc[UR22][R32.64] ;  /* 0x00000016203c0981 */ /* 0x0000e4000c1e1100 */
[----:B0-----:R-:W-:Y:S02]  /*2410*/  @P5 IMAD.MOV.U32 R32, RZ, RZ, R62 ;  /* 0x000000ffff205224 */ /* 0x001fe400078e003e */
[----:B--2---:R0:W-:Y:S02]  /*2420*/  STL [R1+0x338], R64 ;  /* 0x0003384001007387 */ /* 0x0041e40000100800 */
[----:B0-----:R-:W-:-:S05]  /*2430*/  LEA.HI.X.SX32 R64, R35, R6, 0x1, P6 ;  /* 0x0000000623407211 */ /* 0x001fca00030f0eff */
[----:B------:R-:W-:-:S05]  /*2440*/  @P5 IMAD.MOV.U32 R33, RZ, RZ, R64 ;  /* 0x000000ffff215224 */ /* 0x000fca00078e0040 */
[----:B------:R0:W2:Y:S01]  /*2450*/  @P5 LDG.E.U8 R58, desc[UR22][R32.64] ;  /* 0x00000016203a5981 */ /* 0x0000a2000c1e1100 */
[----:B------:R-:W-:Y:S02]  /*2460*/  PLOP3.LUT P1, PT, PT, PT, UP1, 0x80, 0x8 ;  /* 0x000000000008781c */ /* 0x000fe40003f2f018 */
[----:B------:R-:W-:Y:S01]  /*2470*/  PLOP3.LUT P0, PT, PT, PT, UP1, 0x80, 0x8 ;  /* 0x000000000008781c */ /* 0x000fe20003f0f018 */
[----:B---3--:R1:W-:Y:S04]  /*2480*/  STL [R1+0x334], R60 ;  /* 0x0003343c01007387 */ /* 0x0083e80000100800 */
[----:B------:R-:W-:Y:S01]  /*2490*/  STL [R1+0x4e8], R64 ;  /* 0x0004e84001007387 */ /* 0x000fe20000100800 */
[----:B-1----:R-:W-:-:S04]  /*24a0*/  LOP3.LUT R60, R2, 0x3a, RZ, 0xfc, !PT ;  /* 0x0000003a023c7812 */ /* 0x002fc800078efcff */
[----:B------:R-:W-:Y:S02]  /*24b0*/  ISETP.LT.AND P1, PT, R60, UR15, P1 ;  /* 0x0000000f3c007c0c */ /* 0x000fe40008f21270 */
[----:B0-----:R-:W-:Y:S02]  /*24c0*/  IADD3 R32, P4, PT, R34, R10, RZ ;  /* 0x0000000a22207210 */ /* 0x001fe40007f9e0ff */
[----:B------:R-:W-:Y:S02]  /*24d0*/  LOP3.LUT R60, R2, 0x4a, RZ, 0xfc, !PT ;  /* 0x0000004a023c7812 */ /* 0x000fe400078efcff */
[----:B------:R-:W-:Y:S02]  /*24e0*/  PLOP3.LUT P5, PT, PT, PT, UP1, 0x80, 0x8 ;  /* 0x000000000008781c */ /* 0x000fe40003faf018 */
[----:B------:R-:W-:Y:S02]  /*24f0*/  PRMT R63, RZ, 0x7610, R63 ;  /* 0x00007610ff3f7816 */ /* 0x000fe4000000003f */
[----:B------:R-:W-:-:S02]  /*2500*/  LEA.HI.X.SX32 R33, R34, R6, 0x1, P4 ;  /* 0x0000000622217211 */ /* 0x000fc400020f0eff */
[----:B------:R-:W-:Y:S02]  /*2510*/  ISETP.LT.AND P5, PT, R60, UR15, P5 ;  /* 0x0000000f3c007c0c */ /* 0x000fe4000afa1270 */
[----:B------:R-:W-:Y:S01]  /*2520*/  PRMT R54, RZ, 0x7610, R54 ;  /* 0x00007610ff367816 */ /* 0x000fe20000000036 */
[----:B------:R0:W3:Y:S04]  /*2530*/  @P1 LDG.E.U8 R63, desc[UR22][R32.64] ;  /* 0x00000016203f1981 */ /* 0x0000e8000c1e1100 */
[----:B--2---:R1:W-:Y:S02]  /*2540*/  STL [R1+0x364], R58 ;  /* 0x0003643a01007387 */ /* 0x0043e40000100800 */
[----:B-1----:R-:W-:-:S04]  /*2550*/  LOP3.LUT R58, R2, 0x42, RZ, 0xfc, !PT ;  /* 0x00000042023a7812 */ /* 0x002fc800078efcff */
[----:B------:R-:W-:Y:S02]  /*2560*/  ISETP.LT.AND P0, PT, R58, UR15, P0 ;  /* 0x0000000f3a007c0c */ /* 0x000fe40008701270 */
[C---:B------:R-:W-:Y:S01]  /*2570*/  IADD3 R58, P6, PT, R31.reuse, R10, RZ ;  /* 0x0000000a1f3a7210 */ /* 0x040fe20007fde0ff */
[----:B------:R0:W-:Y:S03]  /*2580*/  STL [R1+0x50c], R32 ;  /* 0x00050c2001007387 */ /* 0x0001e60000100800 */
[----:B------:R-:W-:Y:S01]  /*2590*/  LEA.HI.X.SX32 R60, R31, R6, 0x1, P6 ;  /* 0x000000061f3c7211 */ /* 0x000fe200030f0eff */
[----:B------:R-:W-:Y:S04]  /*25a0*/  STL [R1+0x52c], R58 ;  /* 0x00052c3a01007387 */ /* 0x000fe80000100800 */
[----:B------:R1:W-:Y:S02]  /*25b0*/  STL [R1+0x508], R33 ;  /* 0x0005082101007387 */ /* 0x0003e40000100800 */
[----:B0-----:R-:W-:-:S02]  /*25c0*/  @P0 IMAD.MOV.U32 R32, RZ, RZ, R58 ;  /* 0x000000ffff200224 */ /* 0x001fc400078e003a */
[----:B-1----:R-:W-:-:S05]  /*25d0*/  @P0 IMAD.MOV.U32 R33, RZ, RZ, R60 ;  /* 0x000000ffff210224 */ /* 0x002fca00078e003c */
[----:B------:R-:W2:Y:S01]  /*25e0*/  @P0 LDG.E.U8 R54, desc[UR22][R32.64] ;  /* 0x0000001620360981 */ /* 0x000ea2000c1e1100 */
[----:B------:R-:W-:-:S03]  /*25f0*/  IADD3 R31, P1, PT, R30, R10, RZ ;  /* 0x0000000a1e1f7210 */ /* 0x000fc60007f3e0ff */
[----:B------:R-:W-:Y:S01]  /*2600*/  STL [R1+0x528], R60 ;  /* 0x0005283c01007387 */ /* 0x000fe20000100800 */
[----:B------:R-:W-:-:S03]  /*2610*/  LEA.HI.X.SX32 R30, R30, R6, 0x1, P1 ;  /* 0x000000061e1e7211 */ /* 0x000fc600008f0eff */
[----:B------:R0:W-:Y:S01]  /*2620*/  STL [R1+0x54c], R31 ;  /* 0x00054c1f01007387 */ /* 0x0001e20000100800 */
[----:B------:R-:W-:Y:S02]  /*2630*/  LOP3.LUT R62, R2, 0x52, RZ, 0xfc, !PT ;  /* 0x00000052023e7812 */ /* 0x000fe400078efcff */
[----:B------:R-:W-:Y:S02]  /*2640*/  PLOP3.LUT P4, PT, PT, PT, UP1, 0x80, 0x8 ;  /* 0x000000000008781c */ /* 0x000fe40003f8f018 */
[----:B------:R-:W-:Y:S02]  /*2650*/  PLOP3.LUT P0, PT, PT, PT, UP1, 0x80, 0x8 ;  /* 0x000000000008781c */ /* 0x000fe40003f0f018 */
[----:B------:R-:W-:Y:S02]  /*2660*/  ISETP.LT.AND P4, PT, R62, UR15, P4 ;  /* 0x0000000f3e007c0c */ /* 0x000fe4000a781270 */
[----:B0-----:R-:W-:Y:S02]  /*2670*/  @P5 LOP3.LUT R31, R31, R30, RZ, 0x3c, !PT ;  /* 0x0000001e1f1f5212 */ /* 0x001fe400078e3cff */
[----:B------:R-:W-:-:S02]  /*2680*/  LOP3.LUT R60, R2, 0x5a, RZ, 0xfc, !PT ;  /* 0x0000005a023c7812 */ /* 0x000fc400078efcff */
[----:B------:R-:W-:Y:S02]  /*2690*/  PRMT R61, RZ, 0x7610, R61 ;  /* 0x00007610ff3d7816 */ /* 0x000fe4000000003d */
[----:B------:R-:W-:Y:S02]  /*26a0*/  ISETP.LT.AND P0, PT, R60, UR15, P0 ;  /* 0x0000000f3c007c0c */ /* 0x000fe40008701270 */
[----:B------:R-:W-:Y:S02]  /*26b0*/  PRMT R52, RZ, 0x7610, R52 ;  /* 0x00007610ff347816 */ /* 0x000fe40000000034 */
[----:B------:R-:W-:Y:S01]  /*26c0*/  PRMT R57, RZ, 0x7610, R57 ;  /* 0x00007610ff397816 */ /* 0x000fe20000000039 */
[----:B--2---:R0:W-:Y:S02]  /*26d0*/  STL [R1+0x370], R54 ;  /* 0x0003703601007387 */ /* 0x0041e40000100800 */
[----:B0-----:R-:W-:-:S05]  /*26e0*/  IADD3 R54, P6, PT, R29, R10, RZ ;  /* 0x0000000a1d367210 */ /* 0x001fca0007fde0ff */
[----:B------:R-:W-:Y:S04]  /*26f0*/  STL [R1+0x574], R54 ;  /* 0x0005743601007387 */ /* 0x000fe80000100800 */
[----:B------:R0:W-:Y:S01]  /*2700*/  STL [R1+0x548], R30 ;  /* 0x0005481e01007387 */ /* 0x0001e20000100800 */
[----:B------:R-:W-:Y:S02]  /*2710*/  LEA.HI.X.SX32 R58, R29, R6, 0x1, P6 ;  /* 0x000000061d3a7211 */ /* 0x000fe400030f0eff */
[----:B------:R-:W-:Y:S02]  /*2720*/  IADD3 R29, P1, PT, R28, R10, RZ ;  /* 0x0000000a1c1d7210 */ /* 0x000fe40007f3e0ff */
[----:B0-----:R-:W-:-:S04]  /*2730*/  @P5 LOP3.LUT R30, R31, R30, RZ, 0x3c, !PT ;  /* 0x0000001e1f1e5212 */ /* 0x001fc800078e3cff */
[----:B------:R-:W-:Y:S01]  /*2740*/  @P5 LOP3.LUT R31, R31, R30, RZ, 0x3c, !PT ;  /* 0x0000001e1f1f5212 */ /* 0x000fe200078e3cff */
[----:B------:R0:W-:Y:S04]  /*2750*/  STL [R1+0x568], R58 ;  /* 0x0005683a01007387 */ /* 0x0001e80000100800 */
[----:B------:R1:W2:Y:S04]  /*2760*/  @P5 LDG.E.U8 R61, desc[UR22][R30.64] ;  /* 0x000000161e3d5981 */ /* 0x0002a8000c1e1100 */
[----:B------:R4:W-:Y:S01]  /*2770*/  STL [R1+0x594], R29 ;  /* 0x0005941d01007387 */ /* 0x0009e20000100800 */
[----:B-1----:R-:W-:Y:S01]  /*2780*/  @P4 IMAD.MOV.U32 R31, RZ, RZ, R58 ;  /* 0x000000ffff1f4224 */ /* 0x002fe200078e003a */
[----:B0-----:R-:W-:Y:S01]  /*2790*/  LEA.HI.X.SX32 R58, R28, R6, 0x1, P1 ;  /* 0x000000061c3a7211 */ /* 0x001fe200008f0eff */
[----:B------:R-:W-:-:S02]  /*27a0*/  @P4 IMAD.MOV.U32 R30, RZ, RZ, R54 ;  /* 0x000000ffff1e4224 */ /* 0x000fc400078e0036 */
[----:B------:R-:W-:Y:S02]  /*27b0*/  @P0 IMAD.MOV.U32 R28, RZ, RZ, R29 ;  /* 0x000000ffff1c0224 */ /* 0x000fe400078e001d */
[----:B----4-:R-:W-:Y:S01]  /*27c0*/  @P0 IMAD.MOV.U32 R29, RZ, RZ, R58 ;  /* 0x000000ffff1d0224 */ /* 0x010fe200078e003a */
[----:B------:R-:W4:Y:S04]  /*27d0*/  @P4 LDG.E.U8 R52, desc[UR22][R30.64] ;  /* 0x000000161e344981 */ /* 0x000f28000c1e1100 */
[----:B------:R-:W2:Y:S01]  /*27e0*/  @P0 LDG.E.U8 R57, desc[UR22][R28.64] ;  /* 0x000000161c390981 */ /* 0x000ea2000c1e1100 */
[----:B------:R-:W-:Y:S02]  /*27f0*/  LOP3.LUT R60, R2, 0x62, RZ, 0xfc, !PT ;  /* 0x00000062023c7812 */ /* 0x000fe400078efcff */
[----:B------:R-:W-:-:S02]  /*2800*/  PLOP3.LUT P4, PT, PT, PT, UP1, 0x80, 0x8 ;  /* 0x000000000008781c */ /* 0x000fc40003f8f018 */
[----:B------:R-:W-:Y:S02]  /*2810*/  LOP3.LUT R54, R2, 0x6a, RZ, 0xfc, !PT ;  /* 0x0000006a02367812 */ /* 0x000fe400078efcff */
[----:B------:R-:W-:Y:S02]  /*2820*/  PLOP3.LUT P5, PT, PT, PT, UP1, 0x80, 0x8 ;  /* 0x000000000008781c */ /* 0x000fe40003faf018 */
[----:B------:R-:W-:Y:S01]  /*2830*/  ISETP.LT.AND P4, PT, R60, UR15, P4 ;  /* 0x0000000f3c007c0c */ /* 0x000fe2000a781270 */
[----:B---3--:R-:W-:Y:S01]  /*2840*/  STL [R1+0x2e8], R63 ;  /* 0x0002e83f01007387 */ /* 0x008fe20000100800 */
[----:B------:R-:W-:Y:S02]  /*2850*/  ISETP.LT.AND P0, PT, R54, UR15, P5 ;  /* 0x0000000f36007c0c */ /* 0x000fe4000af01270 */
[----:B------:R-:W-:Y:S02]  /*2860*/  IADD3 R60, P5, PT, R26, R10, RZ ;  /* 0x0000000a1a3c7210 */ /* 0x000fe40007fbe0ff */
[----:B------:R-:W-:-:S02]  /*2870*/  PLOP3.LUT P1, PT, PT, PT, UP1, 0x80, 0x8 ;  /* 0x000000000008781c */ /* 0x000fc40003f2f018 */
[----:B------:R-:W-:Y:S02]  /*2880*/  LEA.HI.X.SX32 R26, R26, R6, 0x1, P5 ;  /* 0x000000061a1a7211 */ /* 0x000fe400028f0eff */
[----:B------:R-:W-:Y:S02]  /*2890*/  PRMT R59, RZ, 0x7610, R59 ;  /* 0x00007610ff3b7816 */ /* 0x000fe4000000003b */
[----:B------:R-:W-:Y:S02]  /*28a0*/  PRMT R56, RZ, 0x7610, R56 ;  /* 0x00007610ff387816 */ /* 0x000fe40000000038 */
[----:B------:R-:W-:Y:S02]  /*28b0*/  PRMT R51, RZ, 0x7610, R51 ;  /* 0x00007610ff337816 */ /* 0x000fe40000000033 */
[----:B------:R-:W-:Y:S01]  /*28c0*/  PRMT R55, RZ, 0x7610, R55 ;  /* 0x00007610ff377816 */ /* 0x000fe20000000037 */
[----:B----4-:R0:W-:Y:S04]  /*28d0*/  STL [R1+0x360], R52 ;  /* 0x0003603401007387 */ /* 0x0101e80000100800 */
[----:B------:R-:W-:Y:S04]  /*28e0*/  STL [R1+0x590], R58 ;  /* 0x0005903a01007387 */ /* 0x000fe80000100800 */
[----:B--2---:R1:W-:Y:S01]  /*28f0*/  STL [R1+0x2a4], R57 ;  /* 0x0002a43901007387 */ /* 0x0043e20000100800 */
[----:B0-----:R-:W-:-:S03]  /*2900*/  LOP3.LUT R52, R2, 0x72, RZ, 0xfc, !PT ;  /* 0x0000007202347812 */ /* 0x001fc600078efcff */
[----:B------:R-:W-:Y:S01]  /*2910*/  STL [R1+0x5c4], R60 ;  /* 0x0005c43c01007387 */ /* 0x000fe20000100800 */
[----:B-1----:R-:W-:-:S03]  /*2920*/  IADD3 R57, P6, PT, R27, R10, RZ ;  /* 0x0000000a1b397210 */ /* 0x002fc60007fde0ff */
[----:B------:R-:W-:Y:S01]  /*2930*/  STL [R1+0x2bc], R61 ;  /* 0x0002bc3d01007387 */ /* 0x000fe20000100800 */
[----:B------:R-:W-:Y:S02]  /*2940*/  ISETP.LT.AND P1, PT, R52, UR15, P1 ;  /* 0x0000000f34007c0c */ /* 0x000fe40008f21270 */
[----:B------:R-:W-:Y:S01]  /*2950*/  LEA.HI.X.SX32 R58, R27, R6, 0x1, P6 ;  /* 0x000000061b3a7211 */ /* 0x000fe200030f0eff */
[----:B------:R-:W-:Y:S01]  /*2960*/  STL [R1+0x5e4], R57 ;  /* 0x0005e43901007387 */ /* 0x000fe20000100800 */
[----:B------:R-:W-:-:S03]  /*2970*/  @P4 IMAD.MOV.U32 R27, RZ, RZ, R26 ;  /* 0x000000ffff1b4224 */ /* 0x000fc600078e001a */
[----:B------:R0:W-:Y:S01]  /*2980*/  STL [R1+0x5c0], R26 ;  /* 0x0005c01a01007387 */ /* 0x0001e20000100800 */
[----:B------:R-:W-:Y:S01]  /*2990*/  IADD3 R52, P5, PT, R25, R10, RZ ;  /* 0x0000000a19347210 */ /* 0x000fe20007fbe0ff */
[----:B0-----:R-:W-:-:S03]  /*29a0*/  @P4 IMAD.MOV.U32 R26, RZ, RZ, R60 ;  /* 0x000000ffff1a4224 */ /* 0x001fc600078e003c */
[----:B------:R-:W-:Y:S02]  /*29b0*/  LEA.HI.X.SX32 R54, R25, R6, 0x1, P5 ;  /* 0x0000000619367211 */ /* 0x000fe400028f0eff */
[----:B------:R0:W2:Y:S02]  /*29c0*/  @P4 LDG.E.U8 R59, desc[UR22][R26.64] ;  /* 0x000000161a3b4981 */ /* 0x0000a4000c1e1100 */
[----:B0-----:R-:W-:Y:S02]  /*29d0*/  @P0 IMAD.MOV.U32 R26, RZ, RZ, R57 ;  /* 0x000000ffff1a0224 */ /* 0x001fe400078e0039 */
[----:B------:R-:W-:-:S05]  /*29e0*/  @P0 IMAD.MOV.U32 R27, RZ, RZ, R58 ;  /* 0x000000ffff1b0224 */ /* 0x000fca00078e003a */
[----:B------:R0:W3:Y:S01]  /*29f0*/  @P0 LDG.E.U8 R56, desc[UR22][R26.64] ;  /* 0x000000161a380981 */ /* 0x0000e2000c1e1100 */
[----:B------:R-:W-:Y:S01]  /*2a00*/  LOP3.LUT R25, R2, 0x7a, RZ, 0xfc, !PT ;  /* 0x0000007a02197812 */ /* 0x000fe200078efcff */
[----:B0-----:R-:W-:Y:S02]  /*2a10*/  @P1 IMAD.MOV.U32 R26, RZ, RZ, R52 ;  /* 0x000000ffff1a1224 */ /* 0x001fe400078e0034 */
[----:B------:R-:W-:Y:S01]  /*2a20*/  @P1 IMAD.MOV.U32 R27, RZ, RZ, R54 ;  /* 0x000000ffff1b1224 */ /* 0x000fe200078e0036 */
[----:B------:R-:W-:-:S04]  /*2a30*/  PLOP3.LUT P4, PT, PT, PT, UP1, 0x80, 0x8 ;  /* 0x000000000008781c */ /* 0x000fc80003f8f018 */
[----:B------:R0:W4:Y:S01]  /*2a40*/  @P1 LDG.E.U8 R51, desc[UR22][R26.64] ;  /* 0x000000161a331981 */ /* 0x000122000c1e1100 */
[----:B------:R-:W-:Y:S02]  /*2a50*/  ISETP.LT.AND P4, PT, R25, UR15, P4 ;  /* 0x0000000f19007c0c */ /* 0x000fe4000a781270 */
[----:B0-----:R-:W-:-:S04]  /*2a60*/  IADD3 R26, P5, PT, R17, R10, RZ ;  /* 0x0000000a111a7210 */ /* 0x001fc80007fbe0ff */
[----:B------:R-:W-:-:S07]  /*2a70*/  LEA.HI.X.SX32 R27, R17, R6, 0x1, P5 ;  /* 0x00000006111b7211 */ /* 0x000fce00028f0eff */
[----:B------:R0:W2:Y:S04]  /*2a80*/  @P4 LDG.E.U8 R55, desc[UR22][R26.64] ;  /* 0x000000161a374981 */ /* 0x0000a8000c1e1100 */
[----:B------:R1:W-:Y:S01]  /*2a90*/  STL [R1+0x5fc], R52 ;  /* 0x0005fc3401007387 */ /* 0x0003e20000100800 */
[----:B------:R-:W-:-:S03]  /*2aa0*/  PLOP3.LUT P0, PT, PT, PT, UP1, 0x80, 0x8 ;  /* 0x000000000008781c */ /* 0x000fc60003f0f018 */
[----:B------:R-:W-:Y:S04]  /*2ab0*/  STL [R1+0x5e0], R58 ;  /* 0x0005e03a01007387 */ /* 0x000fe80000100800 */
[----:B------:R0:W-:Y:S01]  /*2ac0*/  STL [R1+0x5f8], R54 ;  /* 0x0005f83601007387 */ /* 0x0001e20000100800 */
[----:B------:R-:W-:Y:S02]  /*2ad0*/  PLOP3.LUT P1, PT, PT, PT, UP1, 0x80, 0x8 ;  /* 0x000000000008781c */ /* 0x000fe40003f2f018 */
[----:B-1----:R-:W-:Y:S02]  /*2ae0*/  LOP3.LUT R52, R2, 0xc, RZ, 0xfc, !PT ;  /* 0x0000000c02347812 */ /* 0x002fe400078efcff */
[----:B------:R-:W-:Y:S02]  /*2af0*/  PLOP3.LUT P5, PT, PT, PT, UP1, 0x80, 0x8 ;  /* 0x000000000008781c */ /* 0x000fe40003faf018 */
[----:B------:R-:W-:-:S02]  /*2b00*/  ISETP.LT.AND P1, PT, R52, UR15, P1 ;  /* 0x0000000f34007c0c */ /* 0x000fc40008f21270 */
[----:B0-----:R-:W-:-:S04]  /*2b10*/  LOP3.LUT R54, R2, 0x14, RZ, 0xfc, !PT ;  /* 0x0000001402367812 */ /* 0x001fc800078efcff */
[----:B------:R-:W-:Y:S02]  /*2b20*/  ISETP.LT.AND P5, PT, R54, UR15, P5 ;  /* 0x0000000f36007c0c */ /* 0x000fe4000afa1270 */
[----:B------:R-:W-:Y:S02]  /*2b30*/  IADD3 R54, P4, PT, R20, R10, RZ ;  /* 0x0000000a14367210 */ /* 0x000fe40007f9e0ff */
[----:B------:R-:W-:Y:S02]  /*2b40*/  PRMT R37, RZ, 0x7610, R37 ;  /* 0x00007610ff257816 */ /* 0x000fe40000000025 */
[----:B------:R-:W-:Y:S02]  /*2b50*/  PRMT R53, RZ, 0x7610, R53 ;  /* 0x00007610ff357816 */ /* 0x000fe40000000035 */
[----:B------:R-:W-:Y:S01]  /*2b60*/  PRMT R40, RZ, 0x7610, R40 ;  /* 0x00007610ff287816 */ /* 0x000fe20000000028 */
[----:B----4-:R0:W-:Y:S02]  /*2b70*/  STL [R1+0x36c], R51 ;  /* 0x00036c3301007387 */ /* 0x0101e40000100800 */
[----:B0-----:R-:W-:-:S04]  /*2b80*/  LOP3.LUT R51, R2, 0x4, RZ, 0xfc, !PT ;  /* 0x0000000402337812 */ /* 0x001fc800078efcff */
[----:B------:R-:W-:Y:S02]  /*2b90*/  ISETP.LT.AND P0, PT, R51, UR15, P0 ;  /* 0x0000000f33007c0c */ /* 0x000fe40008701270 */
[C---:B------:R-:W-:Y:S01]  /*2ba0*/  IADD3 R51, P6, PT, R23.reuse, R10, RZ ;  /* 0x0000000a17337210 */ /* 0x040fe20007fde0ff */
[----:B------:R0:W-:Y:S03]  /*2bb0*/  STL [R1+0x614], R26 ;  /* 0x0006141a01007387 */ /* 0x0001e60000100800 */
[----:B------:R-:W-:Y:S01]  /*2bc0*/  LEA.HI.X.SX32 R52, R23, R6, 0x1, P6 ;  /* 0x0000000617347211 */ /* 0x000fe200030f0eff */
[----:B------:R-:W-:Y:S04]  /*2bd0*/  STL [R1+0x34], R51 ;  /* 0x0000343301007387 */ /* 0x000fe80000100800 */
[----:B------:R1:W-:Y:S02]  /*2be0*/  STL [R1+0x610], R27 ;  /* 0x0006101b01007387 */ /* 0x0003e40000100800 */
[----:B0-----:R-:W-:-:S02]  /*2bf0*/  @P0 IMAD.MOV.U32 R26, RZ, RZ, R51 ;  /* 0x000000ffff1a0224 */ /* 0x001fc400078e0033 */
[----:B--2---:R-:W-:Y:S04]  /*2c00*/  STL [R1+0x33c], R59 ;  /* 0x00033c3b01007387 */ /* 0x004fe80000100800 */
[----:B---3--:R-:W-:Y:S01]  /*2c10*/  STL [R1+0x32c], R56 ;  /* 0x00032c3801007387 */ /* 0x008fe20000100800 */
[----:B-1----:R-:W-:-:S03]  /*2c20*/  @P0 IMAD.MOV.U32 R27, RZ, RZ, R52 ;  /* 0x000000ffff1b0224 */ /* 0x002fc600078e0034 */
[----:B------:R-:W-:Y:S04]  /*2c30*/  STL [R1+0x30], R52 ;  /* 0x0000303401007387 */ /* 0x000fe80000100800 */
[----:B------:R-:W-:Y:S04]  /*2c40*/  STL [R1+0x54], R54 ;  /* 0x0000543601007387 */ /* 0x000fe80000100800 */
[----:B------:R0:W-:Y:S04]  /*2c50*/  STL [R1+0x220], R55 ;  /* 0x0002203701007387 */ /* 0x0001e80000100800 */
[----:B------:R1:W2:Y:S01]  /*2c60*/  @P0 LDG.E.U8 R37, desc[UR22][R26.64] ;  /* 0x000000161a250981 */ /* 0x0002a2000c1e1100 */
[----:B------:R-:W-:-:S02]  /*2c70*/  IADD3 R51, P0, PT, R19, R10, RZ ;  /* 0x0000000a13337210 */ /* 0x000fc40007f1e0ff */
[-C--:B0-----:R-:W-:Y:S02]  /*2c80*/  LEA.HI.X.SX32 R55, R20, R6.reuse, 0x1, P4 ;  /* 0x0000000614377211 */ /* 0x081fe400020f0eff */
[----:B------:R-:W-:Y:S01]  /*2c90*/  LEA.HI.X.SX32 R52, R19, R6, 0x1, P0 ;  /* 0x0000000613347211 */ /* 0x000fe200000f0eff */
[----:B-1----:R-:W-:Y:S02]  /*2ca0*/  @P1 IMAD.MOV.U32 R26, RZ, RZ, R54 ;  /* 0x000000ffff1a1224 */ /* 0x002fe400078e0036 */
[----:B------:R-:W-:-:S05]  /*2cb0*/  @P1 IMAD.MOV.U32 R27, RZ, RZ, R55 ;  /* 0x000000ffff1b1224 */ /* 0x000fca00078e0037 */
[----:B------:R0:W3:Y:S02]  /*2cc0*/  @P1 LDG.E.U8 R53, desc[UR22][R26.64] ;  /* 0x000000161a351981 */ /* 0x0000e4000c1e1100 */
[----:B0-----:R-:W-:Y:S02]  /*2cd0*/  @P5 IMAD.MOV.U32 R26, RZ, RZ, R51 ;  /* 0x000000ffff1a5224 */ /* 0x001fe400078e0033 */
[----:B------:R-:W-:-:S05]  /*2ce0*/  @P5 IMAD.MOV.U32 R27, RZ, RZ, R52 ;  /* 0x000000ffff1b5224 */ /* 0x000fca00078e0034 */
[----:B------:R-:W4:Y:S01]  /*2cf0*/  @P5 LDG.E.U8 R40, desc[UR22][R26.64] ;  /* 0x000000161a285981 */ /* 0x000f22000c1e1100 */
[----:B------:R-:W-:-:S03]  /*2d00*/  PLOP3.LUT P4, PT, PT, PT, UP1, 0x80, 0x8 ;  /* 0x000000000008781c */ /* 0x000fc60003f8f018 */
[----:B------:R-:W-:Y:S04]  /*2d10*/  STL [R1+0x74], R51 ;  /* 0x0000743301007387 */ /* 0x000fe80000100800 */
[----:B------:R-:W-:Y:S01]  /*2d20*/  STL [R1+0x50], R55 ;  /* 0x0000503701007387 */ /* 0x000fe20000100800 */
[----:B------:R-:W-:Y:S02]  /*2d30*/  IADD3 R19, P5, PT, R18, R10, RZ ;  /* 0x0000000a12137210 */ /* 0x000fe40007fbe0ff */
[----:B------:R-:W-:Y:S01]  /*2d40*/  PRMT R39, RZ, 0x7610, R39 ;  /* 0x00007610ff277816 */ /* 0x000fe20000000027 */
[----:B--2---:R0:W-:Y:S02]  /*2d50*/  STL [R1+0x324], R37 ;  /* 0x0003242501007387 */ /* 0x0041e40000100800 */
[----:B0-----:R-:W-:-:S04]  /*2d60*/  LOP3.LUT R37, R2, 0x1c, RZ, 0xfc, !PT ;  /* 0x0000001c02257812 */ /* 0x001fc800078efcff */
[----:B------:R-:W-:Y:S01]  /*2d70*/  ISETP.LT.AND P4, PT, R37, UR15, P4 ;  /* 0x0000000f25007c0c */ /* 0x000fe2000a781270 */
[----:B------:R-:W-:Y:S04]  /*2d80*/  STL [R1+0x70], R52 ;  /* 0x0000703401007387 */ /* 0x000fe80000100800 */
[----:B------:R-:W-:Y:S04]  /*2d90*/  STL [R1+0x94], R19 ;  /* 0x0000941301007387 */ /* 0x000fe80000100800 */
[----:B----4-:R0:W-:Y:S02]  /*2da0*/  STL [R1+0x264], R40 ;  /* 0x0002642801007387 */ /* 0x0101e40000100800 */
[----:B0-----:R-:W-:-:S02]  /*2db0*/  LEA.HI.X.SX32 R40, R18, R6, 0x1, P5 ;  /* 0x0000000612287211 */ /* 0x001fc400028f0eff */
[----:B------:R-:W-:-:S03]  /*2dc0*/  @P4 IMAD.MOV.U32 R18, RZ, RZ, R19 ;  /* 0x000000ffff124224 */ /* 0x000fc600078e0013 */
[----:B------:R-:W-:-:S05]  /*2dd0*/  @P4 IMAD.MOV.U32 R19, RZ, RZ, R40 ;  /* 0x000000ffff134224 */ /* 0x000fca00078e0028 */
[----:B------:R-:W2:Y:S01]  /*2de0*/  @P4 LDG.E.U8 R39, desc[UR22][R18.64] ;  /* 0x0000001612274981 */ /* 0x000ea2000c1e1100 */
[C---:B------:R-:W-:Y:S02]  /*2df0*/  LOP3.LUT R52, R2.reuse, 0x24, RZ, 0xfc, !PT ;  /* 0x0000002402347812 */ /* 0x040fe400078efcff */
[----:B------:R-:W-:Y:S02]  /*2e00*/  LOP3.LUT R51, R2, 0x2c, RZ, 0xfc, !PT ;  /* 0x0000002c02337812 */ /* 0x000fe400078efcff */
[----:B------:R-:W-:Y:S02]  /*2e10*/  PLOP3.LUT P1, PT, PT, PT, UP1, 0x80, 0x8 ;  /* 0x000000000008781c */ /* 0x000fe40003f2f018 */
[----:B------:R-:W-:Y:S02]  /*2e20*/  PLOP3.LUT P0, PT, PT, PT, UP1, 0x80, 0x8 ;  /* 0x000000000008781c */ /* 0x000fe40003f0f018 */
[----:B------:R-:W-:Y:S02]  /*2e30*/  ISETP.LT.AND P1, PT, R52, UR15, P1 ;  /* 0x0000000f34007c0c */ /* 0x000fe40008f21270 */
[----:B------:R-:W-:-:S02]  /*2e40*/  ISETP.LT.AND P0, PT, R51, UR15, P0 ;  /* 0x0000000f33007c0c */ /* 0x000fc40008701270 */
[C---:B------:R-:W-:Y:S01]  /*2e50*/  IADD3 R51, P6, PT, R15.reuse, R10, RZ ;  /* 0x0000000a0f337210 */ /* 0x040fe20007fde0ff */
[----:B------:R-:W-:Y:S04]  /*2e60*/  STL [R1+0x90], R40 ;  /* 0x0000902801007387 */ /* 0x000fe80000100800 */
[----:B------:R-:W-:Y:S01]  /*2e70*/  STL [R1+0xb4], R51 ;  /* 0x0000b43301007387 */ /* 0x000fe20000100800 */
[----:B------:R-:W-:Y:S02]  /*2e80*/  PRMT R50, RZ, 0x7610, R50 ;  /* 0x00007610ff327816 */ /* 0x000fe40000000032 */
[----:B------:R-:W-:Y:S02]  /*2e90*/  LEA.HI.X.SX32 R15, R15, R6, 0x1, P6 ;  /* 0x000000060f0f7211 */ /* 0x000fe400030f0eff */
[----:B------:R-:W-:-:S02]  /*2ea0*/  LOP3.LUT R37, R2, 0x34, RZ, 0xfc, !PT ;  /* 0x0000003402257812 */ /* 0x000fc400078efcff */
[----:B------:R-:W-:Y:S02]  /*2eb0*/  PLOP3.LUT P5, PT, PT, PT, UP1, 0x80, 0x8 ;  /* 0x000000000008781c */ /* 0x000fe40003faf018 */
[----:B------:R-:W-:Y:S02]  /*2ec0*/  PRMT R34, RZ, 0x7610, R34 ;  /* 0x00007610ff227816 */ /* 0x000fe40000000022 */
[----:B------:R-:W-:Y:S02]  /*2ed0*/  ISETP.LT.AND P5, PT, R37, UR15, P5 ;  /* 0x0000000f25007c0c */ /* 0x000fe4000afa1270 */
[----:B------:R-:W-:-:S04]  /*2ee0*/  IADD3 R37, P6, PT, R13, R10, RZ ;  /* 0x0000000a0d257210 */ /* 0x000fc80007fde0ff */
[----:B------:R-:W-:Y:S02]  /*2ef0*/  LEA.HI.X.SX32 R13, R13, R6, 0x1, P6 ;  /* 0x000000060d0d7211 */ /* 0x000fe400030f0eff */
[----:B------:R-:W-:Y:S01]  /*2f00*/  PRMT R35, RZ, 0x7610, R35 ;  /* 0x00007610ff237816 */ /* 0x000fe20000000023 */
[----:B--2---:R0:W-:Y:S02]  /*2f10*/  STL [R1+0x2f0], R39 ;  /* 0x0002f02701007387 */ /* 0x0041e40000100800 */
[----:B0-----:R-:W-:-:S04]  /*2f20*/  IADD3 R39, P4, PT, R14, R10, RZ ;  /* 0x0000000a0e277210 */ /* 0x001fc80007f9e0ff */
[----:B------:R-:W-:Y:S01]  /*2f30*/  LEA.HI.X.SX32 R40, R14, R6, 0x1, P4 ;  /* 0x000000060e287211 */ /* 0x000fe200020f0eff */
[----:B------:R-:W-:Y:S01]  /*2f40*/  @P1 IMAD.MOV.U32 R14, RZ, RZ, R51 ;  /* 0x000000ffff0e1224 */ /* 0x000fe200078e0033 */
[----:B---3--:R-:W-:Y:S04]  /*2f50*/  STL [R1+0x2f8], R53 ;  /* 0x0002f83501007387 */ /* 0x008fe80000100800 */
[----:B------:R-:W-:Y:S04]  /*2f60*/  STL [R1+0x4d4], R39 ;  /* 0x0004d42701007387 */ /* 0x000fe80000100800 */
[----:B------:R0:W-:Y:S04]  /*2f70*/  STL [R1+0xb0], R15 ;  /* 0x0000b00f01007387 */ /* 0x0001e80000100800 */
[----:B------:R1:W2:Y:S02]  /*2f80*/  @P1 LDG.E.U8 R50, desc[UR22][R14.64] ;  /* 0x000000160e321981 */ /* 0x0002a4000c1e1100 */
[----:B-1----:R-:W-:-:S02]  /*2f90*/  @P0 IMAD.MOV.U32 R14, RZ, RZ, R39 ;  /* 0x000000ffff0e0224 */ /* 0x002fc400078e0027 */
[----:B0-----:R-:W-:-:S05]  /*2fa0*/  @P0 IMAD.MOV.U32 R15, RZ, RZ, R40 ;  /* 0x000000ffff0f0224 */ /* 0x001fca00078e0028 */
[----:B------:R0:W3:Y:S02]  /*2fb0*/  @P0 LDG.E.U8 R34, desc[UR22][R14.64] ;  /* 0x000000160e220981 */ /* 0x0000e4000c1e1100 */
[----:B0-----:R-:W-:Y:S02]  /*2fc0*/  @P5 IMAD.MOV.U32 R14, RZ, RZ, R37 ;  /* 0x000000ffff0e5224 */ /* 0x001fe400078e0025 */
[----:B------:R-:W-:-:S05]  /*2fd0*/  @P5 IMAD.MOV.U32 R15, RZ, RZ, R13 ;  /* 0x000000ffff0f5224 */ /* 0x000fca00078e000d */
[----:B------:R-:W4:Y:S01]  /*2fe0*/  @P5 LDG.E.U8 R35, desc[UR22][R14.64] ;  /* 0x000000160e235981 */ /* 0x000f22000c1e1100 */
[----:B------:R-:W-:-:S03]  /*2ff0*/  PLOP3.LUT P1, PT, PT, PT, UP1, 0x80, 0x8 ;  /* 0x000000000008781c */ /* 0x000fc60003f2f018 */
[----:B------:R-:W-:Y:S04]  /*3000*/  STL [R1+0x4f4], R37 ;  /* 0x0004f42501007387 */ /* 0x000fe80000100800 */
[----:B------:R-:W-:Y:S01]  /*3010*/  STL [R1+0x4d0], R40 ;  /* 0x0004d02801007387 */ /* 0x000fe20000100800 */
[----:B------:R-:W-:Y:S02]  /*3020*/  PLOP3.LUT P0, PT, PT, PT, UP1, 0x80, 0x8 ;  /* 0x000000000008781c */ /* 0x000fe40003f0f018 */
[----:B------:R-:W-:Y:S02]  /*3030*/  PLOP3.LUT P5, PT, PT, PT, UP1, 0x80, 0x8 ;  /* 0x000000000008781c */ /* 0x000fe40003faf018 */
[----:B------:R-:W-:Y:S02]  /*3040*/  PRMT R38, RZ, 0x7610, R38 ;  /* 0x00007610ff267816 */ /* 0x000fe40000000026 */
[----:B------:R-:W-:Y:S01]  /*3050*/  PRMT R30, RZ, 0x7610, R30 ;  /* 0x00007610ff1e7816 */ /* 0x000fe2000000001e */
[----:B---3--:R0:W-:Y:S04]  /*3060*/  STL [R1+0x330], R34 ;  /* 0x0003302201007387 */ /* 0x0081e80000100800 */
[----:B------:R1:W-:Y:S01]  /*3070*/  STL [R1+0x4f0], R13 ;  /* 0x0004f00d01007387 */ /* 0x0003e20000100800 */
[----:B0-----:R-:W-:-:S02]  /*3080*/  LOP3.LUT R34, R2, 0x3c, RZ, 0xfc, !PT ;  /* 0x0000003c02227812 */ /* 0x001fc400078efcff */
[----:B-1----:R-:W-:Y:S02]  /*3090*/  LOP3.LUT R13, R2, 0x44, RZ, 0xfc, !PT ;  /* 0x00000044020d7812 */ /* 0x002fe400078efcff */
[----:B------:R-:W-:Y:S02]  /*30a0*/  ISETP.LT.AND P1, PT, R34, UR15, P1 ;  /* 0x0000000f22007c0c */ /* 0x000fe40008f21270 */
[----:B------:R-:W-:Y:S02]  /*30b0*/  ISETP.LT.AND P0, PT, R13, UR15, P0 ;  /* 0x0000000f0d007c0c */ /* 0x000fe40008701270 */
[CC--:B------:R-:W-:Y:S01]  /*30c0*/  IADD3 R13, P4, PT, R12.reuse, R10.reuse, RZ ;  /* 0x0000000a0c0d7210 */ /* 0x0c0fe20007f9e0ff */
[----:B----4-:R0:W-:Y:S01]  /*30d0*/  STL [R1+0x224], R35 ;  /* 0x0002242301007387 */ /* 0x0101e20000100800 */
[----:B------:R-:W-:Y:S02]  /*30e0*/  IADD3 R34, P6, PT, R11, R10, RZ ;  /* 0x0000000a0b227210 */ /* 0x000fe40007fde0ff */
[----:B------:R-:W-:Y:S01]  /*30f0*/  LEA.HI.X.SX32 R39, R12, R6, 0x1, P4 ;  /* 0x000000060c277211 */ /* 0x000fe200020f0eff */
[----:B------:R1:W-:Y:S01]  /*3100*/  STL [R1+0x514], R13 ;  /* 0x0005140d01007387 */ /* 0x0003e20000100800 */
[----:B0-----:R-:W-:-:S03]  /*3110*/  LOP3.LUT R35, R2, 0x4c, RZ, 0xfc, !PT ;  /* 0x0000004c02237812 */ /* 0x001fc600078efcff */
[----:B------:R-:W-:Y:S01]  /*3120*/  @P1 IMAD.MOV.U32 R12, RZ, RZ, R13 ;  /* 0x000000ffff0c1224 */ /* 0x000fe200078e000d */
[----:B------:R-:W-:Y:S01]  /*3130*/  ISETP.LT.AND P5, PT, R35, UR15, P5 ;  /* 0x0000000f23007c0c */ /* 0x000fe2000afa1270 */
[----:B-1----:R-:W-:Y:S01]  /*3140*/  @P1 IMAD.MOV.U32 R13, RZ, RZ, R39 ;  /* 0x000000ffff0d1224 */ /* 0x002fe200078e0027 */
[----:B------:R-:W-:-:S04]  /*3150*/  LEA.HI.X.SX32 R35, R11, R6, 0x1, P6 ;  /* 0x000000060b237211 */ /* 0x000fc800030f0eff */
[----:B------:R0:W3:Y:S02]  /*3160*/  @P1 LDG.E.U8 R38, desc[UR22][R12.64] ;  /* 0x000000160c261981 */ /* 0x0000e4000c1e1100 */
[----:B0-----:R-:W-:Y:S02]  /*3170*/  @P0 IMAD.MOV.U32 R12, RZ, RZ, R34 ;  /* 0x000000ffff0c0224 */ /* 0x001fe400078e0022 */
[----:B------:R-:W-:-:S05]  /*3180*/  @P0 IMAD.MOV.U32 R13, RZ, RZ, R35 ;  /* 0x000000ffff0d0224 */ /* 0x000fca00078e0023 */
[----:B------:R-:W4:Y:S01]  /*3190*/  @P0 LDG.E.U8 R30, desc[UR22][R12.64] ;  /* 0x000000160c1e0981 */ /* 0x000f22000c1e1100 */
[----:B------:R-:W-:Y:S02]  /*31a0*/  LOP3.LUT R37, R2, 0x54, RZ, 0xfc, !PT ;  /* 0x0000005402257812 */ /* 0x000fe400078efcff */
[----:B------:R-:W-:Y:S01]  /*31b0*/  PLOP3.LUT P4, PT, PT, PT, UP1, 0x80, 0x8 ;  /* 0x000000000008781c */ /* 0x000fe20003f8f018 */
[----:B------:R0:W-:Y:S03]  /*31c0*/  STL [R1+0x534], R34 ;  /* 0x0005342201007387 */ /* 0x0001e60000100800 */
[----:B------:R-:W-:Y:S02]  /*31d0*/  ISETP.LT.AND P4, PT, R37, UR15, P4 ;  /* 0x0000000f25007c0c */ /* 0x000fe4000a781270 */
[C---:B------:R-:W-:Y:S01]  /*31e0*/  IADD3 R37, P1, PT, R8.reuse, R10, RZ ;  /* 0x0000000a08257210 */ /* 0x040fe20007f3e0ff */
[----:B--2---:R-:W-:Y:S03]  /*31f0*/  STL [R1+0x1e4], R50 ;  /* 0x0001e43201007387 */ /* 0x004fe60000100800 */
[----:B------:R-:W-:-:S02]  /*3200*/  LEA.HI.X.SX32 R8, R8, R6, 0x1, P1 ;  /* 0x0000000608087211 */ /* 0x000fc400008f0eff */
[----:B0-----:R-:W-:Y:S01]  /*3210*/  IADD3 R34, P0, PT, R9, R10, RZ ;  /* 0x0000000a09227210 */ /* 0x001fe20007f1e0ff */
[----:B------:R-:W-:Y:S01]  /*3220*/  STL [R1+0x510], R39 ;  /* 0x0005102701007387 */ /* 0x000fe20000100800 */
[----:B------:R-:W-:-:S03]  /*3230*/  PRMT R36, RZ, 0x7610, R36 ;  /* 0x00007610ff247816 */ /* 0x000fc60000000024 */
[----:B------:R0:W-:Y:S04]  /*3240*/  STL [R1+0x530], R35 ;  /* 0x0005302301007387 */ /* 0x0001e80000100800 */
[----:B------:R-:W-:Y:S04]  /*3250*/  STL [R1+0x554], R37 ;  /* 0x0005542501007387 */ /* 0x000fe80000100800 */
[----:B------:R-:W-:Y:S01]  /*3260*/  STL [R1+0x57c], R34 ;  /* 0x00057c2201007387 */ /* 0x000fe20000100800 */
[----:B0-----:R-:W-:Y:S01]  /*3270*/  LEA.HI.X.SX32 R35, R9, R6, 0x1, P0 ;  /* 0x0000000609237211 */ /* 0x001fe200000f0eff */
[----:B------:R-:W-:-:S02]  /*3280*/  @P5 IMAD.MOV.U32 R9, RZ, RZ, R8 ;  /* 0x000000ffff095224 */ /* 0x000fc400078e0008 */
[----:B------:R0:W-:Y:S01]  /*3290*/  STL [R1+0x550], R8 ;  /* 0x0005500801007387 */ /* 0x0001e20000100800 */
[----:B------:R-:W-:Y:S01]  /*32a0*/  PRMT R33, RZ, 0x7610, R33 ;  /* 0x00007610ff217816 */ /* 0x000fe20000000021 */
[----:B0-----:R-:W-:Y:S01]  /*32b0*/  @P5 IMAD.MOV.U32 R8, RZ, RZ, R37 ;  /* 0x000000ffff085224 */ /* 0x001fe200078e0025 */
[----:B------:R-:W-:-:S04]  /*32c0*/  PLOP3.LUT P0, PT, PT, PT, UP1, 0x80, 0x8 ;  /* 0x000000000008781c */ /* 0x000fc80003f0f018 */
[----:B------:R0:W2:Y:S02]  /*32d0*/  @P5 LDG.E.U8 R36, desc[UR22][R8.64] ;  /* 0x0000001608245981 */ /* 0x0000a4000c1e1100 */
[----:B0-----:R-:W-:Y:S02]  /*32e0*/  @P4 IMAD.MOV.U32 R8, RZ, RZ, R34 ;  /* 0x000000ffff084224 */ /* 0x001fe400078e0022 */
[----:B------:R-:W-:-:S05]  /*32f0*/  @P4 IMAD.MOV.U32 R9, RZ, RZ, R35 ;  /* 0x000000ffff094224 */ /* 0x000fca00078e0023 */
[----:B------:R0:W2:Y:S01]  /*3300*/  @P4 LDG.E.U8 R33, desc[UR22][R8.64] ;  /* 0x0000001608214981 */ /* 0x0000a2000c1e1100 */
[----:B------:R-:W-:Y:S02]  /*3310*/  PRMT R32, RZ, 0x7610, R32 ;  /* 0x00007610ff207816 */ /* 0x000fe40000000020 */
[----:B0-----:R-:W-:-:S04]  /*3320*/  IADD3 R8, P5, PT, R21, R10, RZ ;  /* 0x0000000a15087210 */ /* 0x001fc80007fbe0ff */
[----:B------:R-:W-:Y:S01]  /*3330*/  LEA.HI.X.SX32 R9, R21, R6, 0x1, P5 ;  /* 0x0000000615097211 */ /* 0x000fe200028f0eff */
[----:B----4-:R0:W-:Y:S02]  /*3340*/  STL [R1+0x2e0], R30 ;  /* 0x0002e01e01007387 */ /* 0x0101e40000100800 */
[----:B0-----:R-:W-:-:S04]  /*3350*/  LOP3.LUT R30, R2, 0x5c, RZ, 0xfc, !PT ;  /* 0x0000005c021e7812 */ /* 0x001fc800078efcff */
[----:B------:R-:W-:-:S13]  /*3360*/  ISETP.LT.AND P4, PT, R30, UR15, P0 ;  /* 0x0000000f1e007c0c */ /* 0x000fda0008781270 */
[----:B------:R0:W4:Y:S01]  /*3370*/  @P4 LDG.E.U8 R32, desc[UR22][R8.64] ;  /* 0x0000001608204981 */ /* 0x000122000c1e1100 */
[----:B------:R-:W-:Y:S02]  /*3380*/  LOP3.LUT R34, R2, 0x64, RZ, 0xfc, !PT ;  /* 0x0000006402227812 */ /* 0x000fe400078efcff */
[----:B------:R-:W-:Y:S01]  /*3390*/  PLOP3.LUT P1, PT, PT, PT, UP1, 0x80, 0x8 ;  /* 0x000000000008781c */ /* 0x000fe20003f2f018 */
[----:B------:R-:W-:Y:S03]  /*33a0*/  STL [R1+0x578], R35 ;  /* 0x0005782301007387 */ /* 0x000fe60000100800 */
[----:B------:R-:W-:Y:S02]  /*33b0*/  ISETP.LT.AND P1, PT, R34, UR15, P1 ;  /* 0x0000000f22007c0c */ /* 0x000fe40008f21270 */
[C---:B------:R-:W-:Y:S02]  /*33c0*/  IADD3 R34, P6, PT, R22.reuse, R10, RZ ;  /* 0x0000000a16227210 */ /* 0x040fe40007fde0ff */
[----:B------:R-:W-:Y:S01]  /*33d0*/  PRMT R31, RZ, 0x7610, R31 ;  /* 0x00007610ff1f7816 */ /* 0x000fe2000000001f */
[----:B--2---:R-:W-:Y:S04]  /*33e0*/  STL [R1+0x260], R33 ;  /* 0x0002602101007387 */ /* 0x004fe80000100800 */
[----:B---3--:R-:W-:Y:S04]  /*33f0*/  STL [R1+0x2e4], R38 ;  /* 0x0002e42601007387 */ /* 0x008fe80000100800 */
[----:B------:R0:W-:Y:S04]  /*3400*/  STL [R1+0x59c], R8 ;  /* 0x00059c0801007387 */ /* 0x0001e80000100800 */
[----:B------:R1:W-:Y:S04]  /*3410*/  STL [R1+0x598], R9 ;  /* 0x0005980901007387 */ /* 0x0003e80000100800 */
[----:B------:R-:W-:Y:S01]  /*3420*/  STL [R1+0x5cc], R34 ;  /* 0x0005cc2201007387 */ /* 0x000fe20000100800 */
[----:B0-----:R-:W-:-:S05]  /*3430*/  LEA.HI.X.SX32 R8, R22, R6, 0x1, P6 ;  /* 0x0000000616087211 */ /* 0x001fca00030f0eff */
[----:B-1----:R-:W-:Y:S01]  /*3440*/  @P1 IMAD.MOV.U32 R9, RZ, RZ, R8 ;  /* 0x000000ffff091224 */ /* 0x002fe200078e0008 */
[----:B----4-:R0:W-:Y:S04]  /*3450*/  STL [R1+0x2a0], R32 ;  /* 0x0002a02001007387 */ /* 0x0101e80000100800 */
[----:B------:R-:W-:Y:S01]  /*3460*/  STL [R1+0x2b8], R36 ;  /* 0x0002b82401007387 */ /* 0x000fe20000100800 */
        /* <DEDUP_REMOVED lines=25> */
[----:B------:R-:W-:Y:S01]  /*3600*/  IMAD.U32 R25, RZ, RZ, UR12 ;  /* 0x0000000cff197e24 */ /* 0x000fe2000f8e00ff */
[----:B------:R-:W-:Y:S02]  /*3610*/  PLOP3.LUT P4, PT, PT, PT, UP1, 0x80, 0x8 ;  /* 0x000000000008781c */ /* 0x000fe40003f8f018 */
[----:B---3--:R1:W-:Y:S01]  /*3620*/  STL [R1+0x328], R28 ;  /* 0x0003281c01007387 */ /* 0x0083e20000100800 */
[----:B------:R-:W-:Y:S01]  /*3630*/  IMAD R25, R25, 0x2, R17 ;  /* 0x0000000219197824 */ /* 0x000fe200078e0211 */
[----:B------:R-:W-:Y:S02]  /*3640*/  PLOP3.LUT P0, PT, PT, PT, UP1, 0x80, 0x8 ;  /* 0x000000000008781c */ /* 0x000fe40003f0f018 */
[----:B------:R-:W-:Y:S01]  /*3650*/  STL [R1+0x600], R31 ;  /* 0x0006001f01007387 */ /* 0x000fe20000100800 */
[----:B-1----:R-:W-:-:S04]  /*3660*/  LOP3.LUT R28, R2, 0x7c, RZ, 0xfc, !PT ;  /* 0x0000007c021c7812 */ /* 0x002fc800078efcff */
[----:B------:R-:W-:Y:S02]  /*3670*/  ISETP.LT.AND P4, PT, R28, UR15, P4 ;  /* 0x0000000f1c007c0c */ /* 0x000fe4000a781270 */
[C---:B0-----:R-:W-:Y:S02]  /*3680*/  IADD3 R8, P5, PT, R25.reuse, R10, RZ ;  /* 0x0000000a19087210 */ /* 0x041fe40007fbe0ff */
[----:B------:R-:W-:Y:S02]  /*3690*/  PRMT R29, RZ, 0x7610, R29 ;  /* 0x00007610ff1d7816 */ /* 0x000fe4000000001d */
[----:B------:R-:W-:Y:S02]  /*36a0*/  LEA.HI.X.SX32 R9, R25, R6, 0x1, P5 ;  /* 0x0000000619097211 */ /* 0x000fe400028f0eff */
[----:B------:R-:W-:-:S05]  /*36b0*/  PRMT R20, RZ, 0x7610, R20 ;  /* 0x00007610ff147816 */ /* 0x000fca0000000014 */
        /* <DEDUP_REMOVED lines=11> */
[----:B------:R0:W2:Y:S01]  /*3770*/  @P0 LDG.E.U8 R20, desc[UR22][R8.64] ;  /* 0x0000001608140981 */ /* 0x0000a2000c1e1100 */
[C---:B------:R-:W-:Y:S02]  /*3780*/  LOP3.LUT R30, R2.reuse, 0x16, RZ, 0xfc, !PT ;  /* 0x00000016021e7812 */ /* 0x040fe400078efcff */
[----:B------:R-:W-:Y:S02]  /*3790*/  PLOP3.LUT P1, PT, PT, PT, UP1, 0x80, 0x8 ;  /* 0x000000000008781c */ /* 0x000fe40003f2f018 */
[----:B------:R-:W-:Y:S02]  /*37a0*/  LOP3.LUT R28, R2, 0x26, RZ, 0xfc, !PT ;  /* 0x00000026021c7812 */ /* 0x000fe400078efcff */
[----:B------:R-:W-:Y:S02]  /*37b0*/  PLOP3.LUT P5, PT, PT, PT, UP1, 0x80, 0x8 ;  /* 0x000000000008781c */ /* 0x000fe40003faf018 */
[----:B------:R-:W-:Y:S02]  /*37c0*/  ISETP.LT.AND P1, PT, R30, UR15, P1 ;  /* 0x0000000f1e007c0c */ /* 0x000fe40008f21270 */
[----:B------:R-:W-:-:S02]  /*37d0*/  ISETP.LT.AND P5, PT, R28, UR15, P5 ;  /* 0x0000000f1c007c0c */ /* 0x000fc4000afa1270 */
[-C--:B------:R-:W-:Y:S01]  /*37e0*/  IADD3 R28, P4, PT, R42, R10.reuse, RZ ;  /* 0x0000000a2a1c7210 */ /* 0x080fe20007f9e0ff */
[----:B------:R1:W-:Y:S04]  /*37f0*/  STL [R1+0x38], R25 ;  /* 0x0000381901007387 */ /* 0x0003e80000100800 */
[----:B------:R-:W-:Y:S04]  /*3800*/  STL [R1+0x7c], R28 ;  /* 0x00007c1c01007387 */ /* 0x000fe80000100800 */
[----:B---3--:R3:W-:Y:S01]  /*3810*/  STL [R1+0x2a8], R29 ;  /* 0x0002a81d01007387 */ /* 0x0087e20000100800 */
[----:B-1----:R-:W-:Y:S01]  /*3820*/  IADD3 R25, P0, PT, R43, R10, RZ ;  /* 0x0000000a2b197210 */ /* 0x002fe20007f1e0ff */
[----:B0-----:R-:W-:Y:S01]  /*3830*/  @P1 IMAD.MOV.U32 R8, RZ, RZ, R28 ;  /* 0x000000ffff081224 */ /* 0x001fe200078e001c */
[----:B------:R-:W-:-:S02]  /*3840*/  PRMT R27, RZ, 0x7610, R27 ;  /* 0x00007610ff1b7816 */ /* 0x000fc4000000001b */
[-C--:B---3--:R-:W-:Y:S01]  /*3850*/  LEA.HI.X.SX32 R29, R42, R6.reuse, 0x1, P4 ;  /* 0x000000062a1d7211 */ /* 0x088fe200020f0eff */
[----:B------:R-:W-:Y:S01]  /*3860*/  STL [R1+0xbc], R25 ;  /* 0x0000bc1901007387 */ /* 0x000fe20000100800 */
[----:B------:R-:W-:-:S03]  /*3870*/  LEA.HI.X.SX32 R26, R43, R6, 0x1, P0 ;  /* 0x000000062b1a7211 */ /* 0x000fc600000f0eff */
[----:B------:R-:W-:Y:S01]  /*3880*/  @P1 IMAD.MOV.U32 R9, RZ, RZ, R29 ;  /* 0x000000ffff091224 */ /* 0x000fe200078e001d */
[----:B------:R-:W-:Y:S01]  /*3890*/  STL [R1+0x78], R29 ;  /* 0x0000781d01007387 */ /* 0x000fe20000100800 */
[----:B------:R-:W-:Y:S02]  /*38a0*/  PLOP3.LUT P4, PT, PT, PT, UP1, 0x80, 0x8 ;  /* 0x000000000008781c */ /* 0x000fe40003f8f018 */
[----:B------:R-:W-:Y:S01]  /*38b0*/  PRMT R24, RZ, 0x7610, R24 ;  /* 0x00007610ff187816 */ /* 0x000fe20000000018 */
[----:B------:R0:W3:Y:S01]  /*38c0*/  @P1 LDG.E.U8 R27, desc[UR22][R8.64] ;  /* 0x00000016081b1981 */ /* 0x0000e2000c1e1100 */
[----:B------:R-:W-:Y:S01]  /*38d0*/  PRMT R23, RZ, 0x7610, R23 ;  /* 0x00007610ff177816 */ /* 0x000fe20000000017 */
[----:B0-----:R-:W-:Y:S02]  /*38e0*/  @P5 IMAD.MOV.U32 R8, RZ, RZ, R25 ;  /* 0x000000ffff085224 */ /* 0x001fe400078e0019 */
[----:B------:R-:W-:-:S05]  /*38f0*/  @P5 IMAD.MOV.U32 R9, RZ, RZ, R26 ;  /* 0x000000ffff095224 */ /* 0x000fca00078e001a */
[----:B------:R0:W4:Y:S02]  /*3900*/  @P5 LDG.E.U8 R24, desc[UR22][R8.64] ;  /* 0x0000001608185981 */ /* 0x000124000c1e1100 */
[----:B0-----:R-:W-:-:S04]  /*3910*/  IADD3 R8, P1, PT, R46, R10, RZ ;  /* 0x0000000a2e087210 */ /* 0x001fc80007f3e0ff */
[----:B------:R-:W-:Y:S01]  /*3920*/  LEA.HI.X.SX32 R9, R46, R6, 0x1, P1 ;  /* 0x000000062e097211 */ /* 0x000fe200008f0eff */
[----:B--2---:R0:W-:Y:S02]  /*3930*/  STL [R1+0x320], R20 ;  /* 0x0003201401007387 */ /* 0x0041e40000100800 */
[----:B0-----:R-:W-:-:S04]  /*3940*/  LOP3.LUT R20, R2, 0x36, RZ, 0xfc, !PT ;  /* 0x0000003602147812 */ /* 0x001fc800078efcff */
[----:B------:R-:W-:-:S13]  /*3950*/  ISETP.LT.AND P4, PT, R20, UR15, P4 ;  /* 0x0000000f14007c0c */ /* 0x000fda000a781270 */
[----:B------:R0:W2:Y:S01]  /*3960*/  @P4 LDG.E.U8 R23, desc[UR22][R8.64] ;  /* 0x0000001608174981 */ /* 0x0000a2000c1e1100 */
[----:B------:R-:W-:Y:S02]  /*3970*/  LOP3.LUT R25, R2, 0x46, RZ, 0xfc, !PT ;  /* 0x0000004602197812 */ /* 0x000fe400078efcff */
[----:B------:R-:W-:Y:S01]  /*3980*/  PLOP3.LUT P0, PT, PT, PT, UP1, 0x80, 0x8 ;  /* 0x000000000008781c */ /* 0x000fe20003f0f018 */
[----:B------:R-:W-:Y:S03]  /*3990*/  STL [R1+0xb8], R26 ;  /* 0x0000b81a01007387 */ /* 0x000fe60000100800 */
[----:B------:R-:W-:Y:S02]  /*39a0*/  ISETP.LT.AND P0, PT, R25, UR15, P0 ;  /* 0x0000000f19007c0c */ /* 0x000fe40008701270 */
[C---:B------:R-:W-:Y:S02]  /*39b0*/  IADD3 R25, P6, PT, R48.reuse, R10, RZ ;  /* 0x0000000a30197210 */ /* 0x040fe40007fde0ff */
[----:B------:R-:W-:Y:S01]  /*39c0*/  PRMT R21, RZ, 0x7610, R21 ;  /* 0x00007610ff157816 */ /* 0x000fe20000000015 */
[----:B----4-:R-:W-:Y:S04]  /*39d0*/  STL [R1+0x2ec], R24 ;  /* 0x0002ec1801007387 */ /* 0x010fe80000100800 */
[----:B------:R0:W-:Y:S04]  /*39e0*/  STL [R1+0x4fc], R8 ;  /* 0x0004fc0801007387 */ /* 0x0001e80000100800 */
[----:B------:R1:W-:Y:S04]  /*39f0*/  STL [R1+0x4f8], R9 ;  /* 0x0004f80901007387 */ /* 0x0003e80000100800 */
[----:B------:R-:W-:Y:S01]  /*3a00*/  STL [R1+0x53c], R25 ;  /* 0x00053c1901007387 */ /* 0x000fe20000100800 */
[----:B0-----:R-:W-:-:S05]  /*3a10*/  LEA.HI.X.SX32 R8, R48, R6, 0x1, P6 ;  /* 0x0000000630087211 */ /* 0x001fca00030f0eff */
[----:B-1----:R-:W-:Y:S01]  /*3a20*/  @P0 IMAD.MOV.U32 R9, RZ, RZ, R8 ;  /* 0x000000ffff090224 */ /* 0x002fe200078e0008 */
[----:B--2---:R0:W-:Y:S04]  /*3a30*/  STL [R1+0x23c], R23 ;  /* 0x00023c1701007387 */ /* 0x0041e80000100800 */
[----:B---3--:R-:W-:Y:S01]  /*3a40*/  STL [R1+0x268], R27 ;  /* 0x0002681b01007387 */ /* 0x008fe20000100800 */
        /* <DEDUP_REMOVED lines=25> */
[----:B------:R-:W-:Y:S02]  /*3be0*/  LOP3.LUT R20, R2, 0x76, RZ, 0xfc, !PT ;  /* 0x0000007602147812 */ /* 0x000fe400078efcff */
[----:B------:R-:W-:Y:S01]  /*3bf0*/  PLOP3.LUT P0, PT, PT, PT, UP1, 0x80, 0x8 ;  /* 0x000000000008781c */ /* 0x000fe20003f0f018 */
[----:B------:R-:W-:Y:S04]  /*3c00*/  STL [R1+0x5d0], R21 ;  /* 0x0005d01501007387 */ /* 0x000fe80000100800 */
[----:B---3--:R1:W-:Y:S01]  /*3c10*/  STL [R1+0x270], R13 ;  /* 0x0002700d01007387 */ /* 0x0083e20000100800 */
[----:B------:R-:W-:Y:S02]  /*3c20*/  ISETP.LT.AND P0, PT, R20, UR15, P0 ;  /* 0x0000000f14007c0c */ /* 0x000fe40008701270 */
[----:B------:R-:W-:-:S02]  /*3c30*/  PLOP3.LUT P4, PT, PT, PT, UP1, 0x80, 0x8 ;  /* 0x000000000008781c */ /* 0x000fc40003f8f018 */
[----:B------:R-:W-:Y:S02]  /*3c40*/  PLOP3.LUT P1, PT, PT, PT, UP1, 0x80, 0x8 ;  /* 0x000000000008781c */ /* 0x000fe40003f2f018 */
[C---:B0-----:R-:W-:Y:S02]  /*3c50*/  IADD3 R9, P5, PT, R44.reuse, R10, RZ ;  /* 0x0000000a2c097210 */ /* 0x041fe40007fbe0ff */
[----:B-1----:R-:W-:Y:S02]  /*3c60*/  LEA.HI R13, R49, 0xe, RZ, 0x1a ;  /* 0x0000000e310d7811 */ /* 0x002fe400078fd0ff */
[----:B------:R-:W-:Y:S02]  /*3c70*/  LEA.HI.X.SX32 R23, R44, R6, 0x1, P5 ;  /* 0x000000062c177211 */ /* 0x000fe400028f0eff */
[C---:B------:R-:W-:Y:S01]  /*3c80*/  ISETP.LT.AND P4, PT, R13.reuse, UR15, P4 ;  /* 0x0000000f0d007c0c */ /* 0x040fe2000a781270 */
[----:B------:R-:W-:Y:S01]  /*3c90*/  IMAD R2, R13, UR12, RZ ;  /* 0x0000000c0d027c24 */ /* 0x000fe2000f8e02ff */
[----:B------:R-:W-:-:S04]  /*3ca0*/  PRMT R22, RZ, 0x7610, R22 ;  /* 0x00007610ff167816 */ /* 0x000fc80000000016 */
[----:B------:R-:W-:-:S04]  /*3cb0*/  IADD3 R20, P6, PT, R2, R10, RZ ;  /* 0x0000000a02147210 */ /* 0x000fc80007fde0ff */
[----:B------:R-:W-:Y:S02]  /*3cc0*/  LEA.HI.X.SX32 R21, R2, R6, 0x1, P6 ;  /* 0x0000000602157211 */ /* 0x000fe400030f0eff */
[----:B------:R-:W-:Y:S02]  /*3cd0*/  PRMT R16, RZ, 0x7610, R16 ;  /* 0x00007610ff107816 */ /* 0x000fe40000000010 */
[----:B------:R-:W-:Y:S01]  /*3ce0*/  PRMT R11, RZ, 0x7610, R11 ;  /* 0x00007610ff0b7816 */ /* 0x000fe2000000000b */
[----:B--2---:R0:W-:Y:S02]  /*3cf0*/  STL [R1+0x2b0], R12 ;  /* 0x0002b00c01007387 */ /* 0x0041e40000100800 */
[----:B0-----:R-:W-:-:S05]  /*3d00*/  LEA.HI R12, R49, 0x1e, RZ, 0x1a ;  /* 0x0000001e310c7811 */ /* 0x001fca00078fd0ff */
[C---:B------:R-:W-:Y:S01]  /*3d10*/  IMAD R8, R12.reuse, UR12, RZ ;  /* 0x0000000c0c087c24 */ /* 0x040fe2000f8e02ff */
[----:B------:R-:W-:-:S04]  /*3d20*/  ISETP.LT.AND P1, PT, R12, UR15, P1 ;  /* 0x0000000f0c007c0c */ /* 0x000fc80008f21270 */
[C---:B------:R-:W-:Y:S01]  /*3d30*/  IADD3 R12, P5, PT, R8.reuse, R10, RZ ;  /* 0x0000000a080c7210 */ /* 0x040fe20007fbe0ff */
[----:B------:R0:W-:Y:S03]  /*3d40*/  STL [R1+0x5b8], R9 ;  /* 0x0005b80901007387 */ /* 0x0001e60000100800 */
[----:B------:R-:W-:Y:S01]  /*3d50*/  LEA.HI.X.SX32 R13, R8, R6, 0x1, P5 ;  /* 0x00000006080d7211 */ /* 0x000fe200028f0eff */
[----:B------:R-:W-:Y:S02]  /*3d60*/  @P0 IMAD.MOV.U32 R8, RZ, RZ, R9 ;  /* 0x000000ffff080224 */ /* 0x000fe400078e0009 */
[----:B0-----:R-:W-:-:S05]  /*3d70*/  @P0 IMAD.MOV.U32 R9, RZ, RZ, R23 ;  /* 0x000000ffff090224 */ /* 0x001fca00078e0017 */
[----:B------:R0:W2:Y:S02]  /*3d80*/  @P0 LDG.E.U8 R22, desc[UR22][R8.64] ;  /* 0x0000001608160981 */ /* 0x0000a4000c1e1100 */
[----:B0-----:R-:W-:Y:S02]  /*3d90*/  @P4 IMAD.MOV.U32 R8, RZ, RZ, R20 ;  /* 0x000000ffff084224 */ /* 0x001fe400078e0014 */
[----:B------:R-:W-:-:S05]  /*3da0*/  @P4 IMAD.MOV.U32 R9, RZ, RZ, R21 ;  /* 0x000000ffff094224 */ /* 0x000fca00078e0015 */
[----:B------:R0:W3:Y:S02]  /*3db0*/  @P4 LDG.E.U8 R16, desc[UR22][R8.64] ;  /* 0x0000001608104981 */ /* 0x0000e4000c1e1100 */
[----:B0-----:R-:W-:Y:S02]  /*3dc0*/  @P1 IMAD.MOV.U32 R8, RZ, RZ, R12 ;  /* 0x000000ffff081224 */ /* 0x001fe400078e000c */
[----:B------:R-:W-:-:S05]  /*3dd0*/  @P1 IMAD.MOV.U32 R9, RZ, RZ, R13 ;  /* 0x000000ffff091224 */ /* 0x000fca00078e000d */
[----:B------:R0:W4:Y:S01]  /*3de0*/  @P1 LDG.E.U8 R11, desc[UR22][R8.64] ;  /* 0x00000016080b1981 */ /* 0x000122000c1e1100 */
[----:B------:R-:W-:-:S03]  /*3df0*/  PLOP3.LUT P0, PT, PT, PT, UP1, 0x80, 0x8 ;  /* 0x000000000008781c */ /* 0x000fc60003f0f018 */
[----:B------:R-:W-:Y:S01]  /*3e00*/  STL [R1+0x5c], R20 ;  /* 0x00005c1401007387 */ /* 0x000fe20000100800 */
[----:B------:R-:W-:-:S03]  /*3e10*/  VIADD R2, R0, 0x1 ;  /* 0x0000000100027836 */ /* 0x000fc60000000000 */
[----:B------:R-:W-:Y:S04]  /*3e20*/  STL [R1+0x5b4], R23 ;  /* 0x0005b41701007387 */ /* 0x000fe80000100800 */
[----:B------:R1:W-:Y:S01]  /*3e30*/  STL [R1+0x9c], R12 ;  /* 0x00009c0c01007387 */ /* 0x0003e20000100800 */
[----:B------:R-:W-:Y:S02]  /*3e40*/  ISETP.GE.AND P5, PT, R2, RZ, PT ;  /* 0x000000ff0200720c */ /* 0x000fe40003fa6270 */
[----:B------:R-:W-:Y:S02]  /*3e50*/  IABS R2, R2 ;  /* 0x0000000200027213 */ /* 0x000fe40000000000 */
[----:B-1----:R-:W-:Y:S01]  /*3e60*/  LEA.HI R12, R49, 0x2e, RZ, 0x1a ;  /* 0x0000002e310c7811 */ /* 0x002fe200078fd0ff */
[----:B------:R-:W-:Y:S03]  /*3e70*/  STL [R1+0x58], R21 ;  /* 0x0000581501007387 */ /* 0x000fe60000100800 */
[C---:B------:R-:W-:Y:S01]  /*3e80*/  ISETP.LT.AND P0, PT, R12.reuse, UR15, P0 ;  /* 0x0000000f0c007c0c */ /* 0x040fe20008701270 */
[----:B0-----:R-:W-:Y:S01]  /*3e90*/  IMAD R9, R12, UR12, RZ ;  /* 0x0000000c0c097c24 */ /* 0x001fe2000f8e02ff */
[----:B------:R0:W-:Y:S01]  /*3ea0*/  STL [R1+0x98], R13 ;  /* 0x0000980d01007387 */ /* 0x0001e20000100800 */
[----:B------:R-:W-:Y:S01]  /*3eb0*/  PLOP3.LUT P1, PT, PT, PT, UP1, 0x80, 0x8 ;  /* 0x000000000008781c */ /* 0x000fe20003f2f018 */
[----:B------:R-:W-:Y:S01]  /*3ec0*/  IMAD.HI.U32 R8, R5, R2, RZ ;  /* 0x0000000205087227 */ /* 0x000fe200078e00ff */
[----:B------:R-:W-:-:S02]  /*3ed0*/  PLOP3.LUT P4, PT, PT, PT, UP1, 0x80, 0x8 ;  /* 0x000000000008781c */ /* 0x000fc40003f8f018 */
[----:B0-----:R-:W-:Y:S02]  /*3ee0*/  LEA.HI R13, R49, 0x3e, RZ, 0x1a ;  /* 0x0000003e310d7811 */ /* 0x001fe400078fd0ff */
[----:B------:R-:W-:Y:S02]  /*3ef0*/  PRMT R15, RZ, 0x7610, R15 ;  /* 0x00007610ff0f7816 */ /* 0x000fe4000000000f */
[C---:B------:R-:W-:Y:S01]  /*3f00*/  ISETP.LT.AND P1, PT, R13.reuse, UR15, P1 ;  /* 0x0000000f0d007c0c */ /* 0x040fe20008f21270 */
[----:B------:R-:W-:Y:S01]  /*3f10*/  IMAD R12, R13, UR12, RZ ;  /* 0x0000000c0d0c7c24 */ /* 0x000fe2000f8e02ff */
[----:B----4-:R0:W-:Y:S04]  /*3f20*/  STL [R1+0x27c], R11 ;  /* 0x00027c0b01007387 */ /* 0x0101e80000100800 */
[----:B---3--:R1:W-:Y:S01]  /*3f30*/  STL [R1+0x2b4], R16 ;  /* 0x0002b41001007387 */ /* 0x0083e20000100800 */
[----:B0-----:R-:W-:-:S02]  /*3f40*/  LEA.HI R11, R49, 0x4e, RZ, 0x1a ;  /* 0x0000004e310b7811 */ /* 0x001fc400078fd0ff */
[----:B-1----:R-:W-:-:S03]  /*3f50*/  IADD3 R16, P6, PT, R9, R10, RZ ;  /* 0x0000000a09107210 */ /* 0x002fc60007fde0ff */
[C---:B------:R-:W-:Y:S01]  /*3f60*/  IMAD R13, R11.reuse, UR12, RZ ;  /* 0x0000000c0b0d7c24 */ /* 0x040fe2000f8e02ff */
[----:B------:R-:W-:Y:S01]  /*3f70*/  ISETP.LT.AND P4, PT, R11, UR15, P4 ;  /* 0x0000000f0b007c0c */ /* 0x000fe2000a781270 */
[----:B------:R-:W-:Y:S01]  /*3f80*/  IMAD.MOV R11, RZ, RZ, -R8 ;  /* 0x000000ffff0b7224 */ /* 0x000fe200078e0a08 */
[----:B------:R-:W-:Y:S01]  /*3f90*/  LEA.HI.X.SX32 R9, R9, R6, 0x1, P6 ;  /* 0x0000000609097211 */ /* 0x000fe200030f0eff */
[----:B------:R-:W-:-:S05]  /*3fa0*/  @P0 IMAD.MOV.U32 R8, RZ, RZ, R16 ;  /* 0x000000ffff080224 */ /* 0x000fca00078e0010 */
[----:B------:R0:W3:Y:S01]  /*3fb0*/  @P0 LDG.E.U8 R15, desc[UR22][R8.64] ;  /* 0x00000016080f0981 */ /* 0x0000e2000c1e1100 */
[----:B------:R-:W-:-:S03]  /*3fc0*/  IADD3 R20, P6, PT, R12, R10, RZ ;  /* 0x0000000a0c147210 */ /* 0x000fc60007fde0ff */
[----:B------:R-:W-:Y:S01]  /*3fd0*/  STL [R1+0x4dc], R16 ;  /* 0x0004dc1001007387 */ /* 0x000fe20000100800 */
[----:B------:R-:W-:-:S03]  /*3fe0*/  LEA.HI.X.SX32 R12, R12, R6, 0x1, P6 ;  /* 0x000000060c0c7211 */ /* 0x000fc600030f0eff */
[----:B------:R1:W-:Y:S04]  /*3ff0*/  STL [R1+0x4d8], R9 ;  /* 0x0004d80901007387 */ /* 0x0003e80000100800 */
[----:B--2---:R-:W-:Y:S01]  /*4000*/  STL [R1+0x238], R22 ;  /* 0x0002381601007387 */ /* 0x004fe20000100800 */
[----:B------:R-:W-:Y:S01]  /*4010*/  PRMT R18, RZ, 0x7610, R18 ;  /* 0x00007610ff127816 */ /* 0x000fe20000000012 */
[----:B0-----:R-:W-:Y:S01]  /*4020*/  @P1 IMAD.MOV.U32 R8, RZ, RZ, R20 ;  /* 0x000000ffff081224 */ /* 0x001fe200078e0014 */
[----:B------:R-:W-:Y:S01]  /*4030*/  ISETP.GT.U32.AND P6, PT, R4, R3, PT ;  /* 0x000000030400720c */ /* 0x000fe20003fc4070 */
[----:B-1----:R-:W-:Y:S01]  /*4040*/  @P1 IMAD.MOV.U32 R9, RZ, RZ, R12 ;  /* 0x000000ffff091224 */ /* 0x002fe200078e000c */
[----:B------:R-:W-:-:S04]  /*4050*/  PRMT R14, RZ, 0x7610, R14 ;  /* 0x00007610ff0e7816 */ /* 0x000fc8000000000e */
[----:B------:R0:W2:Y:S01]  /*4060*/  @P1 LDG.E.U8 R18, desc[UR22][R8.64] ;  /* 0x0000001608121981 */ /* 0x0000a2000c1e1100 */
[----:B------:R-:W-:-:S06]  /*4070*/  IMAD R2, R4, R11, R2 ;  /* 0x0000000b04027224 */ /* 0x000fcc00078e0202 */
[----:B------:R-:W-:Y:S01]  /*4080*/  @!P6 IMAD.IADD R3, R3, 0x1, -R4 ;  /* 0x000000010303e824 */ /* 0x000fe200078e0a04 */
[----:B------:R-:W-:Y:S01]  /*4090*/  PRMT R17, RZ, 0x7610, R17 ;  /* 0x00007610ff117816 */ /* 0x000fe20000000011 */
[----:B---3--:R1:W-:Y:S04]  /*40a0*/  STL [R1+0x278], R15 ;  /* 0x0002780f01007387 */ /* 0x0083e80000100800 */
[----:B------:R-:W-:Y:S01]  /*40b0*/  STL [R1+0x51c], R20 ;  /* 0x00051c1401007387 */ /* 0x000fe20000100800 */
[----:B-1----:R-:W-:-:S04]  /*40c0*/  IADD3 R15, P0, PT, R13, R10, RZ ;  /* 0x0000000a0d0f7210 */ /* 0x002fc80007f1e0ff */
[----:B------:R-:W-:Y:S01]  /*40d0*/  LEA.HI.X.SX32 R16, R13, R6, 0x1, P0 ;  /* 0x000000060d107211 */ /* 0x000fe200000f0eff */
[----:B------:R-:W-:Y:S01]  /*40e0*/  STL [R1+0x55c], R15 ;  /* 0x00055c0f01007387 */ /* 0x000fe20000100800 */
[----:B0-----:R-:W-:-:S03]  /*40f0*/  @P4 IMAD.MOV.U32 R8, RZ, RZ, R15 ;  /* 0x000000ffff084224 */ /* 0x001fc600078e000f */
[----:B------:R0:W-:Y:S01]  /*4100*/  STL [R1+0x518], R12 ;  /* 0x0005180c01007387 */ /* 0x0001e20000100800 */
[----:B------:R-:W-:Y:S01]  /*4110*/  @P4 IMAD.MOV.U32 R9, RZ, RZ, R16 ;  /* 0x000000ffff094224 */ /* 0x000fe200078e0010 */
[----:B------:R-:W-:-:S04]  /*4120*/  PLOP3.LUT P0, PT, PT, PT, UP1, 0x80, 0x8 ;  /* 0x000000000008781c */ /* 0x000fc80003f0f018 */
[----:B------:R1:W3:Y:S01]  /*4130*/  @P4 LDG.E.U8 R14, desc[UR22][R8.64] ;  /* 0x00000016080e4981 */ /* 0x0002e2000c1e1100 */
[----:B0-----:R-:W-:-:S04]  /*4140*/  LEA.HI R12, R49, 0x5e, RZ, 0x1a ;  /* 0x0000005e310c7811 */ /* 0x001fc800078fd0ff */
[C---:B------:R-:W-:Y:S01]  /*4150*/  ISETP.LT.AND P0, PT, R12.reuse, UR15, P0 ;  /* 0x0000000f0c007c0c */ /* 0x040fe20008701270 */
[----:B------:R-:W-:-:S05]  /*4160*/  IMAD R11, R12, UR12, RZ ;  /* 0x0000000c0c0b7c24 */ /* 0x000fca000f8e02ff */
[----:B------:R-:W-:-:S04]  /*4170*/  IADD3 R12, P6, PT, R11, R10, RZ ;  /* 0x0000000a0b0c7210 */ /* 0x000fc80007fde0ff */
[----:B------:R-:W-:-:S05]  /*4180*/  LEA.HI.X.SX32 R13, R11, R6, 0x1, P6 ;  /* 0x000000060b0d7211 */ /* 0x000fca00030f0eff */
[----:B------:R0:W4:Y:S01]  /*4190*/  @P0 LDG.E.U8 R17, desc[UR22][R12.64] ;  /* 0x000000160c110981 */ /* 0x000122000c1e1100 */
[----:B-1----:R-:W-:-:S03]  /*41a0*/  VIADD R8, R0, 0x2 ;  /* 0x0000000200087836 */ /* 0x002fc60000000000 */
[----:B------:R1:W-:Y:S01]  /*41b0*/  STL [R1+0x558], R16 ;  /* 0x0005581001007387 */ /* 0x0003e20000100800 */
[----:B------:R-:W-:Y:S02]  /*41c0*/  LEA.HI R15, R49, 0x6e, RZ, 0x1a ;  /* 0x0000006e310f7811 */ /* 0x000fe400078fd0ff */
[----:B------:R-:W-:Y:S02]  /*41d0*/  PLOP3.LUT P4, PT, PT, PT, UP1, 0x80, 0x8 ;  /* 0x000000000008781c */ /* 0x000fe40003f8f018 */
[----:B------:R-:W-:Y:S02]  /*41e0*/  ISETP.GE.AND P1, PT, R8, RZ, PT ;  /* 0x000000ff0800720c */ /* 0x000fe40003f26270 */
[----:B------:R-:W-:Y:S02]  /*41f0*/  IABS R9, R8 ;  /* 0x0000000800097213 */ /* 0x000fe40000000000 */
[C---:B------:R-:W-:Y:S01]  /*4200*/  ISETP.LT.AND P4, PT, R15.reuse, UR15, P4 ;  /* 0x0000000f0f007c0c */ /* 0x040fe2000a781270 */
[----:B-1----:R-:W-:Y:S01]  /*4210*/  IMAD R16, R15, UR12, RZ ;  /* 0x0000000c0f107c24 */ /* 0x002fe2000f8e02ff */
[----:B------:R-:W-:Y:S01]  /*4220*/  ISETP.GT.U32.AND P0, PT, R4, R3, PT ;  /* 0x000000030400720c */ /* 0x000fe20003f04070 */
[----:B------:R-:W-:-:S04]  /*4230*/  IMAD.HI.U32 R11, R5, R9, RZ ;  /* 0x00000009050b7227 */ /* 0x000fc800078e00ff */
[----:B------:R-:W-:-:S04]  /*4240*/  IMAD.MOV R11, RZ, RZ, -R11 ;  /* 0x000000ffff0b7224 */ /* 0x000fc800078e0a0b */
[----:B------:R-:W-:-:S04]  /*4250*/  IMAD R9, R4, R11, R9 ;  /* 0x0000000b04097224 */ /* 0x000fc800078e0209 */
[----:B------:R-:W-:Y:S01]  /*4260*/  @!P0 IMAD.IADD R3, R3, 0x1, -R4 ;  /* 0x0000000103038824 */ /* 0x000fe200078e0a04 */
[----:B------:R-:W-:Y:S01]  /*4270*/  PRMT R19, RZ, 0x7610, R19 ;  /* 0x00007610ff137816 */ /* 0x000fe20000000013 */
[----:B---3--:R1:W-:Y:S02]  /*4280*/  STL [R1+0x234], R14 ;  /* 0x0002340e01007387 */ /* 0x0083e40000100800 */
[----:B-1----:R-:W-:-:S05]  /*4290*/  VIADD R14, R0, 0x3 ;  /* 0x00000003000e7836 */ /* 0x002fca0000000000 */
[----:B------:R-:W-:Y:S01]  /*42a0*/  IABS R8, R14 ;  /* 0x0000000e00087213 */ /* 0x000fe20000000000 */
[----:B------:R0:W-:Y:S04]  /*42b0*/  STL [R1+0x5a4], R12 ;  /* 0x0005a40c01007387 */ /* 0x0001e80000100800 */
[----:B------:R-:W-:Y:S01]  /*42c0*/  IMAD.HI.U32 R15, R5, R8, RZ ;  /* 0x00000008050f7227 */ /* 0x000fe200078e00ff */
[----:B------:R-:W-:Y:S04]  /*42d0*/  STL [R1+0x5a0], R13 ;  /* 0x0005a00d01007387 */ /* 0x000fe80000100800 */
[----:B--2---:R-:W-:Y:S01]  /*42e0*/  STL [R1+0x230], R18 ;  /* 0x0002301201007387 */ /* 0x004fe20000100800 */
[----:B0-----:R-:W-:-:S03]  /*42f0*/  IMAD.MOV R12, RZ, RZ, -R15 ;  /* 0x000000ffff0c7224 */ /* 0x001fc600078e0a0f */
[----:B----4-:R0:W-:Y:S01]  /*4300*/  STL [R1+0x22c], R17 ;  /* 0x00022c1101007387 */ /* 0x0101e20000100800 */
[----:B------:R-:W-:Y:S01]  /*4310*/  PRMT R15, RZ, 0x7610, R15 ;  /* 0x00007610ff0f7816 */ /* 0x000fe2000000000f */
[----:B------:R-:W-:Y:S01]  /*4320*/  IMAD R8, R4, R12, R8 ;  /* 0x0000000c04087224 */ /* 0x000fe200078e0208 */
[----:B0-----:R-:W-:-:S04]  /*4330*/  IADD3 R17, P6, PT, R16, R10, RZ ;  /* 0x0000000a10117210 */ /* 0x001fc80007fde0ff */
[----:B------:R-:W-:Y:S01]  /*4340*/  LEA.HI.X.SX32 R13, R16, R6, 0x1, P6 ;  /* 0x00000006100d7211 */ /* 0x000fe200030f0eff */
[----:B------:R-:W-:-:S05]  /*4350*/  @P4 IMAD.MOV.U32 R12, RZ, RZ, R17 ;  /* 0x000000ffff0c4224 */ /* 0x000fca00078e0011 */
[----:B------:R0:W2:Y:S01]  /*4360*/  @P4 LDG.E.U8 R15, desc[UR22][R12.64] ;  /* 0x000000160c0f4981 */ /* 0x0000a2000c1e1100 */
[----:B------:R-:W-:-:S05]  /*4370*/  LEA.HI R18, R49, 0x7e, RZ, 0x1a ;  /* 0x0000007e31127811 */ /* 0x000fca00078fd0ff */
[----:B------:R-:W-:Y:S01]  /*4380*/  IMAD R11, R18, UR12, RZ ;  /* 0x0000000c120b7c24 */ /* 0x000fe2000f8e02ff */
[----:B------:R1:W-:Y:S04]  /*4390*/  STL [R1+0x5b0], R17 ;  /* 0x0005b01101007387 */ /* 0x0003e80000100800 */
[----:B------:R-:W-:-:S04]  /*43a0*/  IADD3 R16, P0, PT, R11, R10, RZ ;  /* 0x0000000a0b107210 */ /* 0x000fc80007f1e0ff */
[----:B-1----:R-:W-:Y:S02]  /*43b0*/  LEA.HI.X.SX32 R17, R11, R6, 0x1, P0 ;  /* 0x000000060b117211 */ /* 0x002fe400000f0eff */
[----:B------:R-:W-:-:S04]  /*43c0*/  PLOP3.LUT P0, PT, PT, PT, UP1, 0x80, 0x8 ;  /* 0x000000000008781c */ /* 0x000fc80003f0f018 */
[----:B------:R-:W-:-:S13]  /*43d0*/  ISETP.LT.AND P0, PT, R18, UR15, P0 ;  /* 0x0000000f12007c0c */ /* 0x000fda0008701270 */
[----:B------:R1:W3:Y:S01]  /*43e0*/  @P0 LDG.E.U8 R19, desc[UR22][R16.64] ;  /* 0x0000001610130981 */ /* 0x0002e2000c1e1100 */
[----:B------:R-:W-:Y:S01]  /*43f0*/  ISETP.GT.U32.AND P4, PT, R4, R2, PT ;  /* 0x000000020400720c */ /* 0x000fe20003f84070 */
[----:B0-----:R-:W-:Y:S01]  /*4400*/  VIADD R12, R0, 0x4 ;  /* 0x00000004000c7836 */ /* 0x001fe20000000000 */
[----:B------:R-:W-:Y:S01]  /*4410*/  ISETP.GT.U32.AND P6, PT, R4, R9, PT ;  /* 0x000000090400720c */ /* 0x000fe20003fc4070 */
[----:B------:R0:W-:Y:S03]  /*4420*/  STL [R1+0x5ac], R13 ;  /* 0x0005ac0d01007387 */ /* 0x0001e60000100800 */
[----:B------:R-:W-:Y:S01]  /*4430*/  IABS R10, R12 ;  /* 0x0000000c000a7213 */ /* 0x000fe20000000000 */
[----:B------:R-:W-:-:S06]  /*4440*/  IMAD.MOV.U32 R74, RZ, RZ, R3 ;  /* 0x000000ffff4a7224 */ /* 0x000fcc00078e0003 */
[----:B------:R-:W-:Y:S02]  /*4450*/  @!P4 IMAD.IADD R2, R2, 0x1, -R4 ;  /* 0x000000010202c824 */ /* 0x000fe400078e0a04 */
[----:B0-----:R-:W-:Y:S02]  /*4460*/  VIADD R13, R0, 0x5 ;  /* 0x00000005000d7836 */ /* 0x001fe40000000000 */
[----:B------:R-:W-:Y:S01]  /*4470*/  IMAD.MOV.U32 R6, RZ, RZ, R10 ;  /* 0x000000ffff067224 */ /* 0x000fe200078e000a */
[----:B------:R-:W-:Y:S01]  /*4480*/  ISETP.GT.U32.AND P4, PT, R4, R2, PT ;  /* 0x000000020400720c */ /* 0x000fe20003f84070 */
[----:B------:R-:W-:Y:S01]  /*4490*/  @!P6 IMAD.IADD R9, R9, 0x1, -R4 ;  /* 0x000000010909e824 */ /* 0x000fe200078e0a04 */
[----:B------:R-:W-:Y:S01]  /*44a0*/  IABS R11, R13 ;  /* 0x0000000d000b7213 */ /* 0x000fe20000000000 */
[----:B------:R-:W-:-:S04]  /*44b0*/  IMAD.HI.U32 R10, R5, R6, RZ ;  /* 0x00000006050a7227 */ /* 0x000fc800078e00ff */
[----:B------:R-:W-:Y:S01]  /*44c0*/  @!P3 IMAD.MOV R74, RZ, RZ, -R74 ;  /* 0x000000ffff4ab224 */ /* 0x000fe200078e0a4a */
[C---:B------:R-:W-:Y:S01]  /*44d0*/  ISETP.GT.U32.AND P3, PT, R4.reuse, R8, PT ;  /* 0x000000080400720c */ /* 0x040fe20003f64070 */
[----:B------:R-:W-:Y:S01]  /*44e0*/  IMAD.MOV R10, RZ, RZ, -R10 ;  /* 0x000000ffff0a7224 */ /* 0x000fe200078e0a0a */
[C---:B------:R-:W-:Y:S01]  /*44f0*/  ISETP.GT.U32.AND P6, PT, R4.reuse, R9, PT ;  /* 0x000000090400720c */ /* 0x040fe20003fc4070 */
[----:B------:R-:W-:Y:S01]  /*4500*/  IMAD.HI.U32 R18, R5, R11, RZ ;  /* 0x0000000b05127227 */ /* 0x000fe200078e00ff */
[----:B------:R1:W-:Y:S03]  /*4510*/  STL [R1+0x570], R16 ;  /* 0x0005701001007387 */ /* 0x0003e60000100800 */
[----:B------:R-:W-:Y:S02]  /*4520*/  IMAD R3, R4, R10, R6 ;  /* 0x0000000a04037224 */ /* 0x000fe400078e0206 */
[----:B------:R-:W-:-:S02]  /*4530*/  IMAD.MOV R6, RZ, RZ, -R18 ;  /* 0x000000ffff067224 */ /* 0x000fc400078e0a12 */
[----:B------:R-:W-:Y:S01]  /*4540*/  @!P4 IMAD.IADD R2, R2, 0x1, -R4 ;  /* 0x000000010202c824 */ /* 0x000fe200078e0a04 */
[----:B------:R-:W-:Y:S01]  /*4550*/  STL [R1+0x56c], R17 ;  /* 0x00056c1101007387 */ /* 0x000fe20000100800 */
[----:B------:R-:W-:Y:S02]  /*4560*/  IMAD R6, R4, R6, R11 ;  /* 0x0000000604067224 */ /* 0x000fe400078e020b */
[----:B------:R-:W-:Y:S02]  /*4570*/  IMAD.MOV.U32 R86, RZ, RZ, R2 ;  /* 0x000000ffff567224 */ /* 0x000fe400078e0002 */
[----:B------:R-:W-:Y:S02]  /*4580*/  @!P3 IMAD.IADD R8, R8, 0x1, -R4 ;  /* 0x000000010808b824 */ /* 0x000fe400078e0a04 */
[----:B------:R-:W-:Y:S01]  /*4590*/  @!P5 IMAD.MOV R86, RZ, RZ, -R86 ;  /* 0x000000ffff56d224 */ /* 0x000fe200078e0a56 */
[C---:B------:R-:W-:Y:S01]  /*45a0*/  ISETP.GT.U32.AND P5, PT, R4.reuse, R6, PT ;  /* 0x000000060400720c */ /* 0x040fe20003fa4070 */
[----:B------:R-:W-:Y:S01]  /*45b0*/  @!P6 IMAD.IADD R9, R9, 0x1, -R4 ;  /* 0x000000010909e824 */ /* 0x000fe200078e0a04 */
[----:B------:R-:W-:-:S02]  /*45c0*/  ISETP.GT.U32.AND P6, PT, R4, R3, PT ;  /* 0x000000030400720c */ /* 0x000fc40003fc4070 */
[----:B------:R-:W-:Y:S02]  /*45d0*/  ISETP.GT.U32.AND P3, PT, R4, R8, PT ;  /* 0x000000080400720c */ /* 0x000fe40003f64070 */
[----:B------:R-:W-:Y:S01]  /*45e0*/  ISETP.GE.AND P4, PT, R12, RZ, PT ;  /* 0x000000ff0c00720c */ /* 0x000fe20003f86270 */
[----:B------:R-:W-:Y:S02]  /*45f0*/  VIADD R12, R0, 0x7 ;  /* 0x00000007000c7836 */ /* 0x000fe40000000000 */
[----:B------:R-:W-:-:S03]  /*4600*/  IMAD.MOV.U32 R28, RZ, RZ, R9 ;  /* 0x000000ffff1c7224 */ /* 0x000fc600078e0009 */
[----:B------:R-:W-:Y:S01]  /*4610*/  IABS R9, R12 ;  /* 0x0000000c00097213 */ /* 0x000fe20000000000 */
[--C-:B------:R-:W-:Y:S02]  /*4620*/  @!P5 IMAD.IADD R6, R6, 0x1, -R4.reuse ;  /* 0x000000010606d824 */ /* 0x100fe400078e0a04 */
[--C-:B------:R-:W-:Y:S02]  /*4630*/  @!P6 IMAD.IADD R3, R3, 0x1, -R4.reuse ;  /* 0x000000010303e824 */ /* 0x100fe400078e0a04 */
[----:B------:R-:W-:Y:S01]  /*4640*/  @!P3 IMAD.IADD R8, R8, 0x1, -R4 ;  /* 0x000000010808b824 */ /* 0x000fe200078e0a04 */
[C---:B------:R-:W-:Y:S02]  /*4650*/  ISETP.GT.U32.AND P5, PT, R4.reuse, R6, PT ;  /* 0x000000060400720c */ /* 0x040fe40003fa4070 */
[----:B------:R-:W-:Y:S01]  /*4660*/  ISETP.GT.U32.AND P6, PT, R4, R3, PT ;  /* 0x000000030400720c */ /* 0x000fe20003fc4070 */
[----:B------:R-:W-:Y:S02]  /*4670*/  IMAD.MOV.U32 R31, RZ, RZ, R8 ;  /* 0x000000ffff1f7224 */ /* 0x000fe400078e0008 */
[----:B------:R-:W-:Y:S01]  /*4680*/  VIADD R11, R0, 0x8 ;  /* 0x00000008000b7836 */ /* 0x000fe20000000000 */
[----:B------:R-:W-:-:S07]  /*4690*/  ISETP.GE.AND P0, PT, R14, RZ, PT ;  /* 0x000000ff0e00720c */ /* 0x000fce0003f06270 */
[--C-:B------:R-:W-:Y:S02]  /*46a0*/  @!P5 IMAD.IADD R6, R6, 0x1, -R4.reuse ;  /* 0x000000010606d824 */ /* 0x100fe400078e0a04 */
[----:B------:R-:W-:Y:S01]  /*46b0*/  @!P6 IMAD.IADD R3, R3, 0x1, -R4 ;  /* 0x000000010303e824 */ /* 0x000fe200078e0a04 */
[----:B------:R-:W-:-:S03]  /*46c0*/  ISETP.GE.AND P6, PT, R12, RZ, PT ;  /* 0x000000ff0c00720c */ /* 0x000fc60003fc6270 */
[----:B------:R-:W-:-:S04]  /*46d0*/  IMAD.MOV.U32 R27, RZ, RZ, R3 ;  /* 0x000000ffff1b7224 */ /* 0x000fc800078e0003 */
[----:B------:R-:W-:Y:S01]  /*46e0*/  @!P4 IMAD.MOV R27, RZ, RZ, -R27 ;  /* 0x000000ffff1bc224 */ /* 0x000fe200078e0a1b */
[----:B------:R-:W-:Y:S01]  /*46f0*/  ISETP.GE.AND P4, PT, R11, RZ, PT ;  /* 0x000000ff0b00720c */ /* 0x000fe20003f86270 */
[----:B------:R-:W-:Y:S01]  /*4700*/  @!P1 IMAD.MOV R28, RZ, RZ, -R28 ;  /* 0x000000ffff1c9224 */ /* 0x000fe200078e0a1c */
[----:B------:R-:W-:Y:S01]  /*4710*/  ISETP.GE.AND P1, PT, R13, RZ, PT ;  /* 0x000000ff0d00720c */ /* 0x000fe20003f26270 */
[----:B------:R-:W-:Y:S02]  /*4720*/  IMAD.MOV.U32 R26, RZ, RZ, R6 ;  /* 0x000000ffff1a7224 */ /* 0x000fe400078e0006 */
[----:B------:R-:W-:-:S10]  /*4730*/  @!P0 IMAD.MOV R31, RZ, RZ, -R31 ;  /* 0x000000ffff1f8224 */ /* 0x000fd400078e0a1f */
[----:B------:R-:W-:Y:S02]  /*4740*/  @!P1 IMAD.MOV R26, RZ, RZ, -R26 ;  /* 0x000000ffff1a9224 */ /* 0x000fe400078e0a1a */
[----:B-1----:R-:W-:-:S05]  /*4750*/  VIADD R16, R0, 0xc ;  /* 0x0000000c00107836 */ /* 0x002fca0000000000 */
[----:B------:R-:W-:Y:S01]  /*4760*/  IABS R13, R16 ;  /* 0x00000010000d7213 */ /* 0x000fe20000000000 */
[----:B--2---:R0:W-:Y:S02]  /*4770*/  STL [R1+0x228], R15 ;  /* 0x0002280f01007387 */ /* 0x0041e40000100800 */
[----:B0-----:R-:W-:-:S05]  /*4780*/  VIADD R15, R0, 0x6 ;  /* 0x00000006000f7836 */ /* 0x001fca0000000000 */
[----:B------:R-:W-:-:S05]  /*4790*/  IABS R10, R15 ;  /* 0x0000000f000a7213 */ /* 0x000fca0000000000 */
[----:B------:R-:W-:-:S04]  /*47a0*/  IMAD.HI.U32 R2, R5, R10, RZ ;  /* 0x0000000a05027227 */ /* 0x000fc800078e00ff */
[----:B------:R-:W-:-:S04]  /*47b0*/  IMAD.MOV R2, RZ, RZ, -R2 ;  /* 0x000000ffff027224 */ /* 0x000fc800078e0a02 */
[----:B------:R-:W-:Y:S02]  /*47c0*/  IMAD R2, R4, R2, R10 ;  /* 0x0000000204027224 */ /* 0x000fe400078e020a */
[----:B------:R-:W-:-:S03]  /*47d0*/  IMAD.MOV.U32 R10, RZ, RZ, R9 ;  /* 0x000000ffff0a7224 */ /* 0x000fc600078e0009 */
[----:B------:R-:W-:Y:S01]  /*47e0*/  ISETP.GT.U32.AND P3, PT, R4, R2, PT ;  /* 0x000000020400720c */ /* 0x000fe20003f64070 */
[----:B------:R-:W-:-:S04]  /*47f0*/  IMAD.HI.U32 R8, R5, R10, RZ ;  /* 0x0000000a05087227 */ /* 0x000fc800078e00ff */
[----:B------:R-:W-:-:S04]  /*4800*/  IMAD.MOV R8, RZ, RZ, -R8 ;  /* 0x000000ffff087224 */ /* 0x000fc800078e0a08 */
[----:B------:R-:W-:Y:S01]  /*4810*/  IMAD R8, R4, R8, R10 ;  /* 0x0000000804087224 */ /* 0x000fe200078e020a */
[----:B------:R-:W-:-:S03]  /*4820*/  IABS R9, R11 ;  /* 0x0000000b00097213 */ /* 0x000fc60000000000 */
[----:B------:R-:W-:Y:S01]  /*4830*/  @!P3 IMAD.IADD R2, R2, 0x1, -R4 ;  /* 0x000000010202b824 */ /* 0x000fe200078e0a04 */
[----:B------:R-:W-:Y:S01]  /*4840*/  ISETP.GT.U32.AND P5, PT, R4, R8, PT ;  /* 0x000000080400720c */ /* 0x000fe20003fa4070 */
[----:B------:R-:W-:-:S03]  /*4850*/  IMAD.HI.U32 R12, R5, R9, RZ ;  /* 0x00000009050c7227 */ /* 0x000fc600078e00ff */
[----:B------:R-:W-:Y:S01]  /*4860*/  ISETP.GT.U32.AND P3, PT, R4, R2, PT ;  /* 0x000000020400720c */ /* 0x000fe20003f64070 */
[----:B------:R-:W-:Y:S02]  /*4870*/  VIADD R10, R0, 0x9 ;  /* 0x00000009000a7836 */ /* 0x000fe40000000000 */
[----:B------:R-:W-:-:S03]  /*4880*/  IMAD.MOV R3, RZ, RZ, -R12 ;  /* 0x000000ffff037224 */ /* 0x000fc600078e0a0c */
[----:B------:R-:W-:Y:S01]  /*4890*/  IABS R11, R10 ;  /* 0x0000000a000b7213 */ /* 0x000fe20000000000 */
[----:B------:R-:W-:Y:S02]  /*48a0*/  IMAD R6, R4, R3, R9 ;  /* 0x0000000304067224 */ /* 0x000fe400078e0209 */
[--C-:B------:R-:W-:Y:S01]  /*48b0*/  @!P5 IMAD.IADD R8, R8, 0x1, -R4.reuse ;  /* 0x000000010808d824 */ /* 0x100fe200078e0a04 */
[----:B------:R-:W-:Y:S01]  /*48c0*/  ISETP.GE.AND P0, PT, R15, RZ, PT ;  /* 0x000000ff0f00720c */ /* 0x000fe20003f06270 */
[----:B------:R-:W-:Y:S02]  /*48d0*/  IMAD.MOV.U32 R9, RZ, RZ, R11 ;  /* 0x000000ffff097224 */ /* 0x000fe400078e000b */
[----:B------:R-:W-:Y:S01]  /*48e0*/  @!P3 IMAD.IADD R2, R2, 0x1, -R4 ;  /* 0x000000010202b824 */ /* 0x000fe200078e0a04 */
[C---:B------:R-:W-:Y:S01]  /*48f0*/  ISETP.GT.U32.AND P3, PT, R4.reuse, R6, PT ;  /* 0x000000060400720c */ /* 0x040fe20003f64070 */
[----:B------:R-:W-:Y:S01]  /*4900*/  IMAD.HI.U32 R12, R5, R9, RZ ;  /* 0x00000009050c7227 */ /* 0x000fe200078e00ff */
[----:B------:R-:W-:-:S03]  /*4910*/  ISETP.GT.U32.AND P5, PT, R4, R8, PT ;  /* 0x000000080400720c */ /* 0x000fc60003fa4070 */
[----:B------:R-:W-:Y:S02]  /*4920*/  VIADD R3, R0, 0xa ;  /* 0x0000000a00037836 */ /* 0x000fe40000000000 */
[----:B------:R-:W-:Y:S02]  /*4930*/  IMAD.MOV.U32 R29, RZ, RZ, R2 ;  /* 0x000000ffff1d7224 */ /* 0x000fe400078e0002 */
[----:B------:R-:W-:Y:S01]  /*4940*/  IMAD.MOV R2, RZ, RZ, -R12 ;  /* 0x000000ffff027224 */ /* 0x000fe200078e0a0c */
[----:B------:R-:W-:Y:S01]  /*4950*/  ISETP.GE.AND P1, PT, R10, RZ, PT ;  /* 0x000000ff0a00720c */ /* 0x000fe20003f26270 */
[----:B------:R-:W-:Y:S01]  /*4960*/  VIADD R11, R0, 0xb ;  /* 0x0000000b000b7836 */ /* 0x000fe20000000000 */
[----:B------:R-:W-:Y:S01]  /*4970*/  IABS R10, R3 ;  /* 0x00000003000a7213 */ /* 0x000fe20000000000 */
[----:B------:R-:W-:Y:S02]  /*4980*/  IMAD R2, R4, R2, R9 ;  /* 0x0000000204027224 */ /* 0x000fe400078e0209 */
[----:B------:R-:W-:Y:S01]  /*4990*/  @!P0 IMAD.MOV R29, RZ, RZ, -R29 ;  /* 0x000000ffff1d8224 */ /* 0x000fe200078e0a1d */
[----:B------:R-:W-:Y:S01]  /*49a0*/  ISETP.GE.AND P0, PT, R3, RZ, PT ;  /* 0x000000ff0300720c */ /* 0x000fe20003f06270 */
[--C-:B------:R-:W-:Y:S01]  /*49b0*/  @!P3 IMAD.IADD R6, R6, 0x1, -R4.reuse ;  /* 0x000000010606b824 */ /* 0x100fe200078e0a04 */
[----:B------:R-:W-:Y:S01]  /*49c0*/  IABS R3, R11 ;  /* 0x0000000b00037213 */ /* 0x000fe20000000000 */
[----:B------:R-:W-:Y:S01]  /*49d0*/  @!P5 IMAD.IADD R8, R8, 0x1, -R4 ;  /* 0x000000010808d824 */ /* 0x000fe200078e0a04 */
[C---:B------:R-:W-:Y:S01]  /*49e0*/  ISETP.GT.U32.AND P5, PT, R4.reuse, R2, PT ;  /* 0x000000020400720c */ /* 0x040fe20003fa4070 */
[----:B------:R-:W-:Y:S01]  /*49f0*/  IMAD.HI.U32 R12, R5, R10, RZ ;  /* 0x0000000a050c7227 */ /* 0x000fe200078e00ff */
[----:B------:R-:W-:-:S03]  /*4a00*/  ISETP.GT.U32.AND P3, PT, R4, R6, PT ;  /* 0x000000060400720c */ /* 0x000fc60003f64070 */
[----:B------:R-:W-:Y:S02]  /*4a10*/  IMAD.MOV.U32 R9, RZ, RZ, R3 ;  /* 0x000000ffff097224 */ /* 0x000fe400078e0003 */
[----:B------:R-:W-:Y:S01]  /*4a20*/  IMAD.MOV R3, RZ, RZ, -R12 ;  /* 0x000000ffff037224 */ /* 0x000fe200078e0a0c */
[----:B---3--:R0:W-:Y:S03]  /*4a30*/  STL [R1+0x1ec], R19 ;  /* 0x0001ec1301007387 */ /* 0x0081e60000100800 */
[----:B------:R-:W-:Y:S02]  /*4a40*/  IMAD R3, R4, R3, R10 ;  /* 0x0000000304037224 */ /* 0x000fe400078e020a */
[----:B------:R-:W-:Y:S02]  /*4a50*/  @!P5 IMAD.IADD R2, R2, 0x1, -R4 ;  /* 0x000000010202d824 */ /* 0x000fe400078e0a04 */
[----:B0-----:R-:W-:-:S04]  /*4a60*/  IMAD.MOV.U32 R19, RZ, RZ, R8 ;  /* 0x000000ffff137224 */ /* 0x001fc800078e0008 */
[----:B------:R-:W-:Y:S01]  /*4a70*/  @!P6 IMAD.MOV R19, RZ, RZ, -R19 ;  /* 0x000000ffff13e224 */ /* 0x000fe200078e0a13 */
[C---:B------:R-:W-:Y:S01]  /*4a80*/  ISETP.GT.U32.AND P6, PT, R4.reuse, R3, PT ;  /* 0x000000030400720c */ /* 0x040fe20003fc4070 */
[----:B------:R-:W-:Y:S01]  /*4a90*/  IMAD.MOV.U32 R10, RZ, RZ, R13 ;  /* 0x000000ffff0a7224 */ /* 0x000fe200078e000d */
[----:B------:R-:W-:Y:S01]  /*4aa0*/  ISETP.GT.U32.AND P5, PT, R4, R2, PT ;  /* 0x000000020400720c */ /* 0x000fe20003fa4070 */
[----:B------:R-:W-:-:S04]  /*4ab0*/  IMAD.HI.U32 R14, R5, R9, RZ ;  /* 0x00000009050e7227 */ /* 0x000fc800078e00ff */
[----:B------:R-:W-:Y:S01]  /*4ac0*/  @!P3 IMAD.IADD R6, R6, 0x1, -R4 ;  /* 0x000000010606b824 */ /* 0x000fe200078e0a04 */
[----:B------:R-:W-:Y:S01]  /*4ad0*/  ISETP.GE.AND P3, PT, R11, RZ, PT ;  /* 0x000000ff0b00720c */ /* 0x000fe20003f66270 */
[----:B------:R-:W-:-:S04]  /*4ae0*/  IMAD.HI.U32 R11, R5, R10, RZ ;  /* 0x0000000a050b7227 */ /* 0x000fc800078e00ff */
[----:B------:R-:W-:Y:S02]  /*4af0*/  IMAD.MOV R8, RZ, RZ, -R14 ;  /* 0x000000ffff087224 */ /* 0x000fe400078e0a0e */
[----:B------:R-:W-:Y:S02]  /*4b00*/  VIADD R12, R0, 0xd ;  /* 0x0000000d000c7836 */ /* 0x000fe40000000000 */
[----:B------:R-:W-:Y:S02]  /*4b10*/  IMAD.MOV.U32 R67, RZ, RZ, R6 ;  /* 0x000000ffff437224 */ /* 0x000fe400078e0006 */
[----:B------:R-:W-:Y:S02]  /*4b20*/  IMAD.MOV R6, RZ, RZ, -R11 ;  /* 0x000000ffff067224 */ /* 0x000fe400078e0a0b */
[----:B------:R-:W-:Y:S01]  /*4b30*/  IMAD R9, R4, R8, R9 ;  /* 0x0000000804097224 */ /* 0x000fe200078e0209 */
[----:B------:R-:W-:Y:S01]  /*4b40*/  IABS R8, R12 ;  /* 0x0000000c00087213 */ /* 0x000fe20000000000 */
[----:B------:R-:W-:-:S02]  /*4b50*/  @!P6 IMAD.IADD R3, R3, 0x1, -R4 ;  /* 0x000000010303e824 */ /* 0x000fc400078e0a04 */
[C---:B------:R-:W-:Y:S02]  /*4b60*/  IMAD R6, R4.reuse, R6, R10 ;  /* 0x0000000604067224 */ /* 0x040fe400078e020a */
[----:B------:R-:W-:Y:S01]  /*4b70*/  @!P4 IMAD.MOV R67, RZ, RZ, -R67 ;  /* 0x000000ffff43c224 */ /* 0x000fe200078e0a43 */
[----:B------:R-:W-:Y:S01]  /*4b80*/  ISETP.GT.U32.AND P4, PT, R4, R9, PT ;  /* 0x000000090400720c */ /* 0x000fe20003f84070 */
[----:B------:R-:W-:Y:S01]  /*4b90*/  @!P5 IMAD.IADD R2, R2, 0x1, -R4 ;  /* 0x000000010202d824 */ /* 0x000fe200078e0a04 */
[C---:B------:R-:W-:Y:S01]  /*4ba0*/  ISETP.GT.U32.AND P6, PT, R4.reuse, R3, PT ;  /* 0x000000030400720c */ /* 0x040fe20003fc4070 */
[----:B------:R-:W-:Y:S01]  /*4bb0*/  IMAD.HI.U32 R13, R5, R8, RZ ;  /* 0x00000008050d7227 */ /* 0x000fe200078e00ff */
[----:B------:R-:W-:-:S03]  /*4bc0*/  ISETP.GT.U32.AND P5, PT, R4, R6, PT ;  /* 0x000000060400720c */ /* 0x000fc60003fa4070 */
[C---:B------:R-:W-:Y:S02]  /*4bd0*/  VIADD R14, R0.reuse, 0xf ;  /* 0x0000000f000e7836 */ /* 0x040fe40000000000 */
[----:B------:R-:W-:Y:S02]  /*4be0*/  VIADD R15, R0, 0xe ;  /* 0x0000000e000f7836 */ /* 0x000fe40000000000 */
[----:B------:R-:W-:Y:S01]  /*4bf0*/  IMAD.MOV R10, RZ, RZ, -R13 ;  /* 0x000000ffff0a7224 */ /* 0x000fe200078e0a0d */
[----:B------:R-:W-:Y:S02]  /*4c00*/  IABS R17, R14 ;  /* 0x0000000e00117213 */ /* 0x000fe40000000000 */
[----:B------:R-:W-:Y:S01]  /*4c10*/  IABS R11, R15 ;  /* 0x0000000f000b7213 */ /* 0x000fe20000000000 */
[----:B------:R-:W-:Y:S02]  /*4c20*/  IMAD R8, R4, R10, R8 ;  /* 0x0000000a04087224 */ /* 0x000fe400078e0208 */
[----:B------:R-:W-:-:S02]  /*4c30*/  @!P4 IMAD.IADD R9, R9, 0x1, -R4 ;  /* 0x000000010909c824 */ /* 0x000fc400078e0a04 */
[----:B------:R-:W-:Y:S01]  /*4c40*/  @!P6 IMAD.IADD R3, R3, 0x1, -R4 ;  /* 0x000000010303e824 */ /* 0x000fe200078e0a04 */
[----:B------:R-:W-:Y:S01]  /*4c50*/  ISETP.GT.U32.AND P6, PT, R4, R8, PT ;  /* 0x000000080400720c */ /* 0x000fe20003fc4070 */
[----:B------:R-:W-:Y:S02]  /*4c60*/  IMAD.MOV.U32 R10, RZ, RZ, R17 ;  /* 0x000000ffff0a7224 */ /* 0x000fe400078e0011 */
[----:B------:R-:W-:Y:S02]  /*4c70*/  IMAD.MOV.U32 R78, RZ, RZ, R2 ;  /* 0x000000ffff4e7224 */ /* 0x000fe400078e0002 */
[----:B------:R-:W-:Y:S02]  /*4c80*/  @!P5 IMAD.IADD R6, R6, 0x1, -R4 ;  /* 0x000000010606d824 */ /* 0x000fe400078e0a04 */
[----:B------:R-:W-:Y:S01]  /*4c90*/  IMAD.HI.U32 R17, R5, R11, RZ ;  /* 0x0000000b05117227 */ /* 0x000fe200078e00ff */
[----:B------:R-:W-:-:S03]  /*4ca0*/  ISETP.GT.U32.AND P4, PT, R4, R9, PT ;  /* 0x000000090400720c */ /* 0x000fc60003f84070 */
[----:B------:R-:W-:Y:S01]  /*4cb0*/  @!P1 IMAD.MOV R78, RZ, RZ, -R78 ;  /* 0x000000ffff4e9224 */ /* 0x000fe200078e0a4e */
[----:B------:R-:W-:Y:S01]  /*4cc0*/  ISETP.GT.U32.AND P1, PT, R4, R6, PT ;  /* 0x000000060400720c */ /* 0x000fe20003f24070 */
[----:B------:R-:W-:Y:S02]  /*4cd0*/  IMAD.MOV R2, RZ, RZ, -R17 ;  /* 0x000000ffff027224 */ /* 0x000fe400078e0a11 */
[----:B------:R-:W-:-:S04]  /*4ce0*/  IMAD.HI.U32 R17, R5, R10, RZ ;  /* 0x0000000a05117227 */ /* 0x000fc800078e00ff */
[----:B------:R-:W-:Y:S02]  /*4cf0*/  IMAD R2, R4, R2, R11 ;  /* 0x0000000204027224 */ /* 0x000fe400078e020b */
[----:B------:R-:W-:Y:S02]  /*4d00*/  IMAD.MOV R11, RZ, RZ, -R17 ;  /* 0x000000ffff0b7224 */ /* 0x000fe400078e0a11 */
[----:B------:R-:W-:Y:S02]  /*4d10*/  VIADD R13, R0, 0x10 ;  /* 0x00000010000d7836 */ /* 0x000fe40000000000 */
[----:B------:R-:W-:Y:S02]  /*4d20*/  IMAD.MOV.U32 R30, RZ, RZ, R3 ;  /* 0x000000ffff1e7224 */ /* 0x000fe400078e0003 */
[----:B------:R-:W-:Y:S02]  /*4d30*/  @!P6 IMAD.IADD R8, R8, 0x1, -R4 ;  /* 0x000000010808e824 */ /* 0x000fe400078e0a04 */
[----:B------:R-:W-:Y:S01]  /*4d40*/  IMAD R3, R4, R11, R10 ;  /* 0x0000000b04037224 */ /* 0x000fe200078e020a */
[----:B------:R-:W-:Y:S01]  /*4d50*/  ISETP.GE.AND P5, PT, R16, RZ, PT ;  /* 0x000000ff1000720c */ /* 0x000fe20003fa6270 */
[----:B------:R-:W-:Y:S01]  /*4d60*/  @!P4 IMAD.IADD R9, R9, 0x1, -R4 ;  /* 0x000000010909c824 */ /* 0x000fe200078e0a04 */
[----:B------:R-:W-:Y:S01]  /*4d70*/  ISETP.GT.U32.AND P4, PT, R4, R2, PT ;  /* 0x000000020400720c */ /* 0x000fe20003f84070 */
[----:B------:R-:W-:Y:S01]  /*4d80*/  @!P0 IMAD.MOV R30, RZ, RZ, -R30 ;  /* 0x000000ffff1e8224 */ /* 0x000fe200078e0a1e */
[----:B------:R-:W-:Y:S01]  /*4d90*/  IABS R16, R13 ;  /* 0x0000000d00107213 */ /* 0x000fe20000000000 */
[----:B------:R-:W-:Y:S01]  /*4da0*/  @!P1 IMAD.IADD R6, R6, 0x1, -R4 ;  /* 0x0000000106069824 */ /* 0x000fe200078e0a04 */
[----:B------:R-:W-:-:S02]  /*4db0*/  ISETP.GT.U32.AND P0, PT, R4, R8, PT ;  /* 0x000000080400720c */ /* 0x000fc40003f04070 */
[----:B------:R-:W-:Y:S01]  /*4dc0*/  ISETP.GT.U32.AND P1, PT, R4, R3, PT ;  /* 0x000000030400720c */ /* 0x000fe20003f24070 */
[----:B------:R-:W-:Y:S01]  /*4dd0*/  IMAD.MOV.U32 R10, RZ, RZ, R16 ;  /* 0x000000ffff0a7224 */ /* 0x000fe200078e0010 */
[----:B------:R-:W-:Y:S01]  /*4de0*/  ISETP.GE.AND P6, PT, R12, RZ, PT ;  /* 0x000000ff0c00720c */ /* 0x000fe20003fc6270 */
[----:B------:R-:W-:Y:S02]  /*4df0*/  IMAD.MOV.U32 R18, RZ, RZ, R9 ;  /* 0x000000ffff127224 */ /* 0x000fe400078e0009 */
[----:B------:R-:W-:-:S04]  /*4e00*/  IMAD.HI.U32 R9, R5, R10, RZ ;  /* 0x0000000a05097227 */ /* 0x000fc800078e00ff */
[----:B------:R-:W-:Y:S02]  /*4e10*/  VIADD R11, R0, 0x11 ;  /* 0x00000011000b7836 */ /* 0x000fe40000000000 */
[--C-:B------:R-:W-:Y:S02]  /*4e20*/  @!P4 IMAD.IADD R2, R2, 0x1, -R4.reuse ;  /* 0x000000010202c824 */ /* 0x100fe400078e0a04 */
[----:B------:R-:W-:Y:S02]  /*4e30*/  IMAD.MOV R9, RZ, RZ, -R9 ;  /* 0x000000ffff097224 */ /* 0x000fe400078e0a09 */
[--C-:B------:R-:W-:Y:S01]  /*4e40*/  @!P0 IMAD.IADD R8, R8, 0x1, -R4.reuse ;  /* 0x0000000108088824 */ /* 0x100fe200078e0a04 */
[----:B------:R-:W-:Y:S01]  /*4e50*/  IABS R12, R11 ;  /* 0x0000000b000c7213 */ /* 0x000fe20000000000 */
[----:B------:R-:W-:Y:S02]  /*4e60*/  @!P1 IMAD.IADD R3, R3, 0x1, -R4 ;  /* 0x0000000103039824 */ /* 0x000fe400078e0a04 */
[----:B------:R-:W-:Y:S01]  /*4e70*/  @!P3 IMAD.MOV R18, RZ, RZ, -R18 ;  /* 0x000000ffff12b224 */ /* 0x000fe200078e0a12 */
[C---:B------:R-:W-:Y:S01]  /*4e80*/  ISETP.GT.U32.AND P3, PT, R4.reuse, R2, PT ;  /* 0x000000020400720c */ /* 0x040fe20003f64070 */
[----:B------:R-:W-:-:S02]  /*4e90*/  IMAD R9, R4, R9, R10 ;  /* 0x0000000904097224 */ /* 0x000fc400078e020a */
[----:B------:R-:W-:Y:S01]  /*4ea0*/  IMAD.MOV.U32 R16, RZ, RZ, R8 ;  /* 0x000000ffff107224 */ /* 0x000fe200078e0008 */
[----:B------:R-:W-:Y:S01]  /*4eb0*/  ISETP.GT.U32.AND P1, PT, R4, R3, PT ;  /* 0x000000030400720c */ /* 0x000fe20003f24070 */
[----:B------:R-:W-:-:S04]  /*4ec0*/  IMAD.HI.U32 R10, R5, R12, RZ ;  /* 0x0000000c050a7227 */ /* 0x000fc800078e00ff */
[----:B------:R-:W-:Y:S01]  /*4ed0*/  @!P6 IMAD.MOV R16, RZ, RZ, -R16 ;  /* 0x000000ffff10e224 */ /* 0x000fe200078e0a10 */
[----:B------:R-:W-:Y:S01]  /*4ee0*/  ISETP.GT.U32.AND P6, PT, R4, R9, PT ;  /* 0x000000090400720c */ /* 0x000fe20003fc4070 */
[----:B------:R-:W-:Y:S01]  /*4ef0*/  @!P5 IMAD.MOV R6, RZ, RZ, -R6 ;  /* 0x000000ffff06d224 */ /* 0x000fe200078e0a06 */
[----:B------:R-:W-:Y:S01]  /*4f00*/  STL [R1+0x164], R19 ;  /* 0x0001641301007387 */ /* 0x000fe20000100800 */
[----:B------:R-:W-:Y:S01]  /*4f10*/  IMAD.MOV R10, RZ, RZ, -R10 ;  /* 0x000000ffff0a7224 */ /* 0x000fe200078e0a0a */
[----:B------:R-:W-:Y:S01]  /*4f20*/  ISETP.GE.AND P5, PT, R13, RZ, PT ;  /* 0x000000ff0d00720c */ /* 0x000fe20003fa6270 */
[----:B------:R-:W-:Y:S01]  /*4f30*/  VIADD R13, R0, 0x13 ;  /* 0x00000013000d7836 */ /* 0x000fe20000000000 */
[----:B------:R-:W-:Y:S01]  /*4f40*/  STL [R1+0x15c], R18 ;  /* 0x00015c1201007387 */ /* 0x000fe20000100800 */
[----:B------:R-:W-:Y:S01]  /*4f50*/  ISETP.GE.AND P4, PT, R15, RZ, PT ;  /* 0x000000ff0f00720c */ /* 0x000fe20003f86270 */
[----:B------:R-:W-:Y:S02]  /*4f60*/  IMAD R10, R4, R10, R12 ;  /* 0x0000000a040a7224 */ /* 0x000fe400078e020c */
[----:B------:R0:W-:Y:S01]  /*4f70*/  STL [R1+0x158], R6 ;  /* 0x0001580601007387 */ /* 0x0001e20000100800 */
[--C-:B------:R-:W-:Y:S01]  /*4f80*/  @!P3 IMAD.IADD R2, R2, 0x1, -R4.reuse ;  /* 0x000000010202b824 */ /* 0x100fe200078e0a04 */
[----:B------:R-:W-:Y:S01]  /*4f90*/  ISETP.GE.AND P3, PT, R11, RZ, PT ;  /* 0x000000ff0b00720c */ /* 0x000fe20003f66270 */
[--C-:B------:R-:W-:Y:S01]  /*4fa0*/  @!P1 IMAD.IADD R3, R3, 0x1, -R4.reuse ;  /* 0x0000000103039824 */ /* 0x100fe200078e0a04 */
[----:B------:R-:W-:Y:S01]  /*4fb0*/  IABS R11, R13 ;  /* 0x0000000d000b7213 */ /* 0x000fe20000000000 */
[----:B0-----:R-:W-:Y:S01]  /*4fc0*/  VIADD R6, R0, 0x12 ;  /* 0x0000001200067836 */ /* 0x001fe20000000000 */
[----:B------:R-:W-:Y:S01]  /*4fd0*/  ISETP.GT.U32.AND P1, PT, R4, R10, PT ;  /* 0x0000000a0400720c */ /* 0x000fe20003f24070 */
[----:B------:R0:W-:Y:S01]  /*4fe0*/  STL [R1+0x154], R16 ;  /* 0x0001541001007387 */ /* 0x0001e20000100800 */
[----:B------:R-:W-:-:S02]  /*4ff0*/  @!P6 IMAD.IADD R9, R9, 0x1, -R4 ;  /* 0x000000010909e824 */ /* 0x000fc400078e0a04 */
[----:B------:R-:W-:Y:S02]  /*5000*/  IABS R8, R6 ;  /* 0x0000000600087213 */ /* 0x000fe40000000000 */
[----:B------:R-:W-:Y:S01]  /*5010*/  ISETP.GE.AND P6, PT, R6, RZ, PT ;  /* 0x000000ff0600720c */ /* 0x000fe20003fc6270 */
[----:B------:R-:W-:Y:S01]  /*5020*/  IMAD.MOV.U32 R6, RZ, RZ, R11 ;  /* 0x000000ffff067224 */ /* 0x000fe200078e000b */
[----:B------:R-:W-:Y:S01]  /*5030*/  ISETP.GE.AND P0, PT, R14, RZ, PT ;  /* 0x000000ff0e00720c */ /* 0x000fe20003f06270 */
[----:B------:R-:W-:Y:S02]  /*5040*/  VIADD R17, R0, 0x15 ;  /* 0x0000001500117836 */ /* 0x000fe40000000000 */
[----:B0-----:R-:W-:Y:S02]  /*5050*/  IMAD.MOV.U32 R16, RZ, RZ, R2 ;  /* 0x000000ffff107224 */ /* 0x001fe400078e0002 */
[----:B------:R-:W-:Y:S01]  /*5060*/  IMAD.HI.U32 R11, R5, R8, RZ ;  /* 0x00000008050b7227 */ /* 0x000fe200078e00ff */
[----:B------:R-:W-:-:S03]  /*5070*/  IABS R15, R17 ;  /* 0x00000011000f7213 */ /* 0x000fc60000000000 */
[----:B------:R-:W-:Y:S02]  /*5080*/  VIADD R18, R0, 0x14 ;  /* 0x0000001400127836 */ /* 0x000fe40000000000 */
[----:B------:R-:W-:Y:S01]  /*5090*/  @!P4 IMAD.MOV R16, RZ, RZ, -R16 ;  /* 0x000000ffff10c224 */ /* 0x000fe200078e0a10 */
[----:B------:R-:W-:Y:S01]  /*50a0*/  ISETP.GT.U32.AND P4, PT, R4, R9, PT ;  /* 0x000000090400720c */ /* 0x000fe20003f84070 */
[----:B------:R-:W-:Y:S01]  /*50b0*/  IMAD.MOV R2, RZ, RZ, -R11 ;  /* 0x000000ffff027224 */ /* 0x000fe200078e0a0b */
[----:B------:R-:W-:Y:S01]  /*50c0*/  IABS R12, R18 ;  /* 0x00000012000c7213 */ /* 0x000fe20000000000 */
[----:B------:R-:W-:Y:S01]  /*50d0*/  IMAD.HI.U32 R14, R5, R6, RZ ;  /* 0x00000006050e7227 */ /* 0x000fe200078e00ff */
[----:B------:R0:W-:Y:S03]  /*50e0*/  STL [R1+0x150], R16 ;  /* 0x0001501001007387 */ /* 0x0001e60000100800 */
[----:B------:R-:W-:-:S02]  /*50f0*/  @!P1 IMAD.IADD R10, R10, 0x1, -R4 ;  /* 0x000000010a0a9824 */ /* 0x000fc400078e0a04 */
[C---:B------:R-:W-:Y:S02]  /*5100*/  IMAD R2, R4.reuse, R2, R8 ;  /* 0x0000000204027224 */ /* 0x040fe400078e0208 */
[----:B------:R-:W-:Y:S02]  /*5110*/  IMAD.MOV.U32 R11, RZ, RZ, R15 ;  /* 0x000000ffff0b7224 */ /* 0x000fe400078e000f */
[----:B0-----:R-:W-:Y:S02]  /*5120*/  IMAD.MOV.U32 R16, RZ, RZ, R3 ;  /* 0x000000ffff107224 */ /* 0x001fe400078e0003 */
[----:B------:R-:W-:Y:S01]  /*5130*/  IMAD.MOV R15, RZ, RZ, -R14 ;  /* 0x000000ffff0f7224 */ /* 0x000fe200078e0a0e */
[----:B------:R-:W-:Y:S01]  /*5140*/  ISETP.GT.U32.AND P1, PT, R4, R10, PT ;  /* 0x0000000a0400720c */ /* 0x000fe20003f24070 */
[----:B------:R-:W-:-:S04]  /*5150*/  IMAD.HI.U32 R8, R5, R12, RZ ;  /* 0x0000000c05087227 */ /* 0x000fc800078e00ff */
[----:B------:R-:W-:Y:S01]  /*5160*/  @!P0 IMAD.MOV R16, RZ, RZ, -R16 ;  /* 0x000000ffff108224 */ /* 0x000fe200078e0a10 */
[C---:B------:R-:W-:Y:S01]  /*5170*/  ISETP.GT.U32.AND P0, PT, R4.reuse, R2, PT ;  /* 0x000000020400720c */ /* 0x040fe20003f04070 */
[C---:B------:R-:W-:Y:S02]  /*5180*/  IMAD R3, R4.reuse, R15, R6 ;  /* 0x0000000f04037224 */ /* 0x040fe400078e0206 */
[----:B------:R-:W-:Y:S02]  /*5190*/  IMAD.MOV R6, RZ, RZ, -R8 ;  /* 0x000000ffff067224 */ /* 0x000fe400078e0a08 */
[----:B------:R-:W-:Y:S02]  /*51a0*/  @!P4 IMAD.IADD R9, R9, 0x1, -R4 ;  /* 0x000000010909c824 */ /* 0x000fe400078e0a04 */
[----:B------:R-:W-:Y:S02]  /*51b0*/  IMAD R6, R4, R6, R12 ;  /* 0x0000000604067224 */ /* 0x000fe400078e020c */
[----:B------:R-:W-:-:S02]  /*51c0*/  IMAD.MOV.U32 R64, RZ, RZ, R9 ;  /* 0x000000ffff407224 */ /* 0x000fc400078e0009 */
[----:B------:R-:W-:Y:S01]  /*51d0*/  IMAD.HI.U32 R14, R5, R11, RZ ;  /* 0x0000000b050e7227 */ /* 0x000fe200078e00ff */
[----:B------:R-:W-:-:S03]  /*51e0*/  ISETP.GT.U32.AND P4, PT, R4, R3, PT ;  /* 0x000000030400720c */ /* 0x000fc60003f84070 */
[----:B------:R-:W-:Y:S01]  /*51f0*/  @!P5 IMAD.MOV R64, RZ, RZ, -R64 ;  /* 0x000000ffff40d224 */ /* 0x000fe200078e0a40 */
[----:B------:R-:W-:Y:S01]  /*5200*/  ISETP.GT.U32.AND P5, PT, R4, R6, PT ;  /* 0x000000060400720c */ /* 0x000fe20003fa4070 */
[----:B------:R-:W-:Y:S02]  /*5210*/  IMAD.MOV R8, RZ, RZ, -R14 ;  /* 0x000000ffff087224 */ /* 0x000fe400078e0a0e */
[--C-:B------:R-:W-:Y:S02]  /*5220*/  @!P1 IMAD.IADD R10, R10, 0x1, -R4.reuse ;  /* 0x000000010a0a9824 */ /* 0x100fe400078e0a04 */
[----:B------:R-:W-:Y:S02]  /*5230*/  @!P0 IMAD.IADD R2, R2, 0x1, -R4 ;  /* 0x0000000102028824 */ /* 0x000fe400078e0a04 */
[C---:B------:R-:W-:Y:S02]  /*5240*/  IMAD R8, R4.reuse, R8, R11 ;  /* 0x0000000804087224 */ /* 0x040fe400078e020b */
[----:B------:R-:W-:Y:S01]  /*5250*/  IMAD.MOV.U32 R73, RZ, RZ, R10 ;  /* 0x000000ffff497224 */ /* 0x000fe200078e000a */
[----:B------:R-:W-:Y:S01]  /*5260*/  ISETP.GT.U32.AND P0, PT, R4, R2, PT ;  /* 0x000000020400720c */ /* 0x000fe20003f04070 */
[----:B------:R-:W-:-:S02]  /*5270*/  VIADD R14, R0, 0x17 ;  /* 0x00000017000e7836 */ /* 0x000fc40000000000 */
[----:B------:R-:W-:Y:S01]  /*5280*/  @!P3 IMAD.MOV R73, RZ, RZ, -R73 ;  /* 0x000000ffff49b224 */ /* 0x000fe200078e0a49 */
[----:B------:R-:W-:Y:S01]  /*5290*/  ISETP.GT.U32.AND P3, PT, R4, R8, PT ;  /* 0x000000080400720c */ /* 0x000fe20003f64070 */
[----:B------:R-:W-:Y:S01]  /*52a0*/  VIADD R15, R0, 0x16 ;  /* 0x00000016000f7836 */ /* 0x000fe20000000000 */
[----:B------:R-:W-:Y:S01]  /*52b0*/  IABS R12, R14 ;  /* 0x0000000e000c7213 */ /* 0x000fe20000000000 */
[--C-:B------:R-:W-:Y:S02]  /*52c0*/  @!P5 IMAD.IADD R6, R6, 0x1, -R4.reuse ;  /* 0x000000010606d824 */ /* 0x100fe400078e0a04 */
[--C-:B------:R-:W-:Y:S01]  /*52d0*/  @!P4 IMAD.IADD R3, R3, 0x1, -R4.reuse ;  /* 0x000000010303c824 */ /* 0x100fe200078e0a04 */
[----:B------:R-:W-:Y:S01]  /*52e0*/  IABS R11, R15 ;  /* 0x0000000f000b7213 */ /* 0x000fe20000000000 */
[----:B------:R-:W-:Y:S01]  /*52f0*/  IMAD.HI.U32 R10, R5, R12, RZ ;  /* 0x0000000c050a7227 */ /* 0x000fe200078e00ff */
[C---:B------:R-:W-:Y:S02]  /*5300*/  ISETP.GT.U32.AND P5, PT, R4.reuse, R6, PT ;  /* 0x000000060400720c */ /* 0x040fe40003fa4070 */
[----:B------:R-:W-:Y:S01]  /*5310*/  ISETP.GT.U32.AND P4, PT, R4, R3, PT ;  /* 0x000000030400720c */ /* 0x000fe20003f84070 */
[----:B------:R-:W-:-:S02]  /*5320*/  @!P0 IMAD.IADD R2, R2, 0x1, -R4 ;  /* 0x0000000102028824 */ /* 0x000fc400078e0a04 */
[----:B------:R-:W-:Y:S01]  /*5330*/  IMAD.HI.U32 R9, R5, R11, RZ ;  /* 0x0000000b05097227 */ /* 0x000fe200078e00ff */
[----:B------:R0:W-:Y:S03]  /*5340*/  STL [R1+0x138], R16 ;  /* 0x0001381001007387 */ /* 0x0001e60000100800 */
[----:B------:R-:W-:Y:S02]  /*5350*/  IMAD.MOV R10, RZ, RZ, -R10 ;  /* 0x000000ffff0a7224 */ /* 0x000fe400078e0a0a */
[----:B------:R-:W-:Y:S02]  /*5360*/  @!P3 IMAD.IADD R8, R8, 0x1, -R4 ;  /* 0x000000010808b824 */ /* 0x000fe400078e0a04 */
[----:B------:R-:W-:Y:S02]  /*5370*/  IMAD.MOV.U32 R20, RZ, RZ, R2 ;  /* 0x000000ffff147224 */ /* 0x000fe400078e0002 */
[----:B------:R-:W-:-:S02]  /*5380*/  IMAD.MOV R9, RZ, RZ, -R9 ;  /* 0x000000ffff097224 */ /* 0x000fc400078e0a09 */
[----:B0-----:R-:W-:Y:S02]  /*5390*/  VIADD R16, R0, 0x18 ;  /* 0x0000001800107836 */ /* 0x001fe40000000000 */
[C---:B------:R-:W-:Y:S02]  /*53a0*/  IMAD R10, R4.reuse, R10, R12 ;  /* 0x0000000a040a7224 */ /* 0x040fe400078e020c */
[----:B------:R-:W-:Y:S01]  /*53b0*/  @!P6 IMAD.MOV R20, RZ, RZ, -R20 ;  /* 0x000000ffff14e224 */ /* 0x000fe200078e0a14 */
[C---:B------:R-:W-:Y:S01]  /*53c0*/  ISETP.GT.U32.AND P6, PT, R4.reuse, R8, PT ;  /* 0x000000080400720c */ /* 0x040fe20003fc4070 */
[----:B------:R-:W-:Y:S01]  /*53d0*/  IMAD R9, R4, R9, R11 ;  /* 0x0000000904097224 */ /* 0x000fe200078e020b */
[----:B------:R-:W-:Y:S01]  /*53e0*/  ISETP.GE.AND P1, PT, R13, RZ, PT ;  /* 0x000000ff0d00720c */ /* 0x000fe20003f26270 */
[--C-:B------:R-:W-:Y:S01]  /*53f0*/  @!P5 IMAD.IADD R6, R6, 0x1, -R4.reuse ;  /* 0x000000010606d824 */ /* 0x100fe200078e0a04 */
[----:B------:R-:W-:Y:S02]  /*5400*/  IABS R13, R16 ;  /* 0x00000010000d7213 */ /* 0x000fe40000000000 */
[----:B------:R-:W-:Y:S01]  /*5410*/  ISETP.GE.AND P0, PT, R18, RZ, PT ;  /* 0x000000ff1200720c */ /* 0x000fe20003f06270 */
[----:B------:R-:W-:Y:S01]  /*5420*/  VIADD R18, R0, 0x19 ;  /* 0x0000001900127836 */ /* 0x000fe20000000000 */
[C---:B------:R-:W-:Y:S01]  /*5430*/  ISETP.GT.U32.AND P5, PT, R4.reuse, R10, PT ;  /* 0x0000000a0400720c */ /* 0x040fe20003fa4070 */
[----:B------:R-:W-:Y:S01]  /*5440*/  @!P4 IMAD.IADD R3, R3, 0x1, -R4 ;  /* 0x000000010303c824 */ /* 0x000fe200078e0a04 */
[----:B------:R-:W-:Y:S01]  /*5450*/  ISETP.GT.U32.AND P4, PT, R4, R9, PT ;  /* 0x000000090400720c */ /* 0x000fe20003f84070 */
[----:B------:R-:W-:Y:S01]  /*5460*/  IMAD.HI.U32 R11, R5, R13, RZ ;  /* 0x0000000d050b7227 */ /* 0x000fe200078e00ff */
[----:B------:R-:W-:-:S02]  /*5470*/  ISETP.GE.AND P3, PT, R17, RZ, PT ;  /* 0x000000ff1100720c */ /* 0x000fc40003f66270 */
[----:B------:R-:W-:Y:S01]  /*5480*/  IABS R19, R18 ;  /* 0x0000001200137213 */ /* 0x000fe20000000000 */
[----:B------:R-:W-:Y:S02]  /*5490*/  IMAD.MOV R11, RZ, RZ, -R11 ;  /* 0x000000ffff0b7224 */ /* 0x000fe400078e0a0b */
[----:B------:R-:W-:Y:S02]  /*54a0*/  VIADD R17, R0, 0x1a ;  /* 0x0000001a00117836 */ /* 0x000fe40000000000 */
[----:B------:R-:W-:Y:S02]  /*54b0*/  @!P6 IMAD.IADD R8, R8, 0x1, -R4 ;  /* 0x000000010808e824 */ /* 0x000fe400078e0a04 */
[----:B------:R-:W-:Y:S02]  /*54c0*/  IMAD.MOV.U32 R12, RZ, RZ, R19 ;  /* 0x000000ffff0c7224 */ /* 0x000fe400078e0013 */
[----:B------:R-:W-:Y:S02]  /*54d0*/  IMAD R11, R4, R11, R13 ;  /* 0x0000000b040b7224 */ /* 0x000fe400078e020d */
[----:B------:R-:W-:Y:S01]  /*54e0*/  @!P1 IMAD.MOV R3, RZ, RZ, -R3 ;  /* 0x000000ffff039224 */ /* 0x000fe200078e0a03 */
[----:B------:R-:W-:Y:S01]  /*54f0*/  ISETP.GE.AND P1, PT, R15, RZ, PT ;  /* 0x000000ff0f00720c */ /* 0x000fe20003f26270 */
[----:B------:R-:W-:Y:S01]  /*5500*/  IMAD.MOV.U32 R13, RZ, RZ, R6 ;  /* 0x000000ffff0d7224 */ /* 0x000fe200078e0006 */
[----:B------:R-:W-:Y:S01]  /*5510*/  IABS R6, R17 ;  /* 0x0000001100067213 */ /* 0x000fe20000000000 */
[----:B------:R-:W-:-:S02]  /*5520*/  @!P5 IMAD.IADD R10, R10, 0x1, -R4 ;  /* 0x000000010a0ad824 */ /* 0x000fc400078e0a04 */
[----:B------:R-:W-:Y:S02]  /*5530*/  IMAD.MOV.U32 R15, RZ, RZ, R8 ;  /* 0x000000ffff0f7224 */ /* 0x000fe400078e0008 */
[----:B------:R-:W-:Y:S01]  /*5540*/  IMAD.HI.U32 R2, R5, R12, RZ ;  /* 0x0000000c05027227 */ /* 0x000fe200078e00ff */
[----:B------:R-:W-:Y:S03]  /*5550*/  STL [R1+0x124], R20 ;  /* 0x0001241401007387 */ /* 0x000fe60000100800 */
[----:B------:R-:W-:Y:S02]  /*5560*/  @!P4 IMAD.IADD R9, R9, 0x1, -R4 ;  /* 0x000000010909c824 */ /* 0x000fe400078e0a04 */
[----:B------:R-:W-:Y:S01]  /*5570*/  @!P0 IMAD.MOV R13, RZ, RZ, -R13 ;  /* 0x000000ffff0d8224 */ /* 0x000fe200078e0a0d */
[C---:B------:R-:W-:Y:S01]  /*5580*/  ISETP.GT.U32.AND P0, PT, R4.reuse, R11, PT ;  /* 0x0000000b0400720c */ /* 0x040fe20003f04070 */
[----:B------:R-:W-:Y:S01]  /*5590*/  @!P3 IMAD.MOV R15, RZ, RZ, -R15 ;  /* 0x000000ffff0fb224 */ /* 0x000fe200078e0a0f */
[----:B------:R0:W-:Y:S01]  /*55a0*/  STL [R1+0x120], R3 ;  /* 0x0001200301007387 */ /* 0x0001e20000100800 */
[----:B------:R-:W-:Y:S01]  /*55b0*/  IMAD.MOV R2, RZ, RZ, -R2 ;  /* 0x000000ffff027224 */ /* 0x000fe200078e0a02 */
[----:B------:R-:W-:-:S02]  /*55c0*/  ISETP.GT.U32.AND P3, PT, R4, R10, PT ;  /* 0x0000000a0400720c */ /* 0x000fc40003f64070 */
[----:B------:R-:W-:Y:S01]  /*55d0*/  ISETP.GE.AND P6, PT, R14, RZ, PT ;  /* 0x000000ff0e00720c */ /* 0x000fe20003fc6270 */
[----:B------:R-:W-:Y:S01]  /*55e0*/  VIADD R14, R0, 0x1b ;  /* 0x0000001b000e7836 */ /* 0x000fe20000000000 */
[C---:B------:R-:W-:Y:S01]  /*55f0*/  ISETP.GT.U32.AND P4, PT, R4.reuse, R9, PT ;  /* 0x000000090400720c */ /* 0x040fe20003f84070 */
[----:B------:R-:W-:Y:S02]  /*5600*/  IMAD R2, R4, R2, R12 ;  /* 0x0000000204027224 */ /* 0x000fe400078e020c */
[----:B0-----:R-:W-:Y:S01]  /*5610*/  IMAD.HI.U32 R3, R5, R6, RZ ;  /* 0x0000000605037227 */ /* 0x001fe200078e00ff */
[----:B------:R0:W-:Y:S01]  /*5620*/  STL [R1+0x11c], R13 ;  /* 0x00011c0d01007387 */ /* 0x0001e20000100800 */
[----:B------:R-:W-:Y:S02]  /*5630*/  IABS R8, R14 ;  /* 0x0000000e00087213 */ /* 0x000fe40000000000 */
[----:B------:R-:W-:Y:S01]  /*5640*/  IMAD.MOV R12, RZ, RZ, -R3 ;  /* 0x000000ffff0c7224 */ /* 0x000fe200078e0a03 */
[----:B------:R-:W-:Y:S01]  /*5650*/  ISETP.GE.AND P5, PT, R16, RZ, PT ;  /* 0x000000ff1000720c */ /* 0x000fe20003fa6270 */
[----:B0-----:R-:W-:-:S02]  /*5660*/  VIADD R13, R0, 0x1c ;  /* 0x0000001c000d7836 */ /* 0x001fc40000000000 */
[----:B------:R-:W-:-:S03]  /*5670*/  IMAD R6, R4, R12, R6 ;  /* 0x0000000c04067224 */ /* 0x000fc600078e0206 */
[----:B------:R-:W-:Y:S01]  /*5680*/  IABS R16, R13 ;  /* 0x0000000d00107213 */ /* 0x000fe20000000000 */
[----:B------:R-:W-:Y:S02]  /*5690*/  @!P0 IMAD.IADD R11, R11, 0x1, -R4 ;  /* 0x000000010b0b8824 */ /* 0x000fe400078e0a04 */
[----:B------:R-:W-:Y:S02]  /*56a0*/  IMAD.MOV.U32 R3, RZ, RZ, R8 ;  /* 0x000000ffff037224 */ /* 0x000fe400078e0008 */
[--C-:B------:R-:W-:Y:S01]  /*56b0*/  @!P3 IMAD.IADD R10, R10, 0x1, -R4.reuse ;  /* 0x000000010a0ab824 */ /* 0x100fe200078e0a04 */
[C---:B------:R-:W-:Y:S01]  /*56c0*/  ISETP.GT.U32.AND P3, PT, R4.reuse, R6, PT ;  /* 0x000000060400720c */ /* 0x040fe20003f64070 */
[----:B------:R-:W-:Y:S01]  /*56d0*/  @!P4 IMAD.IADD R9, R9, 0x1, -R4 ;  /* 0x000000010909c824 */ /* 0x000fe200078e0a04 */
[C---:B------:R-:W-:Y:S01]  /*56e0*/  ISETP.GT.U32.AND P4, PT, R4.reuse, R2, PT ;  /* 0x000000020400720c */ /* 0x040fe20003f84070 */
[----:B------:R-:W-:Y:S01]  /*56f0*/  IMAD.MOV.U32 R8, RZ, RZ, R16 ;  /* 0x000000ffff087224 */ /* 0x000fe200078e0010 */
[----:B------:R-:W-:Y:S01]  /*5700*/  ISETP.GT.U32.AND P0, PT, R4, R11, PT ;  /* 0x0000000b0400720c */ /* 0x000fe20003f04070 */
[----:B------:R-:W-:Y:S01]  /*5710*/  IMAD.HI.U32 R16, R5, R3, RZ ;  /* 0x0000000305107227 */ /* 0x000fe200078e00ff */
[----:B------:R0:W-:Y:S03]  /*5720*/  STL [R1+0x118], R15 ;  /* 0x0001180f01007387 */ /* 0x0001e60000100800 */
[----:B------:R-:W-:-:S02]  /*5730*/  IMAD.MOV R16, RZ, RZ, -R16 ;  /* 0x000000ffff107224 */ /* 0x000fc400078e0a10 */
[----:B------:R-:W-:Y:S02]  /*5740*/  IMAD.MOV.U32 R20, RZ, RZ, R9 ;  /* 0x000000ffff147224 */ /* 0x000fe400078e0009 */
[----:B------:R-:W-:Y:S02]  /*5750*/  IMAD R3, R4, R16, R3 ;  /* 0x0000001004037224 */ /* 0x000fe400078e0203 */
[----:B0-----:R-:W-:Y:S02]  /*5760*/  VIADD R15, R0, 0x1d ;  /* 0x0000001d000f7836 */ /* 0x001fe40000000000 */
[----:B------:R-:W-:Y:S02]  /*5770*/  @!P3 IMAD.IADD R6, R6, 0x1, -R4 ;  /* 0x000000010606b824 */ /* 0x000fe400078e0a04 */
[----:B------:R-:W-:Y:S01]  /*5780*/  IMAD.HI.U32 R19, R5, R8, RZ ;  /* 0x0000000805137227 */ /* 0x000fe200078e00ff */
[----:B------:R-:W-:-:S03]  /*5790*/  IABS R12, R15 ;  /* 0x0000000f000c7213 */ /* 0x000fc60000000000 */
[----:B------:R-:W-:Y:S01]  /*57a0*/  @!P1 IMAD.MOV R20, RZ, RZ, -R20 ;  /* 0x000000ffff149224 */ /* 0x000fe200078e0a14 */
[----:B------:R-:W-:Y:S01]  /*57b0*/  ISETP.GT.U32.AND P1, PT, R4, R3, PT ;  /* 0x000000030400720c */ /* 0x000fe20003f24070 */
[--C-:B------:R-:W-:Y:S02]  /*57c0*/  @!P4 IMAD.IADD R2, R2, 0x1, -R4.reuse ;  /* 0x000000010202c824 */ /* 0x100fe400078e0a04 */
[----:B------:R-:W-:Y:S01]  /*57d0*/  @!P0 IMAD.IADD R11, R11, 0x1, -R4 ;  /* 0x000000010b0b8824 */ /* 0x000fe200078e0a04 */
[----:B------:R-:W-:Y:S01]  /*57e0*/  ISETP.GE.AND P0, PT, R18, RZ, PT ;  /* 0x000000ff1200720c */ /* 0x000fe20003f06270 */
[----:B------:R-:W-:Y:S01]  /*57f0*/  IMAD.MOV R18, RZ, RZ, -R19 ;  /* 0x000000ffff127224 */ /* 0x000fe200078e0a13 */
[C---:B------:R-:W-:Y:S01]  /*5800*/  ISETP.GT.U32.AND P3, PT, R4.reuse, R6, PT ;  /* 0x000000060400720c */ /* 0x040fe20003f64070 */
[----:B------:R-:W-:Y:S01]  /*5810*/  IMAD.HI.U32 R9, R5, R12, RZ ;  /* 0x0000000c05097227 */ /* 0x000fe200078e00ff */
[----:B------:R-:W-:-:S03]  /*5820*/  ISETP.GT.U32.AND P4, PT, R4, R2, PT ;  /* 0x000000020400720c */ /* 0x000fc60003f84070 */
[C---:B------:R-:W-:Y:S02]  /*5830*/  IMAD R8, R4.reuse, R18, R8 ;  /* 0x0000001204087224 */ /* 0x040fe400078e0208 */
[----:B------:R-:W-:Y:S02]  /*5840*/  IMAD.MOV R9, RZ, RZ, -R9 ;  /* 0x000000ffff097224 */ /* 0x000fe400078e0a09 */
[----:B------:R-:W-:Y:S01]  /*5850*/  @!P6 IMAD.MOV R10, RZ, RZ, -R10 ;  /* 0x000000ffff0ae224 */ /* 0x000fe200078e0a0a */
[C---:B------:R-:W-:Y:S01]  /*5860*/  ISETP.GT.U32.AND P6, PT, R4.reuse, R8, PT ;  /* 0x000000080400720c */ /* 0x040fe20003fc4070 */
[----:B------:R-:W-:Y:S02]  /*5870*/  IMAD R9, R4, R9, R12 ;  /* 0x0000000904097224 */ /* 0x000fe400078e020c */
[--C-:B------:R-:W-:Y:S02]  /*5880*/  @!P1 IMAD.IADD R3, R3, 0x1, -R4.reuse ;  /* 0x0000000103039824 */ /* 0x100fe400078e0a04 */
[--C-:B------:R-:W-:Y:S01]  /*5890*/  @!P3 IMAD.IADD R6, R6, 0x1, -R4.reuse ;  /* 0x000000010606b824 */ /* 0x100fe200078e0a04 */
[----:B------:R-:W-:Y:S01]  /*58a0*/  ISETP.GT.U32.AND P3, PT, R4, R9, PT ;  /* 0x000000090400720c */ /* 0x000fe20003f64070 */
[----:B------:R-:W-:Y:S01]  /*58b0*/  @!P4 IMAD.IADD R2, R2, 0x1, -R4 ;  /* 0x000000010202c824 */ /* 0x000fe200078e0a04 */
[----:B------:R-:W-:Y:S01]  /*58c0*/  ISETP.GT.U32.AND P1, PT, R4, R3, PT ;  /* 0x000000030400720c */ /* 0x000fe20003f24070 */
[----:B------:R-:W-:-:S02]  /*58d0*/  IMAD.MOV.U32 R59, RZ, RZ, R11 ;  /* 0x000000ffff3b7224 */ /* 0x000fc400078e000b */
[C---:B------:R-:W-:Y:S02]  /*58e0*/  VIADD R11, R0.reuse, 0x1e ;  /* 0x0000001e000b7836 */ /* 0x040fe40000000000 */
[----:B------:R-:W-:Y:S01]  /*58f0*/  IMAD.MOV.U32 R68, RZ, RZ, R2 ;  /* 0x000000ffff447224 */ /* 0x000fe200078e0002 */
[----:B------:R-:W-:Y:S01]  /*5900*/  STL [R1+0xfc], R20 ;  /* 0x0000fc1401007387 */ /* 0x000fe20000100800 */
[----:B------:R-:W-:Y:S01]  /*5910*/  VIADD R12, R0, 0x20 ;  /* 0x00000020000c7836 */ /* 0x000fe20000000000 */
[----:B------:R-:W-:Y:S01]  /*5920*/  IABS R2, R11 ;  /* 0x0000000b00027213 */ /* 0x000fe20000000000 */
[----:B------:R-:W-:Y:S01]  /*5930*/  @!P6 IMAD.IADD R8, R8, 0x1, -R4 ;  /* 0x000000010808e824 */ /* 0x000fe200078e0a04 */
[----:B------:R0:W-:Y:S01]  /*5940*/  STL [R1+0xf8], R10 ;  /* 0x0000f80a01007387 */ /* 0x0001e20000100800 */
[----:B------:R-:W-:Y:S01]  /*5950*/  @!P0 IMAD.MOV R68, RZ, RZ, -R68 ;  /* 0x000000ffff448224 */ /* 0x000fe200078e0a44 */
[----:B------:R-:W-:Y:S01]  /*5960*/  ISETP.GE.AND P0, PT, R13, RZ, PT ;  /* 0x000000ff0d00720c */ /* 0x000fe20003f06270 */
[----:B------:R-:W-:Y:S01]  /*5970*/  @!P5 IMAD.MOV R59, RZ, RZ, -R59 ;  /* 0x000000ffff3bd224 */ /* 0x000fe200078e0a3b */
[----:B------:R-:W-:Y:S01]  /*5980*/  IABS R13, R12 ;  /* 0x0000000c000d7213 */ /* 0x000fe20000000000 */
[----:B------:R-:W-:Y:S01]  /*5990*/  IMAD.MOV.U32 R16, RZ, RZ, R6 ;  /* 0x000000ffff107224 */ /* 0x000fe200078e0006 */
[----:B------:R-:W-:Y:S01]  /*59a0*/  ISETP.GE.AND P4, PT, R17, RZ, PT ;  /* 0x000000ff1100720c */ /* 0x000fe20003f86270 */
[----:B0-----:R-:W-:Y:S01]  /*59b0*/  VIADD R10, R0, 0x1f ;  /* 0x0000001f000a7836 */ /* 0x001fe20000000000 */
[----:B------:R-:W-:Y:S01]  /*59c0*/  ISETP.GE.AND P5, PT, R14, RZ, PT ;  /* 0x000000ff0e00720c */ /* 0x000fe20003fa6270 */
[----:B------:R-:W-:Y:S01]  /*59d0*/  IMAD.HI.U32 R14, R5, R2, RZ ;  /* 0x00000002050e7227 */ /* 0x000fe200078e00ff */
[----:B------:R-:W-:-:S02]  /*59e0*/  ISETP.GT.U32.AND P6, PT, R4, R8, PT ;  /* 0x000000080400720c */ /* 0x000fc40003fc4070 */
[----:B------:R-:W-:Y:S01]  /*59f0*/  IABS R6, R10 ;  /* 0x0000000a00067213 */ /* 0x000fe20000000000 */
[--C-:B------:R-:W-:Y:S02]  /*5a00*/  @!P3 IMAD.IADD R9, R9, 0x1, -R4.reuse ;  /* 0x000000010909b824 */ /* 0x100fe400078e0a04 */
[----:B------:R-:W-:Y:S01]  /*5a10*/  @!P1 IMAD.IADD R3, R3, 0x1, -R4 ;  /* 0x0000000103039824 */ /* 0x000fe200078e0a04 */
[----:B------:R-:W-:Y:S01]  /*5a20*/  ISETP.GE.AND P1, PT, R11, RZ, PT ;  /* 0x000000ff0b00720c */ /* 0x000fe20003f26270 */
[----:B------:R-:W-:Y:S01]  /*5a30*/  IMAD.MOV.U32 R11, RZ, RZ, R13 ;  /* 0x000000ffff0b7224 */ /* 0x000fe200078e000d */
[----:B------:R-:W-:Y:S01]  /*5a40*/  ISETP.GT.U32.AND P3, PT, R4, R9, PT ;  /* 0x000000090400720c */ /* 0x000fe20003f64070 */
[----:B------:R-:W-:Y:S02]  /*5a50*/  IMAD.MOV R13, RZ, RZ, -R14 ;  /* 0x000000ffff0d7224 */ /* 0x000fe400078e0a0e */
[----:B------:R-:W-:-:S04]  /*5a60*/  IMAD.HI.U32 R14, R5, R6, RZ ;  /* 0x00000006050e7227 */ /* 0x000fc800078e00ff */
[C---:B------:R-:W-:Y:S02]  /*5a70*/  IMAD R2, R4.reuse, R13, R2 ;  /* 0x0000000d04027224 */ /* 0x040fe400078e0202 */
[----:B------:R-:W-:Y:S02]  /*5a80*/  IMAD.MOV.U32 R17, RZ, RZ, R3 ;  /* 0x000000ffff117224 */ /* 0x000fe400078e0003 */
[----:B------:R-:W-:Y:S02]  /*5a90*/  IMAD.MOV R3, RZ, RZ, -R14 ;  /* 0x000000ffff037224 */ /* 0x000fe400078e0a0e */
[----:B------:R-:W-:Y:S02]  /*5aa0*/  @!P4 IMAD.MOV R16, RZ, RZ, -R16 ;  /* 0x000000ffff10c224 */ /* 0x000fe400078e0a10 */
[----:B------:R-:W-:Y:S01]  /*5ab0*/  @!P5 IMAD.MOV R17, RZ, RZ, -R17 ;  /* 0x000000ffff11d224 */ /* 0x000fe200078e0a11 */
[----:B------:R-:W-:Y:S01]  /*5ac0*/  ISETP.GT.U32.AND P5, PT, R4, R2, PT ;  /* 0x000000020400720c */ /* 0x000fe20003fa4070 */
[----:B------:R-:W-:Y:S01]  /*5ad0*/  @!P6 IMAD.IADD R8, R8, 0x1, -R4 ;  /* 0x000000010808e824 */ /* 0x000fe200078e0a04 */
[----:B------:R-:W-:Y:S01]  /*5ae0*/  ISETP.GE.AND P4, PT, R15, RZ, PT ;  /* 0x000000ff0f00720c */ /* 0x000fe20003f86270 */
[----:B------:R-:W-:Y:S01]  /*5af0*/  IMAD R3, R4, R3, R6 ;  /* 0x0000000304037224 */ /* 0x000fe200078e0206 */
[----:B------:R-:W-:Y:S01]  /*5b00*/  ISETP.GE.AND P6, PT, R10, RZ, PT ;  /* 0x000000ff0a00720c */ /* 0x000fe20003fc6270 */
[----:B------:R-:W-:Y:S01]  /*5b10*/  IMAD.HI.U32 R10, R5, R11, RZ ;  /* 0x0000000b050a7227 */ /* 0x000fe200078e00ff */
[----:B------:R0:W-:Y:S03]  /*5b20*/  STL [R1+0xf4], R16 ;  /* 0x0000f41001007387 */ /* 0x0001e60000100800 */
[----:B------:R-:W-:Y:S01]  /*5b30*/  @!P3 IMAD.IADD R9, R9, 0x1, -R4 ;  /* 0x000000010909b824 */ /* 0x000fe200078e0a04 */
[----:B------:R-:W-:Y:S01]  /*5b40*/  ISETP.GT.U32.AND P3, PT, R4, R3, PT ;  /* 0x000000030400720c */ /* 0x000fe20003f64070 */
[----:B0-----:R-:W-:-:S02]  /*5b50*/  IMAD.MOV.U32 R16, RZ, RZ, R8 ;  /* 0x000000ffff107224 */ /* 0x001fc400078e0008 */
[----:B------:R-:W-:Y:S02]  /*5b60*/  IMAD.MOV R8, RZ, RZ, -R10 ;  /* 0x000000ffff087224 */ /* 0x000fe400078e0a0a */
[----:B------:R-:W-:Y:S02]  /*5b70*/  IMAD.MOV.U32 R14, RZ, RZ, R9 ;  /* 0x000000ffff0e7224 */ /* 0x000fe400078e0009 */
[----:B------:R-:W-:Y:S02]  /*5b80*/  IMAD R8, R4, R8, R11 ;  /* 0x0000000804087224 */ /* 0x000fe400078e020b */
[----:B------:R-:W-:Y:S02]  /*5b90*/  @!P5 IMAD.IADD R2, R2, 0x1, -R4 ;  /* 0x000000010202d824 */ /* 0x000fe400078e0a04 */
[----:B------:R-:W-:Y:S01]  /*5ba0*/  @!P4 IMAD.MOV R14, RZ, RZ, -R14 ;  /* 0x000000ffff0ec224 */ /* 0x000fe200078e0a0e */
[----:B------:R-:W-:Y:S01]  /*5bb0*/  ISETP.GT.U32.AND P4, PT, R4, R8, PT ;  /* 0x000000080400720c */ /* 0x000fe20003f84070 */
[----:B------:R-:W-:Y:S01]  /*5bc0*/  VIADD R6, R0, 0x21 ;  /* 0x0000002100067836 */ /* 0x000fe20000000000 */
[----:B------:R-:W-:Y:S01]  /*5bd0*/  ISETP.GT.U32.AND P5, PT, R4, R2, PT ;  /* 0x000000020400720c */ /* 0x000fe20003fa4070 */
[----:B------:R-:W-:-:S02]  /*5be0*/  VIADD R13, R0, 0x22 ;  /* 0x00000022000d7836 */ /* 0x000fc40000000000 */
[----:B------:R-:W-:Y:S01]  /*5bf0*/  @!P3 IMAD.IADD R3, R3, 0x1, -R4 ;  /* 0x000000010303b824 */ /* 0x000fe200078e0a04 */
[----:B------:R-:W-:Y:S01]  /*5c00*/  IABS R10, R6 ;  /* 0x00000006000a7213 */ /* 0x000fe20000000000 */
[----:B------:R-:W-:Y:S01]  /*5c10*/  @!P0 IMAD.MOV R16, RZ, RZ, -R16 ;  /* 0x000000ffff108224 */ /* 0x000fe200078e0a10 */
[----:B------:R-:W-:Y:S02]  /*5c20*/  ISETP.GE.AND P0, PT, R12, RZ, PT ;  /* 0x000000ff0c00720c */ /* 0x000fe40003f06270 */
[----:B------:R-:W-:Y:S01]  /*5c30*/  IABS R11, R13 ;  /* 0x0000000d000b7213 */ /* 0x000fe20000000000 */
[----:B------:R-:W-:Y:S01]  /*5c40*/  IMAD.HI.U32 R12, R5, R10, RZ ;  /* 0x0000000a050c7227 */ /* 0x000fe200078e00ff */
[----:B------:R-:W-:Y:S01]  /*5c50*/  ISETP.GT.U32.AND P3, PT, R4, R3, PT ;  /* 0x000000030400720c */ /* 0x000fe20003f64070 */
[----:B------:R-:W-:Y:S02]  /*5c60*/  STL [R1+0xf0], R17 ;  /* 0x0000f01101007387 */ /* 0x000fe40000100800 */
[----:B------:R-:W-:-:S02]  /*5c70*/  @!P4 IMAD.IADD R8, R8, 0x1, -R4 ;  /* 0x000000010808c824 */ /* 0x000fc400078e0a04 */
[----:B------:R0:W-:Y:S01]  /*5c80*/  STL [R1+0xec], R16 ;  /* 0x0000ec1001007387 */ /* 0x0001e20000100800 */
[----:B------:R-:W-:-:S03]  /*5c90*/  IMAD.HI.U32 R9, R5, R11, RZ ;  /* 0x0000000b05097227 */ /* 0x000fc600078e00ff */
[----:B------:R1:W-:Y:S01]  /*5ca0*/  STL [R1+0xe8], R14 ;  /* 0x0000e80e01007387 */ /* 0x0003e20000100800 */
[----:B------:R-:W-:Y:S02]  /*5cb0*/  VIADD R15, R0, 0x23 ;  /* 0x00000023000f7836 */ /* 0x000fe40000000000 */
[----:B------:R-:W-:Y:S02]  /*5cc0*/  @!P5 IMAD.IADD R2, R2, 0x1, -R4 ;  /* 0x000000010202d824 */ /* 0x000fe400078e0a04 */
[----:B0-----:R-:W-:Y:S01]  /*5cd0*/  VIADD R16, R0, 0x24 ;  /* 0x0000002400107836 */ /* 0x001fe20000000000 */
[----:B------:R-:W-:Y:S01]  /*5ce0*/  ISETP.GE.AND P5, PT, R6, RZ, PT ;  /* 0x000000ff0600720c */ /* 0x000fe20003fa6270 */
[----:B-1----:R-:W-:-:S03]  /*5cf0*/  IMAD.MOV R14, RZ, RZ, -R12 ;  /* 0x000000ffff0e7224 */ /* 0x002fc600078e0a0c */
[----:B------:R-:W-:Y:S01]  /*5d00*/  IABS R18, R16 ;  /* 0x0000001000127213 */ /* 0x000fe20000000000 */
[----:B------:R-:W-:Y:S01]  /*5d10*/  IMAD.MOV R9, RZ, RZ, -R9 ;  /* 0x000000ffff097224 */ /* 0x000fe200078e0a09 */
[C---:B------:R-:W-:Y:S01]  /*5d20*/  ISETP.GT.U32.AND P4, PT, R4.reuse, R8, PT ;  /* 0x000000080400720c */ /* 0x040fe20003f84070 */
[C---:B------:R-:W-:Y:S01]  /*5d30*/  IMAD R6, R4.reuse, R14, R10 ;  /* 0x0000000e04067224 */ /* 0x040fe200078e020a */
[----:B------:R-:W-:Y:S01]  /*5d40*/  IABS R17, R15 ;  /* 0x0000000f00117213 */ /* 0x000fe20000000000 */
[C---:B------:R-:W-:Y:S02]  /*5d50*/  IMAD R9, R4.reuse, R9, R11 ;  /* 0x0000000904097224 */ /* 0x040fe400078e020b */
[----:B------:R-:W-:Y:S01]  /*5d60*/  @!P3 IMAD.IADD R3, R3, 0x1, -R4 ;  /* 0x000000010303b824 */ /* 0x000fe200078e0a04 */
[----:B------:R-:W-:Y:S01]  /*5d70*/  ISETP.GT.U32.AND P3, PT, R4, R6, PT ;  /* 0x000000060400720c */ /* 0x000fe20003f64070 */
[----:B------:R-:W-:Y:S02]  /*5d80*/  IMAD.MOV.U32 R20, RZ, RZ, R2 ;  /* 0x000000ffff147224 */ /* 0x000fe400078e0002 */
[----:B------:R-:W-:-:S02]  /*5d90*/  IMAD.MOV.U32 R10, RZ, RZ, R18 ;  /* 0x000000ffff0a7224 */ /* 0x000fc400078e0012 */
[----:B------:R-:W-:Y:S02]  /*5da0*/  IMAD.MOV.U32 R12, RZ, RZ, R17 ;  /* 0x000000ffff0c7224 */ /* 0x000fe400078e0011 */
[----:B------:R-:W-:Y:S01]  /*5db0*/  @!P1 IMAD.MOV R20, RZ, RZ, -R20 ;  /* 0x000000ffff149224 */ /* 0x000fe200078e0a14 */
[----:B------:R-:W-:Y:S01]  /*5dc0*/  ISETP.GT.U32.AND P1, PT, R4, R9, PT ;  /* 0x000000090400720c */ /* 0x000fe20003f24070 */
[----:B------:R-:W-:-:S04]  /*5dd0*/  IMAD.HI.U32 R17, R5, R10, RZ ;  /* 0x0000000a05117227 */ /* 0x000fc800078e00ff */
[----:B------:R-:W-:-:S04]  /*5de0*/  IMAD.HI.U32 R11, R5, R12, RZ ;  /* 0x0000000c050b7227 */ /* 0x000fc800078e00ff */
[----:B------:R-:W-:Y:S02]  /*5df0*/  IMAD.MOV.U32 R19, RZ, RZ, R3 ;  /* 0x000000ffff137224 */ /* 0x000fe400078e0003 */
[----:B------:R-:W-:Y:S02]  /*5e00*/  IMAD.MOV R3, RZ, RZ, -R17 ;  /* 0x000000ffff037224 */ /* 0x000fe400078e0a11 */
[----:B------:R-:W-:Y:S02]  /*5e10*/  @!P4 IMAD.IADD R8, R8, 0x1, -R4 ;  /* 0x000000010808c824 */ /* 0x000fe400078e0a04 */
[----:B------:R-:W-:Y:S02]  /*5e20*/  VIADD R14, R0, 0x25 ;  /* 0x00000025000e7836 */ /* 0x000fe40000000000 */
[----:B------:R-:W-:Y:S02]  /*5e30*/  IMAD.MOV R2, RZ, RZ, -R11 ;  /* 0x000000ffff027224 */ /* 0x000fe400078e0a0b */
[----:B------:R-:W-:-:S02]  /*5e40*/  IMAD R3, R4, R3, R10 ;  /* 0x0000000304037224 */ /* 0x000fc400078e020a */
[----:B------:R-:W-:Y:S01]  /*5e50*/  IMAD.MOV.U32 R56, RZ, RZ, R8 ;  /* 0x000000ffff387224 */ /* 0x000fe200078e0008 */
[----:B------:R-:W-:Y:S01]  /*5e60*/  IABS R11, R14 ;  /* 0x0000000e000b7213 */ /* 0x000fe20000000000 */
[----:B------:R-:W-:Y:S02]  /*5e70*/  @!P3 IMAD.IADD R6, R6, 0x1, -R4 ;  /* 0x000000010606b824 */ /* 0x000fe400078e0a04 */
[C---:B------:R-:W-:Y:S02]  /*5e80*/  IMAD R2, R4.reuse, R2, R12 ;  /* 0x0000000204027224 */ /* 0x040fe400078e020c */
[----:B------:R-:W-:Y:S01]  /*5e90*/  @!P0 IMAD.MOV R56, RZ, RZ, -R56 ;  /* 0x000000ffff388224 */ /* 0x000fe200078e0a38 */
[C---:B------:R-:W-:Y:S01]  /*5ea0*/  ISETP.GT.U32.AND P0, PT, R4.reuse, R3, PT ;  /* 0x000000030400720c */ /* 0x040fe20003f04070 */
[----:B------:R-:W-:Y:S01]  /*5eb0*/  @!P1 IMAD.IADD R9, R9, 0x1, -R4 ;  /* 0x0000000109099824 */ /* 0x000fe200078e0a04 */
[C---:B------:R-:W-:Y:S01]  /*5ec0*/  ISETP.GT.U32.AND P3, PT, R4.reuse, R6, PT ;  /* 0x000000060400720c */ /* 0x040fe20003f64070 */
[----:B------:R-:W-:Y:S01]  /*5ed0*/  IMAD.MOV.U32 R10, RZ, RZ, R11 ;  /* 0x000000ffff0a7224 */ /* 0x000fe200078e000b */
[----:B------:R-:W-:Y:S01]  /*5ee0*/  ISETP.GT.U32.AND P4, PT, R4, R2, PT ;  /* 0x000000020400720c */ /* 0x000fe20003f84070 */
[----:B------:R-:W-:Y:S01]  /*5ef0*/  VIADD R12, R0, 0x26 ;  /* 0x00000026000c7836 */ /* 0x000fe20000000000 */
[----:B------:R-:W-:Y:S01]  /*5f00*/  ISETP.GT.U32.AND P1, PT, R4, R9, PT ;  /* 0x000000090400720c */ /* 0x000fe20003f24070 */
[----:B------:R-:W-:-:S04]  /*5f10*/  IMAD.HI.U32 R8, R5, R10, RZ ;  /* 0x0000000a05087227 */ /* 0x000fc800078e00ff */
[----:B------:R-:W-:Y:S01]  /*5f20*/  @!P6 IMAD.MOV R19, RZ, RZ, -R19 ;  /* 0x000000ffff13e224 */ /* 0x000fe200078e0a13 */
[----:B------:R-:W-:Y:S01]  /*5f30*/  ISETP.GE.AND P6, PT, R13, RZ, PT ;  /* 0x000000ff0d00720c */ /* 0x000fe20003fc6270 */
[----:B------:R-:W-:Y:S01]  /*5f40*/  IMAD.MOV R8, RZ, RZ, -R8 ;  /* 0x000000ffff087224 */ /* 0x000fe200078e0a08 */
[----:B------:R-:W-:Y:S01]  /*5f50*/  IABS R13, R12 ;  /* 0x0000000c000d7213 */ /* 0x000fe20000000000 */
[--C-:B------:R-:W-:Y:S02]  /*5f60*/  @!P0 IMAD.IADD R3, R3, 0x1, -R4.reuse ;  /* 0x0000000103038824 */ /* 0x100fe400078e0a04 */
[----:B------:R-:W-:Y:S02]  /*5f70*/  @!P3 IMAD.IADD R6, R6, 0x1, -R4 ;  /* 0x000000010606b824 */ /* 0x000fe400078e0a04 */
[----:B------:R-:W-:Y:S02]  /*5f80*/  IMAD R8, R4, R8, R10 ;  /* 0x0000000804087224 */ /* 0x000fe400078e020a */
[----:B------:R-:W-:-:S02]  /*5f90*/  IMAD.MOV.U32 R10, RZ, RZ, R13 ;  /* 0x000000ffff0a7224 */ /* 0x000fc400078e000d */
[--C-:B------:R-:W-:Y:S01]  /*5fa0*/  @!P4 IMAD.IADD R2, R2, 0x1, -R4.reuse ;  /* 0x000000010202c824 */ /* 0x100fe200078e0a04 */
[C---:B------:R-:W-:Y:S01]  /*5fb0*/  ISETP.GT.U32.AND P0, PT, R4.reuse, R3, PT ;  /* 0x000000030400720c */ /* 0x040fe20003f04070 */
[----:B------:R-:W-:Y:S02]  /*5fc0*/  @!P1 IMAD.IADD R9, R9, 0x1, -R4 ;  /* 0x0000000109099824 */ /* 0x000fe400078e0a04 */
[----:B------:R-:W-:Y:S02]  /*5fd0*/  IMAD.MOV.U32 R65, RZ, RZ, R6 ;  /* 0x000000ffff417224 */ /* 0x000fe400078e0006 */
[----:B------:R-:W-:Y:S01]  /*5fe0*/  IMAD.HI.U32 R6, R5, R10, RZ ;  /* 0x0000000a05067227 */ /* 0x000fe200078e00ff */
[C---:B------:R-:W-:Y:S02]  /*5ff0*/  ISETP.GT.U32.AND P4, PT, R4.reuse, R2, PT ;  /* 0x000000020400720c */ /* 0x040fe40003f84070 */
[----:B------:R-:W-:Y:S01]  /*6000*/  ISETP.GT.U32.AND P1, PT, R4, R8, PT ;  /* 0x000000080400720c */ /* 0x000fe20003f24070 */
[----:B------:R-:W-:-:S02]  /*6010*/  VIADD R11, R0, 0x27 ;  /* 0x00000027000b7836 */ /* 0x000fc40000000000 */
[----:B------:R-:W-:Y:S02]  /*6020*/  IMAD.MOV.U32 R17, RZ, RZ, R9 ;  /* 0x000000ffff117224 */ /* 0x000fe400078e0009 */
[----:B------:R-:W-:Y:S01]  /*6030*/  IMAD.MOV R9, RZ, RZ, -R6 ;  /* 0x000000ffff097224 */ /* 0x000fe200078e0a06 */
[----:B------:R-:W-:Y:S02]  /*6040*/  ISETP.GE.AND P3, PT, R15, RZ, PT ;  /* 0x000000ff0f00720c */ /* 0x000fe40003f66270 */
[----:B------:R-:W-:Y:S01]  /*6050*/  IABS R15, R11 ;  /* 0x0000000b000f7213 */ /* 0x000fe20000000000 */
[----:B------:R-:W-:Y:S02]  /*6060*/  IMAD R9, R4, R9, R10 ;  /* 0x0000000904097224 */ /* 0x000fe400078e020a */
[----:B------:R-:W-:Y:S01]  /*6070*/  @!P5 IMAD.MOV R65, RZ, RZ, -R65 ;  /* 0x000000ffff41d224 */ /* 0x000fe200078e0a41 */
[----:B------:R-:W-:Y:S01]  /*6080*/  ISETP.GE.AND P5, PT, R16, RZ, PT ;  /* 0x000000ff1000720c */ /* 0x000fe20003fa6270 */
[----:B------:R-:W-:-:S02]  /*6090*/  IMAD.MOV.U32 R13, RZ, RZ, R15 ;  /* 0x000000ffff0d7224 */ /* 0x000fc400078e000f */
[--C-:B------:R-:W-:Y:S01]  /*60a0*/  @!P0 IMAD.IADD R3, R3, 0x1, -R4.reuse ;  /* 0x0000000103038824 */ /* 0x100fe200078e0a04 */
[----:B------:R-:W-:Y:S01]  /*60b0*/  ISETP.GT.U32.AND P0, PT, R4, R9, PT ;  /* 0x000000090400720c */ /* 0x000fe20003f04070 */
[----:B------:R-:W-:Y:S02]  /*60c0*/  @!P4 IMAD.IADD R2, R2, 0x1, -R4 ;  /* 0x000000010202c824 */ /* 0x000fe400078e0a04 */
[----:B------:R-:W-:-:S04]  /*60d0*/  IMAD.HI.U32 R6, R5, R13, RZ ;  /* 0x0000000d05067227 */ /* 0x000fc800078e00ff */
[----:B------:R-:W-:Y:S02]  /*60e0*/  @!P1 IMAD.IADD R8, R8, 0x1, -R4 ;  /* 0x0000000108089824 */ /* 0x000fe400078e0a04 */
[----:B------:R-:W-:Y:S01]  /*60f0*/  IMAD.MOV.U32 R15, RZ, RZ, R2 ;  /* 0x000000ffff0f7224 */ /* 0x000fe200078e0002 */
[----:B------:R-:W-:Y:S01]  /*6100*/  ISETP.GE.AND P4, PT, R12, RZ, PT ;  /* 0x000000ff0c00720c */ /* 0x000fe20003f86270 */
[----:B------:R-:W-:Y:S01]  /*6110*/  IMAD.MOV R2, RZ, RZ, -R6 ;  /* 0x000000ffff027224 */ /* 0x000fe200078e0a06 */
[----:B------:R-:W-:Y:S01]  /*6120*/  ISETP.GT.U32.AND P1, PT, R4, R8, PT ;  /* 0x000000080400720c */ /* 0x000fe20003f24070 */
[C---:B------:R-:W-:Y:S02]  /*6130*/  VIADD R6, R0.reuse, 0x28 ;  /* 0x0000002800067836 */ /* 0x040fe40000000000 */
[----:B------:R-:W-:Y:S02]  /*6140*/  IMAD.MOV.U32 R10, RZ, RZ, R3 ;  /* 0x000000ffff0a7224 */ /* 0x000fe400078e0003 */
[----:B------:R-:W-:Y:S01]  /*6150*/  VIADD R12, R0, 0x29 ;  /* 0x00000029000c7836 */ /* 0x000fe20000000000 */
[----:B------:R-:W-:Y:S01]  /*6160*/  IABS R3, R6 ;  /* 0x0000000600037213 */ /* 0x000fe20000000000 */
[----:B------:R-:W-:Y:S01]  /*6170*/  @!P5 IMAD.MOV R10, RZ, RZ, -R10 ;  /* 0x000000ffff0ad224 */ /* 0x000fe200078e0a0a */
[----:B------:R-:W-:Y:S01]  /*6180*/  ISETP.GE.AND P5, PT, R6, RZ, PT ;  /* 0x000000ff0600720c */ /* 0x000fe20003fa6270 */
[----:B------:R-:W-:Y:S01]  /*6190*/  @!P0 IMAD.IADD R9, R9, 0x1, -R4 ;  /* 0x0000000109098824 */ /* 0x000fe200078e0a04 */
[----:B------:R-:W-:Y:S01]  /*61a0*/  IABS R6, R12 ;  /* 0x0000000c00067213 */ /* 0x000fe20000000000 */
[----:B------:R-:W-:Y:S01]  /*61b0*/  @!P6 IMAD.MOV R17, RZ, RZ, -R17 ;  /* 0x000000ffff11e224 */ /* 0x000fe200078e0a11 */
[----:B------:R-:W-:Y:S01]  /*61c0*/  ISETP.GE.AND P6, PT, R14, RZ, PT ;  /* 0x000000ff0e00720c */ /* 0x000fe20003fc6270 */
[C---:B------:R-:W-:Y:S01]  /*61d0*/  IMAD R2, R4.reuse, R2, R13 ;  /* 0x0000000204027224 */ /* 0x040fe200078e020d */
[----:B------:R-:W-:Y:S01]  /*61e0*/  ISETP.GT.U32.AND P0, PT, R4, R9, PT ;  /* 0x000000090400720c */ /* 0x000fe20003f04070 */
[----:B------:R-:W-:-:S04]  /*61f0*/  IMAD.HI.U32 R14, R5, R3, RZ ;  /* 0x00000003050e7227 */ /* 0x000fc800078e00ff */
[----:B------:R-:W-:-:S04]  /*6200*/  IMAD.HI.U32 R13, R5, R6, RZ ;  /* 0x00000006050d7227 */ /* 0x000fc800078e00ff */
[----:B------:R-:W-:Y:S01]  /*6210*/  @!P1 IMAD.IADD R8, R8, 0x1, -R4 ;  /* 0x0000000108089824 */ /* 0x000fe200078e0a04 */
[C---:B------:R-:W-:Y:S01]  /*6220*/  ISETP.GT.U32.AND P1, PT, R4.reuse, R2, PT ;  /* 0x000000020400720c */ /* 0x040fe20003f24070 */
[----:B------:R-:W-:Y:S02]  /*6230*/  IMAD.MOV R16, RZ, RZ, -R14 ;  /* 0x000000ffff107224 */ /* 0x000fe400078e0a0e */
[----:B------:R-:W-:Y:S02]  /*6240*/  IMAD.MOV R14, RZ, RZ, -R13 ;  /* 0x000000ffff0e7224 */ /* 0x000fe400078e0a0d */
[C---:B------:R-:W-:Y:S02]  /*6250*/  IMAD R3, R4.reuse, R16, R3 ;  /* 0x0000001004037224 */ /* 0x040fe400078e0203 */
[----:B------:R-:W-:Y:S02]  /*6260*/  IMAD R6, R4, R14, R6 ;  /* 0x0000000e04067224 */ /* 0x000fe400078e0206 */
[----:B------:R-:W-:-:S02]  /*6270*/  IMAD.MOV.U32 R18, RZ, RZ, R8 ;  /* 0x000000ffff127224 */ /* 0x000fc400078e0008 */
[----:B------:R-:W-:Y:S01]  /*6280*/  @!P0 IMAD.IADD R9, R9, 0x1, -R4 ;  /* 0x0000000109098824 */ /* 0x000fe200078e0a04 */
[C---:B------:R-:W-:Y:S01]  /*6290*/  ISETP.GT.U32.AND P0, PT, R4.reuse, R3, PT ;  /* 0x000000030400720c */ /* 0x040fe20003f04070 */
[----:B------:R-:W-:Y:S01]  /*62a0*/  @!P6 IMAD.MOV R18, RZ, RZ, -R18 ;  /* 0x000000ffff12e224 */ /* 0x000fe200078e0a12 */
[----:B------:R-:W-:Y:S01]  /*62b0*/  ISETP.GT.U32.AND P6, PT, R4, R6, PT ;  /* 0x000000060400720c */ /* 0x000fe20003fc4070 */
[----:B------:R-:W-:Y:S01]  /*62c0*/  @!P3 IMAD.MOV R15, RZ, RZ, -R15 ;  /* 0x000000ffff0fb224 */ /* 0x000fe200078e0a0f */
[----:B------:R-:W-:Y:S01]  /*62d0*/  STL [R1+0xe4], R20 ;  /* 0x0000e41401007387 */ /* 0x000fe20000100800 */
[----:B------:R-:W-:Y:S02]  /*62e0*/  @!P1 IMAD.IADD R2, R2, 0x1, -R4 ;  /* 0x0000000102029824 */ /* 0x000fe400078e0a04 */
[----:B------:R-:W-:Y:S01]  /*62f0*/  VIADD R22, R0, 0x2b ;  /* 0x0000002b00167836 */ /* 0x000fe20000000000 */
[----:B------:R-:W-:Y:S02]  /*6300*/  STL [R1+0xe0], R19 ;  /* 0x0000e01301007387 */ /* 0x000fe40000100800 */
[----:B------:R-:W-:-:S02]  /*6310*/  ISETP.GT.U32.AND P1, PT, R4, R2, PT ;  /* 0x000000020400720c */ /* 0x000fc40003f24070 */
[----:B------:R0:W-:Y:S04]  /*6320*/  STL [R1+0xdc], R17 ;  /* 0x0000dc1101007387 */ /* 0x0001e80000100800 */
[----:B------:R1:W-:Y:S04]  /*6330*/  STL [R1+0xd8], R15 ;  /* 0x0000d80f01007387 */ /* 0x0003e80000100800 */
[----:B------:R2:W-:Y:S01]  /*6340*/  STL [R1+0x1c], R10 ;  /* 0x00001c0a01007387 */ /* 0x0005e20000100800 */
[----:B------:R-:W-:Y:S01]  /*6350*/  ISETP.GE.AND P3, PT, R11, RZ, PT ;  /* 0x000000ff0b00720c */ /* 0x000fe20003f66270 */
[----:B0-----:R-:W-:Y:S01]  /*6360*/  IMAD.MOV.U32 R17, RZ, RZ, R9 ;  /* 0x000000ffff117224 */ /* 0x001fe200078e0009 */
[----:B-1----:R-:W-:Y:S01]  /*6370*/  IABS R15, R22 ;  /* 0x00000016000f7213 */ /* 0x002fe20000000000 */
[----:B--2---:R-:W-:-:S02]  /*6380*/  VIADD R10, R0, 0x2a ;  /* 0x0000002a000a7836 */ /* 0x004fc40000000000 */
[--C-:B------:R-:W-:Y:S02]  /*6390*/  @!P0 IMAD.IADD R3, R3, 0x1, -R4.reuse ;  /* 0x0000000103038824 */ /* 0x100fe400078e0a04 */
[----:B------:R-:W-:Y:S01]  /*63a0*/  @!P6 IMAD.IADD R6, R6, 0x1, -R4 ;  /* 0x000000010606e824 */ /* 0x000fe200078e0a04 */
[----:B------:R-:W-:Y:S01]  /*63b0*/  IABS R11, R10 ;  /* 0x0000000a000b7213 */ /* 0x000fe20000000000 */
[----:B------:R-:W-:Y:S01]  /*63c0*/  IMAD.MOV.U32 R13, RZ, RZ, R15 ;  /* 0x000000ffff0d7224 */ /* 0x000fe200078e000f */
[----:B------:R0:W-:Y:S01]  /*63d0*/  STL [R1+0x18], R18 ;  /* 0x0000181201007387 */ /* 0x0001e20000100800 */
[----:B------:R-:W-:Y:S01]  /*63e0*/  @!P4 IMAD.MOV R17, RZ, RZ, -R17 ;  /* 0x000000ffff11c224 */ /* 0x000fe200078e0a11 */
[C---:B------:R-:W-:Y:S01]  /*63f0*/  ISETP.GT.U32.AND P0, PT, R4.reuse, R3, PT ;  /* 0x000000030400720c */ /* 0x040fe20003f04070 */
[----:B------:R-:W-:Y:S01]  /*6400*/  IMAD.HI.U32 R14, R5, R11, RZ ;  /* 0x0000000b050e7227 */ /* 0x000fe200078e00ff */
[----:B------:R-:W-:-:S03]  /*6410*/  ISETP.GT.U32.AND P6, PT, R4, R6, PT ;  /* 0x000000060400720c */ /* 0x000fc60003fc4070 */
[----:B------:R-:W-:-:S04]  /*6420*/  IMAD.HI.U32 R15, R5, R13, RZ ;  /* 0x0000000d050f7227 */ /* 0x000fc800078e00ff */
[----:B0-----:R-:W-:Y:S01]  /*6430*/  VIADD R18, R0, 0x2c ;  /* 0x0000002c00127836 */ /* 0x001fe20000000000 */
[----:B------:R0:W-:Y:S01]  /*6440*/  STL [R1+0x14], R17 ;  /* 0x0000141101007387 */ /* 0x0001e20000100800 */
[----:B------:R-:W-:Y:S01]  /*6450*/  @!P1 IMAD.IADD R2, R2, 0x1, -R4 ;  /* 0x0000000102029824 */ /* 0x000fe200078e0a04 */
[----:B------:R-:W-:Y:S01]  /*6460*/  ISETP.GE.AND P1, PT, R10, RZ, PT ;  /* 0x000000ff0a00720c */ /* 0x000fe20003f26270 */
[----:B------:R-:W-:Y:S01]  /*6470*/  IMAD.MOV R8, RZ, RZ, -R14 ;  /* 0x000000ffff087224 */ /* 0x000fe200078e0a0e */
[----:B------:R-:W-:Y:S01]  /*6480*/  IABS R10, R18 ;  /* 0x00000012000a7213 */ /* 0x000fe20000000000 */
[----:B------:R-:W-:Y:S02]  /*6490*/  IMAD.MOV R9, RZ, RZ, -R15 ;  /* 0x000000ffff097224 */ /* 0x000fe400078e0a0f */
[----:B0-----:R-:W-:Y:S02]  /*64a0*/  VIADD R17, R0, 0x2d ;  /* 0x0000002d00117836 */ /* 0x001fe40000000000 */
[----:B------:R-:W-:-:S02]  /*64b0*/  IMAD R8, R4, R8, R11 ;  /* 0x0000000804087224 */ /* 0x000fc400078e020b */
[----:B------:R-:W-:Y:S01]  /*64c0*/  IMAD R9, R4, R9, R13 ;  /* 0x0000000904097224 */ /* 0x000fe200078e020d */
[----:B------:R-:W-:Y:S01]  /*64d0*/  IABS R11, R17 ;  /* 0x00000011000b7213 */ /* 0x000fe20000000000 */
[----:B------:R-:W-:-:S04]  /*64e0*/  IMAD.HI.U32 R16, R5, R10, RZ ;  /* 0x0000000a05107227 */ /* 0x000fc800078e00ff */
[--C-:B------:R-:W-:Y:S01]  /*64f0*/  @!P0 IMAD.IADD R3, R3, 0x1, -R4.reuse ;  /* 0x0000000103038824 */ /* 0x100fe200078e0a04 */
[----:B------:R-:W-:Y:S01]  /*6500*/  ISETP.GT.U32.AND P0, PT, R4, R8, PT ;  /* 0x000000080400720c */ /* 0x000fe20003f04070 */
[----:B------:R-:W-:Y:S01]  /*6510*/  @!P6 IMAD.IADD R6, R6, 0x1, -R4 ;  /* 0x000000010606e824 */ /* 0x000fe200078e0a04 */
[----:B------:R-:W-:Y:S01]  /*6520*/  ISETP.GT.U32.AND P6, PT, R4, R9, PT ;  /* 0x000000090400720c */ /* 0x000fe20003fc4070 */
[----:B------:R-:W-:Y:S02]  /*6530*/  IMAD.MOV R16, RZ, RZ, -R16 ;  /* 0x000000ffff107224 */ /* 0x000fe400078e0a10 */
[----:B------:R-:W-:-:S04]  /*6540*/  IMAD.HI.U32 R19, R5, R11, RZ ;  /* 0x0000000b05137227 */ /* 0x000fc800078e00ff */
[----:B------:R-:W-:Y:S02]  /*6550*/  IMAD R10, R4, R16, R10 ;  /* 0x00000010040a7224 */ /* 0x000fe400078e020a */
[----:B------:R-:W-:Y:S02]  /*6560*/  IMAD.MOV R16, RZ, RZ, -R19 ;  /* 0x000000ffff107224 */ /* 0x000fe400078e0a13 */
[----:B------:R-:W-:Y:S02]  /*6570*/  VIADD R15, R0, 0x2e ;  /* 0x0000002e000f7836 */ /* 0x000fe40000000000 */
[----:B------:R-:W-:Y:S01]  /*6580*/  IMAD R11, R4, R16, R11 ;  /* 0x00000010040b7224 */ /* 0x000fe200078e020b */
[----:B------:R-:W-:Y:S01]  /*6590*/  ISETP.GE.AND P4, PT, R12, RZ, PT ;  /* 0x000000ff0c00720c */ /* 0x000fe20003f86270 */
[--C-:B------:R-:W-:Y:S01]  /*65a0*/  @!P0 IMAD.IADD R8, R8, 0x1, -R4.reuse ;  /* 0x0000000108088824 */ /* 0x100fe200078e0a04 */
[----:B------:R-:W-:Y:S01]  /*65b0*/  IABS R12, R15 ;  /* 0x0000000f000c7213 */ /* 0x000fe20000000000 */
[----:B------:R-:W-:Y:S01]  /*65c0*/  @!P6 IMAD.IADD R9, R9, 0x1, -R4 ;  /* 0x000000010909e824 */ /* 0x000fe200078e0a04 */
[----:B------:R-:W-:-:S02]  /*65d0*/  ISETP.GT.U32.AND P0, PT, R4, R10, PT ;  /* 0x0000000a0400720c */ /* 0x000fc40003f04070 */
[----:B------:R-:W-:Y:S01]  /*65e0*/  ISETP.GT.U32.AND P6, PT, R4, R11, PT ;  /* 0x0000000b0400720c */ /* 0x000fe20003fc4070 */
[C---:B------:R-:W-:Y:S02]  /*65f0*/  VIADD R20, R0.reuse, 0x2f ;  /* 0x0000002f00147836 */ /* 0x040fe40000000000 */
[----:B------:R-:W-:Y:S02]  /*6600*/  VIADD R21, R0, 0x30 ;  /* 0x0000003000157836 */ /* 0x000fe40000000000 */
[----:B------:R-:W-:Y:S01]  /*6610*/  IMAD.HI.U32 R24, R5, R12, RZ ;  /* 0x0000000c05187227 */ /* 0x000fe200078e00ff */
[----:B------:R-:W-:Y:S02]  /*6620*/  IABS R13, R20 ;  /* 0x00000014000d7213 */ /* 0x000fe40000000000 */
[----:B------:R-:W-:Y:S01]  /*6630*/  IABS R14, R21 ;  /* 0x00000015000e7213 */ /* 0x000fe20000000000 */
[----:B------:R-:W-:Y:S02]  /*6640*/  IMAD.MOV R19, RZ, RZ, -R24 ;  /* 0x000000ffff137224 */ /* 0x000fe400078e0a18 */
[----:B------:R-:W-:Y:S01]  /*6650*/  @!P0 IMAD.IADD R10, R10, 0x1, -R4 ;  /* 0x000000010a0a8824 */ /* 0x000fe200078e0a04 */
[C---:B------:R-:W-:Y:S01]  /*6660*/  ISETP.GT.U32.AND P0, PT, R4.reuse, R8, PT ;  /* 0x000000080400720c */ /* 0x040fe20003f04070 */
[----:B------:R-:W-:-:S02]  /*6670*/  IMAD R12, R4, R19, R12 ;  /* 0x00000013040c7224 */ /* 0x000fc400078e020c */
[----:B------:R-:W-:Y:S02]  /*6680*/  @!P6 IMAD.IADD R11, R11, 0x1, -R4 ;  /* 0x000000010b0be824 */ /* 0x000fe400078e0a04 */
[----:B------:R-:W-:Y:S02]  /*6690*/  IMAD.MOV.U32 R58, RZ, RZ, R6 ;  /* 0x000000ffff3a7224 */ /* 0x000fe400078e0006 */
[----:B------:R-:W-:Y:S01]  /*66a0*/  IMAD.HI.U32 R23, R5, R13, RZ ;  /* 0x0000000d05177227 */ /* 0x000fe200078e00ff */
[----:B------:R-:W-:-:S03]  /*66b0*/  ISETP.GT.U32.AND P6, PT, R4, R11, PT ;  /* 0x0000000b0400720c */ /* 0x000fc60003fc4070 */
[----:B------:R-:W-:-:S04]  /*66c0*/  IMAD.HI.U32 R25, R5, R14, RZ ;  /* 0x0000000e05197227 */ /* 0x000fc800078e00ff */
[----:B------:R-:W-:Y:S02]  /*66d0*/  IMAD.MOV.U32 R32, RZ, RZ, R2 ;  /* 0x000000ffff207224 */ /* 0x000fe400078e0002 */
[----:B------:R-:W-:Y:S01]  /*66e0*/  @!P4 IMAD.MOV R58, RZ, RZ, -R58 ;  /* 0x000000ffff3ac224 */ /* 0x000fe200078e0a3a */
[----:B------:R-:W-:Y:S01]  /*66f0*/  ISETP.GT.U32.AND P4, PT, R4, R12, PT ;  /* 0x0000000c0400720c */ /* 0x000fe20003f84070 */
[----:B------:R-:W-:Y:S02]  /*6700*/  IMAD.MOV R16, RZ, RZ, -R23 ;  /* 0x000000ffff107224 */ /* 0x000fe400078e0a17 */
[----:B------:R-:W-:Y:S02]  /*6710*/  IMAD.MOV R23, RZ, RZ, -R25 ;  /* 0x000000ffff177224 */ /* 0x000fe400078e0a19 */
[----:B------:R-:W-:Y:S02]  /*6720*/  VIADD R19, R0, 0x31 ;  /* 0x0000003100137836 */ /* 0x000fe40000000000 */
[----:B------:R-:W-:-:S02]  /*6730*/  IMAD.MOV.U32 R54, RZ, RZ, R3 ;  /* 0x000000ffff367224 */ /* 0x000fc400078e0003 */
[----:B------:R-:W-:Y:S01]  /*6740*/  @!P3 IMAD.MOV R32, RZ, RZ, -R32 ;  /* 0x000000ffff20b224 */ /* 0x000fe200078e0a20 */
[C---:B------:R-:W-:Y:S01]  /*6750*/  ISETP.GT.U32.AND P3, PT, R4.reuse, R9, PT ;  /* 0x000000090400720c */ /* 0x040fe20003f64070 */
[C---:B------:R-:W-:Y:S01]  /*6760*/  IMAD R14, R4.reuse, R23, R14 ;  /* 0x00000017040e7224 */ /* 0x040fe200078e020e */
[----:B------:R-:W-:Y:S01]  /*6770*/  IABS R23, R19 ;  /* 0x0000001300177213 */ /* 0x000fe20000000000 */
[----:B------:R-:W-:Y:S01]  /*6780*/  @!P5 IMAD.MOV R54, RZ, RZ, -R54 ;  /* 0x000000ffff36d224 */ /* 0x000fe200078e0a36 */
[C---:B------:R-:W-:Y:S01]  /*6790*/  ISETP.GT.U32.AND P5, PT, R4.reuse, R10, PT ;  /* 0x0000000a0400720c */ /* 0x040fe20003fa4070 */
[----:B------:R-:W-:Y:S02]  /*67a0*/  IMAD R13, R4, R16, R13 ;  /* 0x00000010040d7224 */ /* 0x000fe400078e020d */
[----:B------:R-:W-:Y:S02]  /*67b0*/  VIADD R16, R0, 0x32 ;  /* 0x0000003200107836 */ /* 0x000fe40000000000 */
[----:B------:R-:W-:-:S02]  /*67c0*/  @!P0 IMAD.IADD R8, R8, 0x1, -R4 ;  /* 0x0000000108088824 */ /* 0x000fc400078e0a04 */
[----:B------:R-:W-:Y:S01]  /*67d0*/  IMAD.MOV.U32 R3, RZ, RZ, R23 ;  /* 0x000000ffff037224 */ /* 0x000fe200078e0017 */
[----:B------:R-:W-:Y:S01]  /*67e0*/  IABS R2, R16 ;  /* 0x0000001000027213 */ /* 0x000fe20000000000 */
[--C-:B------:R-:W-:Y:S01]  /*67f0*/  @!P6 IMAD.IADD R11, R11, 0x1, -R4.reuse ;  /* 0x000000010b0be824 */ /* 0x100fe200078e0a04 */
[----:B------:R-:W-:Y:S01]  /*6800*/  ISETP.GE.AND P6, PT, R18, RZ, PT ;  /* 0x000000ff1200720c */ /* 0x000fe20003fc6270 */
[----:B------:R-:W-:Y:S02]  /*6810*/  @!P4 IMAD.IADD R12, R12, 0x1, -R4 ;  /* 0x000000010c0cc824 */ /* 0x000fe400078e0a04 */
[----:B------:R-:W-:Y:S02]  /*6820*/  IMAD.MOV.U32 R25, RZ, RZ, R8 ;  /* 0x000000ffff197224 */ /* 0x000fe400078e0008 */
[----:B------:R-:W-:-:S04]  /*6830*/  IMAD.HI.U32 R6, R5, R3, RZ ;  /* 0x0000000305067227 */ /* 0x000fc800078e00ff */
[----:B------:R-:W-:Y:S01]  /*6840*/  @!P3 IMAD.IADD R9, R9, 0x1, -R4 ;  /* 0x000000010909b824 */ /* 0x000fe200078e0a04 */
[----:B------:R-:W-:Y:S01]  /*6850*/  ISETP.GE.AND P3, PT, R22, RZ, PT ;  /* 0x000000ff1600720c */ /* 0x000fe20003f66270 */
[----:B------:R-:W-:Y:S01]  /*6860*/  @!P1 IMAD.MOV R25, RZ, RZ, -R25 ;  /* 0x000000ffff199224 */ /* 0x000fe200078e0a19 */
[C---:B------:R-:W-:Y:S01]  /*6870*/  ISETP.GT.U32.AND P1, PT, R4.reuse, R12, PT ;  /* 0x0000000c0400720c */ /* 0x040fe20003f24070 */
[----:B------:R-:W-:Y:S01]  /*6880*/  IMAD.HI.U32 R22, R5, R2, RZ ;  /* 0x0000000205167227 */ /* 0x000fe200078e00ff */
[----:B------:R-:W-:-:S03]  /*6890*/  ISETP.GT.U32.AND P0, PT, R4, R13, PT ;  /* 0x0000000d0400720c */ /* 0x000fc60003f04070 */
[----:B------:R-:W-:Y:S02]  /*68a0*/  @!P5 IMAD.IADD R10, R10, 0x1, -R4 ;  /* 0x000000010a0ad824 */ /* 0x000fe400078e0a04 */
[----:B------:R-:W-:Y:S01]  /*68b0*/  IMAD.MOV R6, RZ, RZ, -R6 ;  /* 0x000000ffff067224 */ /* 0x000fe200078e0a06 */
[----:B------:R-:W-:Y:S01]  /*68c0*/  ISETP.GE.AND P4, PT, R17, RZ, PT ;  /* 0x000000ff1100720c */ /* 0x000fe20003f86270 */
[----:B------:R-:W-:Y:S02]  /*68d0*/  IMAD.MOV.U32 R24, RZ, RZ, R9 ;  /* 0x000000ffff187224 */ /* 0x000fe400078e0009 */
[----:B------:R-:W-:Y:S02]  /*68e0*/  IMAD.MOV R18, RZ, RZ, -R22 ;  /* 0x000000ffff127224 */ /* 0x000fe400078e0a16 */
[C---:B------:R-:W-:Y:S02]  /*68f0*/  IMAD R3, R4.reuse, R6, R3 ;  /* 0x0000000604037224 */ /* 0x040fe400078e0203 */
[----:B------:R-:W-:Y:S01]  /*6900*/  IMAD.MOV.U32 R9, RZ, RZ, R10 ;  /* 0x000000ffff097224 */ /* 0x000fe200078e000a */
[C---:B------:R-:W-:Y:S01]  /*6910*/  ISETP.GT.U32.AND P5, PT, R4.reuse, R14, PT ;  /* 0x0000000e0400720c */ /* 0x040fe20003fa4070 */
[----:B------:R-:W-:-:S02]  /*6920*/  IMAD R2, R4, R18, R2 ;  /* 0x0000001204027224 */ /* 0x000fc400078e0202 */
[----:B------:R-:W-:Y:S01]  /*6930*/  @!P6 IMAD.MOV R9, RZ, RZ, -R9 ;  /* 0x000000ffff09e224 */ /* 0x000fe200078e0a09 */
[----:B------:R-:W-:Y:S01]  /*6940*/  ISETP.GT.U32.AND P6, PT, R4, R3, PT ;  /* 0x000000030400720c */ /* 0x000fe20003fc4070 */
[--C-:B------:R-:W-:Y:S01]  /*6950*/  @!P1 IMAD.IADD R12, R12, 0x1, -R4.reuse ;  /* 0x000000010c0c9824 */ /* 0x100fe200078e0a04 */
[----:B------:R-:W-:Y:S01]  /*6960*/  ISETP.GT.U32.AND P1, PT, R4, R2, PT ;  /* 0x000000020400720c */ /* 0x000fe20003f24070 */
[----:B------:R-:W-:Y:S02]  /*6970*/  IMAD.MOV.U32 R8, RZ, RZ, R11 ;  /* 0x000000ffff087224 */ /* 0x000fe400078e000b */
[----:B------:R-:W-:Y:S02]  /*6980*/  @!P0 IMAD.IADD R13, R13, 0x1, -R4 ;  /* 0x000000010d0d8824 */ /* 0x000fe400078e0a04 */
[----:B------:R-:W-:Y:S01]  /*6990*/  @!P3 IMAD.MOV R24, RZ, RZ, -R24 ;  /* 0x000000ffff18b224 */ /* 0x000fe200078e0a18 */
[----:B------:R-:W-:Y:S01]  /*69a0*/  ISETP.GE.AND P0, PT, R15, RZ, PT ;  /* 0x000000ff0f00720c */ /* 0x000fe20003f06270 */
[----:B------:R-:W-:Y:S01]  /*69b0*/  @!P4 IMAD.MOV R8, RZ, RZ, -R8 ;  /* 0x000000ffff08c224 */ /* 0x000fe200078e0a08 */
[----:B------:R-:W-:Y:S01]  /*69c0*/  STL [R1+0x10], R32 ;  /* 0x0000102001007387 */ /* 0x000fe20000100800 */
[----:B------:R-:W-:Y:S01]  /*69d0*/  VIADD R15, R0, 0x33 ;  /* 0x00000033000f7836 */ /* 0x000fe20000000000 */
[----:B------:R-:W-:-:S02]  /*69e0*/  ISETP.GT.U32.AND P3, PT, R4, R13, PT ;  /* 0x0000000d0400720c */ /* 0x000fc40003f64070 */
[----:B------:R-:W-:Y:S01]  /*69f0*/  STL [R1+0xc], R25 ;  /* 0x00000c1901007387 */ /* 0x000fe20000100800 */
[----:B------:R-:W-:-:S03]  /*6a00*/  @!P5 IMAD.IADD R14, R14, 0x1, -R4 ;  /* 0x000000010e0ed824 */ /* 0x000fc600078e0a04 */
[----:B------:R-:W-:Y:S01]  /*6a10*/  STL [R1+0x8], R24 ;  /* 0x0000081801007387 */ /* 0x000fe20000100800 */
[----:B------:R-:W-:-:S03]  /*6a20*/  @!P6 IMAD.IADD R3, R3, 0x1, -R4 ;  /* 0x000000010303e824 */ /* 0x000fc600078e0a04 */
[----:B------:R-:W-:Y:S04]  /*6a30*/  STL [R1+0x4], R9 ;  /* 0x0000040901007387 */ /* 0x000fe80000100800 */
[----:B------:R0:W-:Y:S01]  /*6a40*/  STL [R1], R8 ;  /* 0x0000000801007387 */ /* 0x0001e20000100800 */
[----:B------:R-:W-:Y:S01]  /*6a50*/  ISETP.GT.U32.AND P5, PT, R4, R14, PT ;  /* 0x0000000e0400720c */ /* 0x000fe20003fa4070 */
[----:B------:R-:W-:Y:S01]  /*6a60*/  @!P1 IMAD.IADD R2, R2, 0x1, -R4 ;  /* 0x0000000102029824 */ /* 0x000fe200078e0a04 */
[----:B------:R-:W-:Y:S02]  /*6a70*/  ISETP.GT.U32.AND P1, PT, R4, R3, PT ;  /* 0x000000030400720c */ /* 0x000fe40003f24070 */
[----:B0-----:R-:W-:Y:S01]  /*6a80*/  IABS R8, R15 ;  /* 0x0000000f00087213 */ /* 0x001fe20000000000 */
[----:B------:R-:W-:-:S04]  /*6a90*/  VIADD R6, R0, 0x34 ;  /* 0x0000003400067836 */ /* 0x000fc80000000000 */
[----:B------:R-:W-:-:S04]  /*6aa0*/  IMAD.HI.U32 R11, R5, R8, RZ ;  /* 0x00000008050b7227 */ /* 0x000fc800078e00ff */
[----:B------:R-:W-:Y:S02]  /*6ab0*/  IMAD.MOV R11, RZ, RZ, -R11 ;  /* 0x000000ffff0b7224 */ /* 0x000fe400078e0a0b */
[----:B------:R-:W-:Y:S01]  /*6ac0*/  @!P3 IMAD.IADD R13, R13, 0x1, -R4 ;  /* 0x000000010d0db824 */ /* 0x000fe200078e0a04 */
[----:B------:R-:W-:Y:S01]  /*6ad0*/  ISETP.GE.AND P3, PT, R21, RZ, PT ;  /* 0x000000ff1500720c */ /* 0x000fe20003f66270 */
[----:B------:R-:W-:Y:S01]  /*6ae0*/  IMAD R8, R4, R11, R8 ;  /* 0x0000000b04087224 */ /* 0x000fe200078e0208 */
[----:B------:R-:W-:Y:S01]  /*6af0*/  IABS R9, R6 ;  /* 0x0000000600097213 */ /* 0x000fe20000000000 */
[--C-:B------:R-:W-:Y:S02]  /*6b00*/  @!P5 IMAD.IADD R14, R14, 0x1, -R4.reuse ;  /* 0x000000010e0ed824 */ /* 0x100fe400078e0a04 */
[----:B------:R-:W-:Y:S01]  /*6b10*/  @!P1 IMAD.IADD R3, R3, 0x1, -R4 ;  /* 0x0000000103039824 */ /* 0x000fe200078e0a04 */
[----:B------:R-:W-:Y:S01]  /*6b20*/  ISETP.GT.U32.AND P1, PT, R4, R8, PT ;  /* 0x000000080400720c */ /* 0x000fe20003f24070 */
[----:B------:R-:W-:Y:S01]  /*6b30*/  IMAD.HI.U32 R10, R5, R9, RZ ;  /* 0x00000009050a7227 */ /* 0x000fe200078e00ff */
[----:B------:R-:W-:-:S03]  /*6b40*/  ISETP.GE.AND P4, PT, R20, RZ, PT ;  /* 0x000000ff1400720c */ /* 0x000fc60003f86270 */
[----:B------:R-:W-:Y:S02]  /*6b50*/  IMAD.MOV.U32 R52, RZ, RZ, R14 ;  /* 0x000000ffff347224 */ /* 0x000fe400078e000e */
[----:B------:R-:W-:Y:S02]  /*6b60*/  IMAD.MOV R10, RZ, RZ, -R10 ;  /* 0x000000ffff0a7224 */ /* 0x000fe400078e0a0a */
[----:B------:R-:W-:Y:S01]  /*6b70*/  @!P3 IMAD.MOV R52, RZ, RZ, -R52 ;  /* 0x000000ffff34b224 */ /* 0x000fe200078e0a34 */
[----:B------:R-:W-:Y:S01]  /*6b80*/  ISETP.GE.AND P3, PT, R6, RZ, PT ;  /* 0x000000ff0600720c */ /* 0x000fe20003f66270 */
[----:B------:R-:W-:Y:S01]  /*6b90*/  IMAD R6, R4, R10, R9 ;  /* 0x0000000a04067224 */ /* 0x000fe200078e0209 */
[----:B------:R-:W-:Y:S01]  /*6ba0*/  ISETP.GE.AND P5, PT, R19, RZ, PT ;  /* 0x000000ff1300720c */ /* 0x000fe20003fa6270 */
[----:B------:R-:W-:Y:S02]  /*6bb0*/  VIADD R9, R0, 0x35 ;  /* 0x0000003500097836 */ /* 0x000fe40000000000 */
[----:B------:R-:W-:-:S02]  /*6bc0*/  IMAD.MOV.U32 R93, RZ, RZ, R12 ;  /* 0x000000ffff5d7224 */ /* 0x000fc400078e000c */
[----:B------:R-:W-:Y:S01]  /*6bd0*/  IMAD.MOV.U32 R92, RZ, RZ, R13 ;  /* 0x000000ffff5c7224 */ /* 0x000fe200078e000d */
[----:B------:R-:W-:Y:S01]  /*6be0*/  IABS R12, R9 ;  /* 0x00000009000c7213 */ /* 0x000fe20000000000 */
[----:B------:R-:W-:Y:S02]  /*6bf0*/  VIADD R10, R0, 0x36 ;  /* 0x00000036000a7836 */ /* 0x000fe40000000000 */
[----:B------:R-:W-:Y:S02]  /*6c00*/  @!P1 IMAD.IADD R8, R8, 0x1, -R4 ;  /* 0x0000000108089824 */ /* 0x000fe400078e0a04 */
[----:B------:R-:W-:Y:S01]  /*6c10*/  @!P4 IMAD.MOV R92, RZ, RZ, -R92 ;  /* 0x000000ffff5cc224 */ /* 0x000fe200078e0a5c */
[----:B------:R-:W-:Y:S01]  /*6c20*/  ISETP.GE.AND P4, PT, R15, RZ, PT ;  /* 0x000000ff0f00720c */ /* 0x000fe20003f86270 */
[----:B------:R-:W-:Y:S01]  /*6c30*/  IMAD.MOV.U32 R57, RZ, RZ, R3 ;  /* 0x000000ffff397224 */ /* 0x000fe200078e0003 */
[----:B------:R-:W-:Y:S01]  /*6c40*/  IABS R13, R10 ;  /* 0x0000000a000d7213 */ /* 0x000fe20000000000 */
[----:B------:R-:W-:Y:S01]  /*6c50*/  IMAD.HI.U32 R15, R5, R12, RZ ;  /* 0x0000000c050f7227 */ /* 0x000fe200078e00ff */
[----:B------:R-:W-:-:S02]  /*6c60*/  ISETP.GT.U32.AND P1, PT, R4, R8, PT ;  /* 0x000000080400720c */ /* 0x000fc40003f24070 */
[----:B------:R-:W-:Y:S01]  /*6c70*/  ISETP.GE.AND P6, PT, R16, RZ, PT ;  /* 0x000000ff1000720c */ /* 0x000fe20003fc6270 */
[----:B------:R-:W-:Y:S01]  /*6c80*/  @!P5 IMAD.MOV R57, RZ, RZ, -R57 ;  /* 0x000000ffff39d224 */ /* 0x000fe200078e0a39 */
[----:B------:R-:W-:Y:S01]  /*6c90*/  ISETP.GT.U32.AND P5, PT, R4, R6, PT ;  /* 0x000000060400720c */ /* 0x000fe20003fa4070 */
[----:B------:R-:W-:-:S04]  /*6ca0*/  IMAD.HI.U32 R16, R5, R13, RZ ;  /* 0x0000000d05107227 */ /* 0x000fc800078e00ff */
[----:B------:R-:W-:Y:S02]  /*6cb0*/  IMAD.MOV R3, RZ, RZ, -R15 ;  /* 0x000000ffff037224 */ /* 0x000fe400078e0a0f */
[----:B------:R-:W-:Y:S02]  /*6cc0*/  IMAD.MOV R15, RZ, RZ, -R16 ;  /* 0x000000ffff0f7224 */ /* 0x000fe400078e0a10 */
[C---:B------:R-:W-:Y:S02]  /*6cd0*/  IMAD R12, R4.reuse, R3, R12 ;  /* 0x00000003040c7224 */ /* 0x040fe400078e020c */
[----:B------:R-:W-:Y:S01]  /*6ce0*/  @!P0 IMAD.MOV R93, RZ, RZ, -R93 ;  /* 0x000000ffff5d8224 */ /* 0x000fe200078e0a5d */
[C---:B------:R-:W-:Y:S01]  /*6cf0*/  ISETP.GT.U32.AND P0, PT, R4.reuse, R2, PT ;  /* 0x000000020400720c */ /* 0x040fe20003f04070 */
[----:B------:R-:W-:Y:S02]  /*6d00*/  IMAD R13, R4, R15, R13 ;  /* 0x0000000f040d7224 */ /* 0x000fe400078e020d */
[--C-:B------:R-:W-:Y:S01]  /*6d10*/  @!P1 IMAD.IADD R8, R8, 0x1, -R4.reuse ;  /* 0x0000000108089824 */ /* 0x100fe200078e0a04 */
[----:B------:R-:W-:Y:S01]  /*6d20*/  ISETP.GT.U32.AND P1, PT, R4, R12, PT ;  /* 0x0000000c0400720c */ /* 0x000fe20003f24070 */
[----:B------:R-:W-:Y:S01]  /*6d30*/  @!P5 IMAD.IADD R6, R6, 0x1, -R4 ;  /* 0x000000010606d824 */ /* 0x000fe200078e0a04 */
[----:B------:R-:W-:Y:S01]  /*6d40*/  ISETP.GT.U32.AND P5, PT, R4, R13, PT ;  /* 0x0000000d0400720c */ /* 0x000fe20003fa4070 */
[----:B------:R-:W-:-:S02]  /*6d50*/  VIADD R14, R0, 0x37 ;  /* 0x00000037000e7836 */ /* 0x000fc40000000000 */
[----:B------:R-:W-:-:S03]  /*6d60*/  VIADD R22, R0, 0x38 ;  /* 0x0000003800167836 */ /* 0x000fc60000000000 */
[----:B------:R-:W-:Y:S01]  /*6d70*/  IABS R11, R14 ;  /* 0x0000000e000b7213 */ /* 0x000fe20000000000 */
[--C-:B------:R-:W-:Y:S01]  /*6d80*/  @!P0 IMAD.IADD R2, R2, 0x1, -R4.reuse ;  /* 0x0000000102028824 */ /* 0x100fe200078e0a04 */
[----:B------:R-:W-:Y:S02]  /*6d90*/  ISETP.GE.AND P0, PT, R9, RZ, PT ;  /* 0x000000ff0900720c */ /* 0x000fe40003f06270 */
[----:B------:R-:W-:Y:S01]  /*6da0*/  IABS R9, R22 ;  /* 0x0000001600097213 */ /* 0x000fe20000000000 */
[----:B------:R-:W-:Y:S02]  /*6db0*/  @!P1 IMAD.IADD R12, R12, 0x1, -R4 ;  /* 0x000000010c0c9824 */ /* 0x000fe400078e0a04 */
[----:B------:R-:W-:Y:S01]  /*6dc0*/  IMAD.HI.U32 R18, R5, R11, RZ ;  /* 0x0000000b05127227 */ /* 0x000fe200078e00ff */
[----:B------:R-:W-:-:S03]  /*6dd0*/  ISETP.GT.U32.AND P1, PT, R4, R6, PT ;  /* 0x000000060400720c */ /* 0x000fc60003f24070 */
[----:B------:R-:W-:Y:S02]  /*6de0*/  IMAD.MOV.U32 R91, RZ, RZ, R2 ;  /* 0x000000ffff5b7224 */ /* 0x000fe400078e0002 */
[----:B------:R-:W-:Y:S01]  /*6df0*/  @!P5 IMAD.IADD R13, R13, 0x1, -R4 ;  /* 0x000000010d0dd824 */ /* 0x000fe200078e0a04 */
[----:B------:R-:W-:Y:S01]  /*6e00*/  ISETP.GT.U32.AND P5, PT, R4, R12, PT ;  /* 0x0000000c0400720c */ /* 0x000fe20003fa4070 */
[----:B------:R-:W-:-:S04]  /*6e10*/  IMAD.HI.U32 R17, R5, R9, RZ ;  /* 0x0000000905117227 */ /* 0x000fc800078e00ff */
[----:B------:R-:W-:Y:S02]  /*6e20*/  IMAD.MOV R2, RZ, RZ, -R18 ;  /* 0x000000ffff027224 */ /* 0x000fe400078e0a12 */
[----:B------:R-:W-:Y:S02]  /*6e30*/  VIADD R19, R0, 0x3a ;  /* 0x0000003a00137836 */ /* 0x000fe40000000000 */
[----:B------:R-:W-:Y:S01]  /*6e40*/  @!P6 IMAD.MOV R91, RZ, RZ, -R91 ;  /* 0x000000ffff5be224 */ /* 0x000fe200078e0a5b */
[----:B------:R-:W-:Y:S01]  /*6e50*/  ISETP.GE.AND P6, PT, R10, RZ, PT ;  /* 0x000000ff0a00720c */ /* 0x000fe20003fc6270 */
[----:B------:R-:W-:Y:S02]  /*6e60*/  VIADD R21, R0, 0x3c ;  /* 0x0000003c00157836 */ /* 0x000fe40000000000 */
[----:B------:R-:W-:Y:S02]  /*6e70*/  IMAD.MOV R10, RZ, RZ, -R17 ;  /* 0x000000ffff0a7224 */ /* 0x000fe400078e0a11 */
[----:B------:R-:W-:Y:S01]  /*6e80*/  IMAD R11, R4, R2, R11 ;  /* 0x00000002040b7224 */ /* 0x000fe200078e020b */
[----:B------:R-:W-:Y:S01]  /*6e90*/  IABS R2, R19 ;  /* 0x0000001300027213 */ /* 0x000fe20000000000 */
[----:B------:R-:W-:Y:S01]  /*6ea0*/  VIADD R20, R0, 0x39 ;  /* 0x0000003900147836 */ /* 0x000fe20000000000 */
[----:B------:R-:W-:Y:S01]  /*6eb0*/  IABS R15, R21 ;  /* 0x00000015000f7213 */ /* 0x000fe20000000000 */
[----:B------:R-:W-:-:S02]  /*6ec0*/  IMAD R10, R4, R10, R9 ;  /* 0x0000000a040a7224 */ /* 0x000fc400078e0209 */
[----:B------:R-:W-:Y:S01]  /*6ed0*/  IMAD.MOV.U32 R90, RZ, RZ, R8 ;  /* 0x000000ffff5a7224 */ /* 0x000fe200078e0008 */
[----:B------:R-:W-:Y:S01]  /*6ee0*/  IABS R9, R20 ;  /* 0x0000001400097213 */ /* 0x000fe20000000000 */
[----:B------:R-:W-:Y:S02]  /*6ef0*/  IMAD.MOV.U32 R8, RZ, RZ, R2 ;  /* 0x000000ffff087224 */ /* 0x000fe400078e0002 */
[--C-:B------:R-:W-:Y:S01]  /*6f00*/  @!P1 IMAD.IADD R6, R6, 0x1, -R4.reuse ;  /* 0x0000000106069824 */ /* 0x100fe200078e0a04 */
[----:B------:R-:W-:Y:S01]  /*6f10*/  ISETP.GT.U32.AND P1, PT, R4, R11, PT ;  /* 0x0000000b0400720c */ /* 0x000fe20003f24070 */
[----:B------:R-:W-:Y:S01]  /*6f20*/  @!P5 IMAD.IADD R12, R12, 0x1, -R4 ;  /* 0x000000010c0cd824 */ /* 0x000fe200078e0a04 */
[----:B------:R-:W-:Y:S01]  /*6f30*/  ISETP.GT.U32.AND P5, PT, R4, R10, PT ;  /* 0x0000000a0400720c */ /* 0x000fe20003fa4070 */
[----:B------:R-:W-:Y:S02]  /*6f40*/  IMAD.MOV.U32 R2, RZ, RZ, R15 ;  /* 0x000000ffff027224 */ /* 0x000fe400078e000f */
[----:B------:R-:W-:-:S04]  /*6f50*/  IMAD.HI.U32 R15, R5, R9, RZ ;  /* 0x00000009050f7227 */ /* 0x000fc800078e00ff */
[----:B------:R-:W-:-:S04]  /*6f60*/  IMAD.HI.U32 R17, R5, R8, RZ ;  /* 0x0000000805117227 */ /* 0x000fc800078e00ff */
[----:B------:R-:W-:Y:S01]  /*6f70*/  @!P4 IMAD.MOV R90, RZ, RZ, -R90 ;  /* 0x000000ffff5ac224 */ /* 0x000fe200078e0a5a */
[C---:B------:R-:W-:Y:S01]  /*6f80*/  ISETP.GT.U32.AND P4, PT, R4.reuse, R13, PT ;  /* 0x0000000d0400720c */ /* 0x040fe20003f84070 */
[----:B------:R-:W-:Y:S02]  /*6f90*/  IMAD.MOV R15, RZ, RZ, -R15 ;  /* 0x000000ffff0f7224 */ /* 0x000fe400078e0a0f */
[----:B------:R-:W-:Y:S02]  /*6fa0*/  IMAD.MOV R17, RZ, RZ, -R17 ;  /* 0x000000ffff117224 */ /* 0x000fe400078e0a11 */
[C---:B------:R-:W-:Y:S02]  /*6fb0*/  IMAD R9, R4.reuse, R15, R9 ;  /* 0x0000000f04097224 */ /* 0x040fe400078e0209 */
[C---:B------:R-:W-:Y:S02]  /*6fc0*/  IMAD R8, R4.reuse, R17, R8 ;  /* 0x0000001104087224 */ /* 0x040fe400078e0208 */
[--C-:B------:R-:W-:Y:S01]  /*6fd0*/  @!P1 IMAD.IADD R11, R11, 0x1, -R4.reuse ;  /* 0x000000010b0b9824 */ /* 0x100fe200078e0a04 */
[----:B------:R-:W-:Y:S01]  /*6fe0*/  ISETP.GT.U32.AND P1, PT, R4, R9, PT ;  /* 0x000000090400720c */ /* 0x000fe20003f24070 */
[----:B------:R-:W-:Y:S01]  /*6ff0*/  @!P5 IMAD.IADD R10, R10, 0x1, -R4 ;  /* 0x000000010a0ad824 */ /* 0x000fe200078e0a04 */
[----:B------:R-:W-:Y:S01]  /*7000*/  ISETP.GT.U32.AND P5, PT, R4, R8, PT ;  /* 0x000000080400720c */ /* 0x000fe20003fa4070 */
[----:B------:R-:W-:-:S02]  /*7010*/  VIADD R18, R0, 0x3b ;  /* 0x0000003b00127836 */ /* 0x000fc40000000000 */
[----:B------:R-:W-:-:S04]  /*7020*/  IMAD.HI.U32 R23, R5, R2, RZ ;  /* 0x0000000205177227 */ /* 0x000fc800078e00ff */
[----:B------:R-:W-:Y:S01]  /*7030*/  @!P4 IMAD.IADD R13, R13, 0x1, -R4 ;  /* 0x000000010d0dc824 */ /* 0x000fe200078e0a04 */
[----:B------:R-:W-:Y:S01]  /*7040*/  ISETP.GE.AND P4, PT, R14, RZ, PT ;  /* 0x000000ff0e00720c */ /* 0x000fe20003f86270 */
[----:B------:R-:W-:Y:S01]  /*7050*/  IMAD.MOV R14, RZ, RZ, -R23 ;  /* 0x000000ffff0e7224 */ /* 0x000fe200078e0a17 */
[----:B------:R-:W-:Y:S01]  /*7060*/  IABS R3, R18 ;  /* 0x0000001200037213 */ /* 0x000fe20000000000 */
[----:B------:R-:W-:Y:S02]  /*7070*/  VIADD R17, R0, 0x3d ;  /* 0x0000003d00117836 */ /* 0x000fe40000000000 */
[----:B------:R-:W-:Y:S02]  /*7080*/  IMAD R2, R4, R14, R2 ;  /* 0x0000000e04027224 */ /* 0x000fe400078e0202 */
[----:B------:R-:W-:Y:S01]  /*7090*/  IMAD.HI.U32 R16, R5, R3, RZ ;  /* 0x0000000305107227 */ /* 0x000fe200078e00ff */
[----:B------:R-:W-:-:S03]  /*70a0*/  IABS R14, R17 ;  /* 0x00000011000e7213 */ /* 0x000fc60000000000 */
[----:B------:R-:W-:Y:S02]  /*70b0*/  @!P1 IMAD.IADD R9, R9, 0x1, -R4 ;  /* 0x0000000109099824 */ /* 0x000fe400078e0a04 */
[----:B------:R-:W-:Y:S02]  /*70c0*/  IMAD.MOV.U32 R88, RZ, RZ, R12 ;  /* 0x000000ffff587224 */ /* 0x000fe400078e000c */
[----:B------:R-:W-:Y:S02]  /*70d0*/  @!P5 IMAD.IADD R8, R8, 0x1, -R4 ;  /* 0x000000010808d824 */ /* 0x000fe400078e0a04 */
[----:B------:R-:W-:Y:S02]  /*70e0*/  IMAD.MOV R16, RZ, RZ, -R16 ;  /* 0x000000ffff107224 */ /* 0x000fe400078e0a10 */
[----:B------:R-:W-:Y:S02]  /*70f0*/  IMAD.MOV.U32 R89, RZ, RZ, R6 ;  /* 0x000000ffff597224 */ /* 0x000fe400078e0006 */
[----:B------:R-:W-:Y:S01]  /*7100*/  IMAD.MOV.U32 R6, RZ, RZ, R14 ;  /* 0x000000ffff067224 */ /* 0x000fe200078e000e */
[C---:B------:R-:W-:Y:S01]  /*7110*/  ISETP.GT.U32.AND P5, PT, R4.reuse, R8, PT ;  /* 0x000000080400720c */ /* 0x040fe20003fa4070 */
[----:B------:R-:W-:Y:S01]  /*7120*/  @!P0 IMAD.MOV R88, RZ, RZ, -R88 ;  /* 0x000000ffff588224 */ /* 0x000fe200078e0a58 */
[C---:B------:R-:W-:Y:S01]  /*7130*/  ISETP.GT.U32.AND P0, PT, R4.reuse, R9, PT ;  /* 0x000000090400720c */ /* 0x040fe20003f04070 */
[C---:B------:R-:W-:Y:S01]  /*7140*/  IMAD R3, R4.reuse, R16, R3 ;  /* 0x0000001004037224 */ /* 0x040fe200078e0203 */
[----:B------:R-:W-:Y:S01]  /*7150*/  ISETP.GT.U32.AND P1, PT, R4, R11, PT ;  /* 0x0000000b0400720c */ /* 0x000fe20003f24070 */
[----:B------:R-:W-:-:S02]  /*7160*/  VIADD R16, R0, 0x3e ;  /* 0x0000003e00107836 */ /* 0x000fc40000000000 */
[----:B------:R-:W-:-:S04]  /*7170*/  IMAD.HI.U32 R12, R5, R6, RZ ;  /* 0x00000006050c7227 */ /* 0x000fc800078e00ff */
[----:B------:R-:W-:Y:S01]  /*7180*/  IMAD.MOV.U32 R87, RZ, RZ, R13 ;  /* 0x000000ffff577224 */ /* 0x000fe200078e000d */
[----:B------:R-:W-:Y:S01]  /*7190*/  IABS R23, R16 ;  /* 0x0000001000177213 */ /* 0x000fe20000000000 */
[----:B------:R-:W-:Y:S02]  /*71a0*/  IMAD.MOV R12, RZ, RZ, -R12 ;  /* 0x000000ffff0c7224 */ /* 0x000fe400078e0a0c */
[----:B------:R-:W-:Y:S01]  /*71b0*/  @!P6 IMAD.MOV R87, RZ, RZ, -R87 ;  /* 0x000000ffff57e224 */ /* 0x000fe200078e0a57 */
[C---:B------:R-:W-:Y:S01]  /*71c0*/  ISETP.GT.U32.AND P6, PT, R4.reuse, R3, PT ;  /* 0x000000030400720c */ /* 0x040fe20003fc4070 */
[----:B------:R-:W-:Y:S01]  /*71d0*/  @!P3 IMAD.MOV R89, RZ, RZ, -R89 ;  /* 0x000000ffff59b224 */ /* 0x000fe200078e0a59 */
[C---:B------:R-:W-:Y:S01]  /*71e0*/  ISETP.GT.U32.AND P3, PT, R4.reuse, R10, PT ;  /* 0x0000000a0400720c */ /* 0x040fe20003f64070 */
[----:B------:R-:W-:Y:S02]  /*71f0*/  IMAD R6, R4, R12, R6 ;  /* 0x0000000c04067224 */ /* 0x000fe400078e0206 */
[----:B------:R-:W-:-:S02]  /*7200*/  IMAD.MOV.U32 R14, RZ, RZ, R23 ;  /* 0x000000ffff0e7224 */ /* 0x000fc400078e0017 */
[--C-:B------:R-:W-:Y:S01]  /*7210*/  @!P0 IMAD.IADD R9, R9, 0x1, -R4.reuse ;  /* 0x0000000109098824 */ /* 0x100fe200078e0a04 */
[----:B------:R-:W-:Y:S01]  /*7220*/  ISETP.GE.AND P0, PT, R20, RZ, PT ;  /* 0x000000ff1400720c */ /* 0x000fe20003f06270 */
[--C-:B------:R-:W-:Y:S01]  /*7230*/  @!P5 IMAD.IADD R8, R8, 0x1, -R4.reuse ;  /* 0x000000010808d824 */ /* 0x100fe200078e0a04 */
[C---:B------:R-:W-:Y:S01]  /*7240*/  ISETP.GT.U32.AND P5, PT, R4.reuse, R6, PT ;  /* 0x000000060400720c */ /* 0x040fe20003fa4070 */
[----:B------:R-:W-:Y:S02]  /*7250*/  @!P1 IMAD.IADD R11, R11, 0x1, -R4 ;  /* 0x000000010b0b9824 */ /* 0x000fe400078e0a04 */
[----:B------:R-:W-:Y:S01]  /*7260*/  IMAD.HI.U32 R12, R5, R14, RZ ;  /* 0x0000000e050c7227 */ /* 0x000fe200078e00ff */
[----:B------:R-:W-:-:S03]  /*7270*/  ISETP.GT.U32.AND P1, PT, R4, R2, PT ;  /* 0x000000020400720c */ /* 0x000fc60003f24070 */
[----:B------:R-:W-:Y:S02]  /*7280*/  VIADD R15, R0, 0x3f ;  /* 0x0000003f000f7836 */ /* 0x000fe40000000000 */
[----:B------:R-:W-:Y:S02]  /*7290*/  IMAD.MOV R12, RZ, RZ, -R12 ;  /* 0x000000ffff0c7224 */ /* 0x000fe400078e0a0c */
[--C-:B------:R-:W-:Y:S02]  /*72a0*/  @!P6 IMAD.IADD R3, R3, 0x1, -R4.reuse ;  /* 0x000000010303e824 */ /* 0x100fe400078e0a04 */
[----:B------:R-:W-:Y:S01]  /*72b0*/  IMAD.MOV.U32 R85, RZ, RZ, R11 ;  /* 0x000000ffff557224 */ /* 0x000fe200078e000b */
[----:B------:R-:W-:Y:S01]  /*72c0*/  IABS R24, R15 ;  /* 0x0000000f00187213 */ /* 0x000fe20000000000 */
[----:B------:R-:W-:Y:S01]  /*72d0*/  @!P3 IMAD.IADD R10, R10, 0x1, -R4 ;  /* 0x000000010a0ab824 */ /* 0x000fe200078e0a04 */
[----:B------:R-:W-:Y:S01]  /*72e0*/  ISETP.GE.AND P3, PT, R22, RZ, PT ;  /* 0x000000ff1600720c */ /* 0x000fe20003f66270 */
[----:B------:R-:W-:-:S02]  /*72f0*/  IMAD R12, R4, R12, R14 ;  /* 0x0000000c040c7224 */ /* 0x000fc400078e020e */
[----:B------:R-:W-:Y:S01]  /*7300*/  @!P4 IMAD.MOV R85, RZ, RZ, -R85 ;  /* 0x000000ffff55c224 */ /* 0x000fe200078e0a55 */
[----:B------:R-:W-:Y:S01]  /*7310*/  ISETP.GT.U32.AND P4, PT, R4, R3, PT ;  /* 0x000000030400720c */ /* 0x000fe20003f84070 */
[----:B------:R-:W-:Y:S02]  /*7320*/  IMAD.MOV.U32 R55, RZ, RZ, R9 ;  /* 0x000000ffff377224 */ /* 0x000fe400078e0009 */
[----:B------:R-:W-:Y:S02]  /*7330*/  IMAD.MOV.U32 R13, RZ, RZ, R24 ;  /* 0x000000ffff0d7224 */ /* 0x000fe400078e0018 */
[----:B------:R-:W-:Y:S02]  /*7340*/  @!P5 IMAD.IADD R6, R6, 0x1, -R4 ;  /* 0x000000010606d824 */ /* 0x000fe400078e0a04 */
[----:B------:R-:W-:Y:S01]  /*7350*/  @!P0 IMAD.MOV R55, RZ, RZ, -R55 ;  /* 0x000000ffff378224 */ /* 0x000fe200078e0a37 */
[C---:B------:R-:W-:Y:S01]  /*7360*/  ISETP.GT.U32.AND P0, PT, R4.reuse, R12, PT ;  /* 0x0000000c0400720c */ /* 0x040fe20003f04070 */
[----:B------:R-:W-:Y:S01]  /*7370*/  IMAD.HI.U32 R22, R5, R13, RZ ;  /* 0x0000000d05167227 */ /* 0x000fe200078e00ff */
[----:B------:R-:W-:-:S03]  /*7380*/  ISETP.GT.U32.AND P5, PT, R4, R6, PT ;  /* 0x000000060400720c */ /* 0x000fc60003fa4070 */
[----:B------:R-:W-:Y:S01]  /*7390*/  @!P1 IMAD.IADD R2, R2, 0x1, -R4 ;  /* 0x0000000102029824 */ /* 0x000fe200078e0a04 */
[----:B------:R-:W-:Y:S01]  /*73a0*/  ISETP.GE.AND P1, PT, R18, RZ, PT ;  /* 0x000000ff1200720c */ /* 0x000fe20003f26270 */
[----:B------:R-:W-:Y:S02]  /*73b0*/  IMAD.MOV.U32 R48, RZ, RZ, R10 ;  /* 0x000000ffff307224 */ /* 0x000fe400078e000a */
[----:B------:R-:W-:Y:S02]  /*73c0*/  IMAD.MOV R20, RZ, RZ, -R22 ;  /* 0x000000ffff147224 */ /* 0x000fe400078e0a16 */
[----:B------:R-:W-:Y:S01]  /*73d0*/  @!P3 IMAD.MOV R48, RZ, RZ, -R48 ;  /* 0x000000ffff30b224 */ /* 0x000fe200078e0a30 */
[----:B------:R-:W-:Y:S01]  /*73e0*/  ISETP.GT.U32.AND P3, PT, R4, R2, PT ;  /* 0x000000020400720c */ /* 0x000fe20003f64070 */
[C---:B------:R-:W-:Y:S01]  /*73f0*/  VIADD R14, R0.reuse, 0x40 ;  /* 0x00000040000e7836 */ /* 0x040fe20000000000 */
[----:B------:R-:W-:Y:S01]  /*7400*/  ISETP.GE.AND P6, PT, R19, RZ, PT ;  /* 0x000000ff1300720c */ /* 0x000fe20003fc6270 */
[----:B------:R-:W-:-:S02]  /*7410*/  VIADD R11, R0, 0x41 ;  /* 0x00000041000b7836 */ /* 0x000fc40000000000 */
[----:B------:R-:W-:Y:S02]  /*7420*/  @!P4 IMAD.IADD R3, R3, 0x1, -R4 ;  /* 0x000000010303c824 */ /* 0x000fe400078e0a04 */
[----:B------:R-:W-:Y:S02]  /*7430*/  IMAD R13, R4, R20, R13 ;  /* 0x00000014040d7224 */ /* 0x000fe400078e020d */
[----:B------:R-:W-:Y:S01]  /*7440*/  IMAD.MOV.U32 R84, RZ, RZ, R8 ;  /* 0x000000ffff547224 */ /* 0x000fe200078e0008 */
[----:B------:R-:W-:Y:S01]  /*7450*/  IABS R8, R14 ;  /* 0x0000000e00087213 */ /* 0x000fe20000000000 */
[--C-:B------:R-:W-:Y:S01]  /*7460*/  @!P0 IMAD.IADD R12, R12, 0x1, -R4.reuse ;  /* 0x000000010c0c8824 */ /* 0x100fe200078e0a04 */
[----:B------:R-:W-:Y:S01]  /*7470*/  IABS R9, R11 ;  /* 0x0000000b00097213 */ /* 0x000fe20000000000 */
[----:B------:R-:W-:Y:S01]  /*7480*/  IMAD.MOV.U32 R83, RZ, RZ, R3 ;  /* 0x000000ffff537224 */ /* 0x000fe200078e0003 */
[----:B------:R-:W-:Y:S01]  /*7490*/  ISETP.GT.U32.AND P4, PT, R4, R13, PT ;  /* 0x0000000d0400720c */ /* 0x000fe20003f84070 */
[----:B------:R-:W-:Y:S01]  /*74a0*/  @!P5 IMAD.IADD R6, R6, 0x1, -R4 ;  /* 0x000000010606d824 */ /* 0x000fe200078e0a04 */
[----:B------:R-:W-:Y:S01]  /*74b0*/  ISETP.GE.AND P5, PT, R16, RZ, PT ;  /* 0x000000ff1000720c */ /* 0x000fe20003fa6270 */
[----:B------:R-:W-:Y:S01]  /*74c0*/  @!P1 IMAD.MOV R83, RZ, RZ, -R83 ;  /* 0x000000ffff539224 */ /* 0x000fe200078e0a53 */
[----:B------:R-:W-:Y:S01]  /*74d0*/  ISETP.GT.U32.AND P1, PT, R4, R12, PT ;  /* 0x0000000c0400720c */ /* 0x000fe20003f24070 */
[----:B------:R-:W-:-:S04]  /*74e0*/  IMAD.HI.U32 R10, R5, R8, RZ ;  /* 0x00000008050a7227 */ /* 0x000fc800078e00ff */
[----:B------:R-:W-:-:S04]  /*74f0*/  IMAD.HI.U32 R16, R5, R9, RZ ;  /* 0x0000000905107227 */ /* 0x000fc800078e00ff */
[----:B------:R-:W-:Y:S01]  /*7500*/  @!P3 IMAD.IADD R2, R2, 0x1, -R4 ;  /* 0x000000010202b824 */ /* 0x000fe200078e0a04 */
[----:B------:R-:W-:Y:S01]  /*7510*/  ISETP.GE.AND P3, PT, R17, RZ, PT ;  /* 0x000000ff1100720c */ /* 0x000fe20003f66270 */
[----:B------:R-:W-:Y:S01]  /*7520*/  @!P6 IMAD.MOV R84, RZ, RZ, -R84 ;  /* 0x000000ffff54e224 */ /* 0x000fe200078e0a54 */
[----:B------:R-:W-:Y:S01]  /*7530*/  ISETP.GE.AND P6, PT, R21, RZ, PT ;  /* 0x000000ff1500720c */ /* 0x000fe20003fc6270 */
[----:B------:R-:W-:Y:S02]  /*7540*/  IMAD.MOV R3, RZ, RZ, -R10 ;  /* 0x000000ffff037224 */ /* 0x000fe400078e0a0a */
[----:B------:R-:W-:Y:S02]  /*7550*/  IMAD.MOV R10, RZ, RZ, -R16 ;  /* 0x000000ffff0a7224 */ /* 0x000fe400078e0a10 */
[----:B------:R-:W-:Y:S02]  /*7560*/  IMAD.MOV.U32 R82, RZ, RZ, R2 ;  /* 0x000000ffff527224 */ /* 0x000fe400078e0002 */
[----:B------:R-:W-:-:S02]  /*7570*/  IMAD R3, R4, R3, R8 ;  /* 0x0000000304037224 */ /* 0x000fc400078e0208 */
[----:B------:R-:W-:Y:S02]  /*7580*/  IMAD R2, R4, R10, R9 ;  /* 0x0000000a04027224 */ /* 0x000fe400078e0209 */
[----:B------:R-:W-:Y:S02]  /*7590*/  @!P4 IMAD.IADD R13, R13, 0x1, -R4 ;  /* 0x000000010d0dc824 */ /* 0x000fe400078e0a04 */
[----:B------:R-:W-:Y:S02]  /*75a0*/  VIADD R8, R0, 0x42 ;  /* 0x0000004200087836 */ /* 0x000fe40000000000 */
[----:B------:R-:W-:Y:S02]  /*75b0*/  IMAD.MOV.U32 R81, RZ, RZ, R6 ;  /* 0x000000ffff517224 */ /* 0x000fe400078e0006 */
[----:B------:R-:W-:Y:S01]  /*75c0*/  @!P1 IMAD.IADD R12, R12, 0x1, -R4 ;  /* 0x000000010c0c9824 */ /* 0x000fe200078e0a04 */
[C---:B------:R-:W-:Y:S02]  /*75d0*/  ISETP.GT.U32.AND P1, PT, R4.reuse, R2, PT ;  /* 0x000000020400720c */ /* 0x040fe40003f24070 */
[----:B------:R-:W-:-:S02]  /*75e0*/  ISETP.GT.U32.AND P4, PT, R4, R13, PT ;  /* 0x0000000d0400720c */ /* 0x000fc40003f84070 */
[----:B------:R-:W-:Y:S01]  /*75f0*/  IABS R9, R8 ;  /* 0x0000000800097213 */ /* 0x000fe20000000000 */
[----:B------:R-:W-:Y:S01]  /*7600*/  @!P3 IMAD.MOV R81, RZ, RZ, -R81 ;  /* 0x000000ffff51b224 */ /* 0x000fe200078e0a51 */
[----:B------:R-:W-:Y:S01]  /*7610*/  ISETP.GE.AND P3, PT, R14, RZ, PT ;  /* 0x000000ff0e00720c */ /* 0x000fe20003f66270 */
[----:B------:R-:W-:Y:S01]  /*7620*/  @!P6 IMAD.MOV R82, RZ, RZ, -R82 ;  /* 0x000000ffff52e224 */ /* 0x000fe200078e0a52 */
[----:B------:R-:W-:Y:S01]  /*7630*/  ISETP.GT.U32.AND P6, PT, R4, R3, PT ;  /* 0x000000030400720c */ /* 0x000fe20003fc4070 */
[----:B------:R-:W-:Y:S02]  /*7640*/  VIADD R14, R0, 0x43 ;  /* 0x00000043000e7836 */ /* 0x000fe40000000000 */
[----:B------:R-:W-:Y:S01]  /*7650*/  IMAD.MOV.U32 R6, RZ, RZ, R9 ;  /* 0x000000ffff067224 */ /* 0x000fe200078e0009 */
[----:B------:R-:W-:Y:S01]  /*7660*/  ISETP.GE.AND P0, PT, R15, RZ, PT ;  /* 0x000000ff0f00720c */ /* 0x000fe20003f06270 */
[----:B------:R-:W-:Y:S01]  /*7670*/  IMAD.MOV.U32 R80, RZ, RZ, R12 ;  /* 0x000000ffff507224 */ /* 0x000fe200078e000c */
[----:B------:R-:W-:Y:S01]  /*7680*/  IABS R9, R14 ;  /* 0x0000000e00097213 */ /* 0x000fe20000000000 */
[----:B------:R-:W-:-:S04]  /*7690*/  IMAD.HI.U32 R10, R5, R6, RZ ;  /* 0x00000006050a7227 */ /* 0x000fc800078e00ff */
[----:B------:R-:W-:Y:S01]  /*76a0*/  @!P5 IMAD.MOV R80, RZ, RZ, -R80 ;  /* 0x000000ffff50d224 */ /* 0x000fe200078e0a50 */
[----:B------:R-:W-:Y:S01]  /*76b0*/  ISETP.GE.AND P5, PT, R8, RZ, PT ;  /* 0x000000ff0800720c */ /* 0x000fe20003fa6270 */
[--C-:B------:R-:W-:Y:S02]  /*76c0*/  @!P1 IMAD.IADD R2, R2, 0x1, -R4.reuse ;  /* 0x0000000102029824 */ /* 0x100fe400078e0a04 */
[----:B------:R-:W-:Y:S02]  /*76d0*/  @!P4 IMAD.IADD R13, R13, 0x1, -R4 ;  /* 0x000000010d0dc824 */ /* 0x000fe400078e0a04 */
[----:B------:R-:W-:Y:S02]  /*76e0*/  IMAD.MOV R10, RZ, RZ, -R10 ;  /* 0x000000ffff0a7224 */ /* 0x000fe400078e0a0a */
[----:B------:R-:W-:Y:S01]  /*76f0*/  IMAD.MOV.U32 R8, RZ, RZ, R9 ;  /* 0x000000ffff087224 */ /* 0x000fe200078e0009 */
[----:B------:R-:W-:Y:S01]  /*7700*/  ISETP.GT.U32.AND P1, PT, R4, R2, PT ;  /* 0x000000020400720c */ /* 0x000fe20003f24070 */
[----:B------:R-:W-:-:S02]  /*7710*/  @!P6 IMAD.IADD R3, R3, 0x1, -R4 ;  /* 0x000000010303e824 */ /* 0x000fc400078e0a04 */
[C---:B------:R-:W-:Y:S02]  /*7720*/  IMAD R6, R4.reuse, R10, R6 ;  /* 0x0000000a04067224 */ /* 0x040fe400078e0206 */
[----:B------:R-:W-:Y:S02]  /*7730*/  IMAD.MOV.U32 R79, RZ, RZ, R13 ;  /* 0x000000ffff4f7224 */ /* 0x000fe400078e000d */
[----:B------:R-:W-:Y:S01]  /*7740*/  IMAD.HI.U32 R12, R5, R8, RZ ;  /* 0x00000008050c7227 */ /* 0x000fe200078e00ff */
[----:B------:R-:W-:-:S03]  /*7750*/  ISETP.GT.U32.AND P6, PT, R4, R3, PT ;  /* 0x000000030400720c */ /* 0x000fc60003fc4070 */
[----:B------:R-:W-:Y:S02]  /*7760*/  VIADD R10, R0, 0x44 ;  /* 0x00000044000a7836 */ /* 0x000fe40000000000 */
[----:B------:R-:W-:Y:S01]  /*7770*/  @!P0 IMAD.MOV R79, RZ, RZ, -R79 ;  /* 0x000000ffff4f8224 */ /* 0x000fe200078e0a4f */
[----:B------:R-:W-:Y:S01]  /*7780*/  ISETP.GT.U32.AND P0, PT, R4, R6, PT ;  /* 0x000000060400720c */ /* 0x000fe20003f04070 */
[----:B------:R-:W-:Y:S01]  /*7790*/  IMAD.MOV R12, RZ, RZ, -R12 ;  /* 0x000000ffff0c7224 */ /* 0x000fe200078e0a0c */
[----:B------:R-:W-:-:S03]  /*77a0*/  IABS R9, R10 ;  /* 0x0000000a00097213 */ /* 0x000fc60000000000 */
[----:B------:R-:W-:Y:S01]  /*77b0*/  IMAD R8, R4, R12, R8 ;  /* 0x0000000c04087224 */ /* 0x000fe200078e0208 */
[----:B------:R-:W-:Y:S01]  /*77c0*/  ISETP.GE.AND P4, PT, R11, RZ, PT ;  /* 0x000000ff0b00720c */ /* 0x000fe20003f86270 */
[----:B------:R-:W-:Y:S02]  /*77d0*/  @!P1 IMAD.IADD R2, R2, 0x1, -R4 ;  /* 0x0000000102029824 */ /* 0x000fe400078e0a04 */
[----:B------:R-:W-:Y:S01]  /*77e0*/  IMAD.HI.U32 R12, R5, R9, RZ ;  /* 0x00000009050c7227 */ /* 0x000fe200078e00ff */
[----:B------:R-:W-:-:S03]  /*77f0*/  ISETP.GT.U32.AND P1, PT, R4, R8, PT ;  /* 0x000000080400720c */ /* 0x000fc60003f24070 */
[C---:B------:R-:W-:Y:S02]  /*7800*/  VIADD R11, R0.reuse, 0x45 ;  /* 0x00000045000b7836 */ /* 0x040fe40000000000 */
[----:B------:R-:W-:Y:S02]  /*7810*/  @!P6 IMAD.IADD R3, R3, 0x1, -R4 ;  /* 0x000000010303e824 */ /* 0x000fe400078e0a04 */
[----:B------:R-:W-:Y:S02]  /*7820*/  VIADD R13, R0, 0x46 ;  /* 0x00000046000d7836 */ /* 0x000fe40000000000 */
[----:B------:R-:W-:Y:S02]  /*7830*/  IMAD.MOV R12, RZ, RZ, -R12 ;  /* 0x000000ffff0c7224 */ /* 0x000fe400078e0a0c */
[----:B------:R-:W-:Y:S01]  /*7840*/  @!P0 IMAD.IADD R6, R6, 0x1, -R4 ;  /* 0x0000000106068824 */ /* 0x000fe200078e0a04 */
[----:B------:R-:W-:Y:S01]  /*7850*/  ISETP.GE.AND P6, PT, R14, RZ, PT ;  /* 0x000000ff0e00720c */ /* 0x000fe20003fc6270 */
[----:B------:R-:W-:Y:S01]  /*7860*/  IMAD.MOV.U32 R47, RZ, RZ, R3 ;  /* 0x000000ffff2f7224 */ /* 0x000fe200078e0003 */
[----:B------:R-:W-:Y:S01]  /*7870*/  IABS R14, R11 ;  /* 0x0000000b000e7213 */ /* 0x000fe20000000000 */
[C---:B------:R-:W-:Y:S01]  /*7880*/  IMAD R9, R4.reuse, R12, R9 ;  /* 0x0000000c04097224 */ /* 0x040fe200078e0209 */
[----:B------:R-:W-:Y:S01]  /*7890*/  IABS R15, R13 ;  /* 0x0000000d000f7213 */ /* 0x000fe20000000000 */
[----:B------:R-:W-:Y:S01]  /*78a0*/  IMAD.MOV.U32 R53, RZ, RZ, R2 ;  /* 0x000000ffff357224 */ /* 0x000fe200078e0002 */
[----:B------:R-:W-:Y:S01]  /*78b0*/  ISETP.GT.U32.AND P0, PT, R4, R6, PT ;  /* 0x000000060400720c */ /* 0x000fe20003f04070 */
[----:B------:R-:W-:Y:S01]  /*78c0*/  @!P3 IMAD.MOV R47, RZ, RZ, -R47 ;  /* 0x000000ffff2fb224 */ /* 0x000fe200078e0a2f */
[----:B------:R-:W-:Y:S01]  /*78d0*/  ISETP.GE.AND P3, PT, R10, RZ, PT ;  /* 0x000000ff0a00720c */ /* 0x000fe20003f66270 */
[----:B------:R-:W-:Y:S01]  /*78e0*/  @!P4 IMAD.MOV R53, RZ, RZ, -R53 ;  /* 0x000000ffff35c224 */ /* 0x000fe200078e0a35 */
[----:B------:R-:W-:Y:S01]  /*78f0*/  ISETP.GT.U32.AND P4, PT, R4, R9, PT ;  /* 0x000000090400720c */ /* 0x000fe20003f84070 */
[----:B------:R-:W-:-:S02]  /*7900*/  IMAD.MOV.U32 R3, RZ, RZ, R14 ;  /* 0x000000ffff037224 */ /* 0x000fc400078e000e */
[----:B------:R-:W-:Y:S02]  /*7910*/  @!P1 IMAD.IADD R8, R8, 0x1, -R4 ;  /* 0x0000000108089824 */ /* 0x000fe400078e0a04 */
[----:B------:R-:W-:Y:S02]  /*7920*/  IMAD.MOV.U32 R10, RZ, RZ, R15 ;  /* 0x000000ffff0a7224 */ /* 0x000fe400078e000f */
[----:B------:R-:W-:Y:S01]  /*7930*/  IMAD.HI.U32 R15, R5, R3, RZ ;  /* 0x00000003050f7227 */ /* 0x000fe200078e00ff */
[----:B------:R-:W-:-:S03]  /*7940*/  ISETP.GT.U32.AND P1, PT, R4, R8, PT ;  /* 0x000000080400720c */ /* 0x000fc60003f24070 */
[----:B------:R-:W-:-:S04]  /*7950*/  IMAD.HI.U32 R14, R5, R10, RZ ;  /* 0x0000000a050e7227 */ /* 0x000fc800078e00ff */
[----:B------:R-:W-:Y:S02]  /*7960*/  IMAD.MOV R2, RZ, RZ, -R15 ;  /* 0x000000ffff027224 */ /* 0x000fe400078e0a0f */
[----:B------:R-:W-:Y:S02]  /*7970*/  VIADD R12, R0, 0x47 ;  /* 0x00000047000c7836 */ /* 0x000fe40000000000 */
[----:B------:R-:W-:Y:S02]  /*7980*/  IMAD.MOV R14, RZ, RZ, -R14 ;  /* 0x000000ffff0e7224 */ /* 0x000fe400078e0a0e */
[----:B------:R-:W-:Y:S02]  /*7990*/  @!P0 IMAD.IADD R6, R6, 0x1, -R4 ;  /* 0x0000000106068824 */ /* 0x000fe400078e0a04 */
[C---:B------:R-:W-:Y:S01]  /*79a0*/  IMAD R3, R4.reuse, R2, R3 ;  /* 0x0000000204037224 */ /* 0x040fe200078e0203 */
[----:B------:R-:W-:Y:S01]  /*79b0*/  IABS R16, R12 ;  /* 0x0000000c00107213 */ /* 0x000fe20000000000 */
[----:B------:R-:W-:-:S02]  /*79c0*/  IMAD R2, R4, R14, R10 ;  /* 0x0000000e04027224 */ /* 0x000fc400078e020a */
[----:B------:R-:W-:Y:S02]  /*79d0*/  @!P4 IMAD.IADD R9, R9, 0x1, -R4 ;  /* 0x000000010909c824 */ /* 0x000fe400078e0a04 */
[----:B------:R-:W-:Y:S02]  /*79e0*/  IMAD.MOV.U32 R77, RZ, RZ, R6 ;  /* 0x000000ffff4d7224 */ /* 0x000fe400078e0006 */
[----:B------:R-:W-:Y:S01]  /*79f0*/  VIADD R15, R0, 0x48 ;  /* 0x00000048000f7836 */ /* 0x000fe20000000000 */
[C---:B------:R-:W-:Y:S01]  /*7a00*/  ISETP.GT.U32.AND P4, PT, R4.reuse, R9, PT ;  /* 0x000000090400720c */ /* 0x040fe20003f84070 */
[----:B------:R-:W-:Y:S01]  /*7a10*/  @!P5 IMAD.MOV R77, RZ, RZ, -R77 ;  /* 0x000000ffff4dd224 */ /* 0x000fe200078e0a4d */
[----:B------:R-:W-:Y:S01]  /*7a20*/  ISETP.GT.U32.AND P5, PT, R4, R2, PT ;  /* 0x000000020400720c */ /* 0x000fe20003fa4070 */
[----:B------:R-:W-:Y:S01]  /*7a30*/  @!P1 IMAD.IADD R8, R8, 0x1, -R4 ;  /* 0x0000000108089824 */ /* 0x000fe200078e0a04 */
[----:B------:R-:W-:Y:S01]  /*7a40*/  ISETP.GT.U32.AND P1, PT, R4, R3, PT ;  /* 0x000000030400720c */ /* 0x000fe20003f24070 */
[----:B------:R-:W-:Y:S01]  /*7a50*/  IMAD.MOV.U32 R10, RZ, RZ, R16 ;  /* 0x000000ffff0a7224 */ /* 0x000fe200078e0010 */
[----:B------:R-:W-:-:S02]  /*7a60*/  ISETP.GE.AND P0, PT, R11, RZ, PT ;  /* 0x000000ff0b00720c */ /* 0x000fc40003f06270 */
[----:B------:R-:W-:Y:S01]  /*7a70*/  IABS R11, R15 ;  /* 0x0000000f000b7213 */ /* 0x000fe20000000000 */
[----:B------:R-:W-:-:S04]  /*7a80*/  IMAD.HI.U32 R6, R5, R10, RZ ;  /* 0x0000000a05067227 */ /* 0x000fc800078e00ff */
[----:B------:R-:W-:Y:S02]  /*7a90*/  IMAD.MOV.U32 R76, RZ, RZ, R8 ;  /* 0x000000ffff4c7224 */ /* 0x000fe400078e0008 */
[----:B------:R-:W-:Y:S02]  /*7aa0*/  VIADD R14, R0, 0x49 ;  /* 0x00000049000e7836 */ /* 0x000fe40000000000 */
[----:B------:R-:W-:Y:S02]  /*7ab0*/  IMAD.MOV R8, RZ, RZ, -R6 ;  /* 0x000000ffff087224 */ /* 0x000fe400078e0a06 */
[----:B------:R-:W-:Y:S01]  /*7ac0*/  IMAD.HI.U32 R16, R5, R11, RZ ;  /* 0x0000000b05107227 */ /* 0x000fe200078e00ff */
[----:B------:R-:W-:-:S03]  /*7ad0*/  IABS R6, R14 ;  /* 0x0000000e00067213 */ /* 0x000fc60000000000 */
[----:B------:R-:W-:Y:S02]  /*7ae0*/  IMAD R8, R4, R8, R10 ;  /* 0x0000000804087224 */ /* 0x000fe400078e020a */
[--C-:B------:R-:W-:Y:S02]  /*7af0*/  @!P4 IMAD.IADD R9, R9, 0x1, -R4.reuse ;  /* 0x000000010909c824 */ /* 0x100fe400078e0a04 */
[--C-:B------:R-:W-:Y:S02]  /*7b00*/  @!P5 IMAD.IADD R2, R2, 0x1, -R4.reuse ;  /* 0x000000010202d824 */ /* 0x100fe400078e0a04 */
[----:B------:R-:W-:Y:S02]  /*7b10*/  @!P1 IMAD.IADD R3, R3, 0x1, -R4 ;  /* 0x0000000103039824 */ /* 0x000fe400078e0a04 */
[----:B------:R-:W-:Y:S01]  /*7b20*/  IMAD.MOV R10, RZ, RZ, -R16 ;  /* 0x000000ffff0a7224 */ /* 0x000fe200078e0a10 */
[C---:B------:R-:W-:Y:S01]  /*7b30*/  ISETP.GT.U32.AND P5, PT, R4.reuse, R2, PT ;  /* 0x000000020400720c */ /* 0x040fe20003fa4070 */
[----:B------:R-:W-:Y:S01]  /*7b40*/  IMAD.MOV.U32 R75, RZ, RZ, R9 ;  /* 0x000000ffff4b7224 */ /* 0x000fe200078e0009 */
[C---:B------:R-:W-:Y:S01]  /*7b50*/  ISETP.GT.U32.AND P1, PT, R4.reuse, R3, PT ;  /* 0x000000030400720c */ /* 0x040fe20003f24070 */
[C---:B------:R-:W-:Y:S01]  /*7b60*/  IMAD R9, R4.reuse, R10, R11 ;  /* 0x0000000a04097224 */ /* 0x040fe200078e020b */
[----:B------:R-:W-:Y:S01]  /*7b70*/  ISETP.GT.U32.AND P4, PT, R4, R8, PT ;  /* 0x000000080400720c */ /* 0x000fe20003f84070 */
[----:B------:R-:W-:-:S04]  /*7b80*/  IMAD.HI.U32 R10, R5, R6, RZ ;  /* 0x00000006050a7227 */ /* 0x000fc800078e00ff */
[----:B------:R-:W-:Y:S01]  /*7b90*/  @!P6 IMAD.MOV R76, RZ, RZ, -R76 ;  /* 0x000000ffff4ce224 */ /* 0x000fe200078e0a4c */
[----:B------:R-:W-:Y:S01]  /*7ba0*/  ISETP.GE.AND P6, PT, R13, RZ, PT ;  /* 0x000000ff0d00720c */ /* 0x000fe20003fc6270 */
[----:B------:R-:W-:Y:S02]  /*7bb0*/  VIADD R13, R0, 0x4a ;  /* 0x0000004a000d7836 */ /* 0x000fe40000000000 */
[----:B------:R-:W-:-:S03]  /*7bc0*/  IMAD.MOV R10, RZ, RZ, -R10 ;  /* 0x000000ffff0a7224 */ /* 0x000fc600078e0a0a */
[----:B------:R-:W-:Y:S01]  /*7bd0*/  IABS R11, R13 ;  /* 0x0000000d000b7213 */ /* 0x000fe20000000000 */
[----:B------:R-:W-:Y:S02]  /*7be0*/  IMAD R6, R4, R10, R6 ;  /* 0x0000000a04067224 */ /* 0x000fe400078e0206 */
[--C-:B------:R-:W-:Y:S02]  /*7bf0*/  @!P5 IMAD.IADD R2, R2, 0x1, -R4.reuse ;  /* 0x000000010202d824 */ /* 0x100fe400078e0a04 */
[--C-:B------:R-:W-:Y:S01]  /*7c00*/  @!P1 IMAD.IADD R3, R3, 0x1, -R4.reuse ;  /* 0x0000000103039824 */ /* 0x100fe200078e0a04 */
[----:B------:R-:W-:Y:S01]  /*7c10*/  ISETP.GT.U32.AND P5, PT, R4, R6, PT ;  /* 0x000000060400720c */ /* 0x000fe20003fa4070 */
[----:B------:R-:W-:Y:S02]  /*7c20*/  @!P4 IMAD.IADD R8, R8, 0x1, -R4 ;  /* 0x000000010808c824 */ /* 0x000fe400078e0a04 */
[----:B------:R-:W-:Y:S01]  /*7c30*/  IMAD.MOV.U32 R10, RZ, RZ, R11 ;  /* 0x000000ffff0a7224 */ /* 0x000fe200078e000b */
[C---:B------:R-:W-:Y:S01]  /*7c40*/  ISETP.GT.U32.AND P1, PT, R4.reuse, R9, PT ;  /* 0x000000090400720c */ /* 0x040fe20003f24070 */
[----:B------:R-:W-:Y:S01]  /*7c50*/  IMAD.MOV.U32 R72, RZ, RZ, R3 ;  /* 0x000000ffff487224 */ /* 0x000fe200078e0003 */
[----:B------:R-:W-:Y:S01]  /*7c60*/  ISETP.GT.U32.AND P4, PT, R4, R8, PT ;  /* 0x000000080400720c */ /* 0x000fe20003f84070 */
[----:B------:R-:W-:-:S04]  /*7c70*/  IMAD.HI.U32 R3, R5, R10, RZ ;  /* 0x0000000a05037227 */ /* 0x000fc800078e00ff */
[----:B------:R-:W-:Y:S01]  /*7c80*/  @!P3 IMAD.MOV R75, RZ, RZ, -R75 ;  /* 0x000000ffff4bb224 */ /* 0x000fe200078e0a4b */
[----:B------:R-:W-:Y:S01]  /*7c90*/  ISETP.GE.AND P3, PT, R12, RZ, PT ;  /* 0x000000ff0c00720c */ /* 0x000fe20003f66270 */
[----:B------:R-:W-:Y:S02]  /*7ca0*/  VIADD R12, R0, 0x4b ;  /* 0x0000004b000c7836 */ /* 0x000fe40000000000 */
[----:B------:R-:W-:Y:S02]  /*7cb0*/  IMAD.MOV R3, RZ, RZ, -R3 ;  /* 0x000000ffff037224 */ /* 0x000fe400078e0a03 */
[----:B------:R-:W-:Y:S01]  /*7cc0*/  @!P5 IMAD.IADD R6, R6, 0x1, -R4 ;  /* 0x000000010606d824 */ /* 0x000fe200078e0a04 */
[----:B------:R-:W-:Y:S01]  /*7cd0*/  IABS R11, R12 ;  /* 0x0000000c000b7213 */ /* 0x000fe20000000000 */
[C---:B------:R-:W-:Y:S02]  /*7ce0*/  IMAD R3, R4.reuse, R3, R10 ;  /* 0x0000000304037224 */ /* 0x040fe400078e020a */
[----:B------:R-:W-:Y:S01]  /*7cf0*/  IMAD.MOV.U32 R71, RZ, RZ, R2 ;  /* 0x000000ffff477224 */ /* 0x000fe200078e0002 */
[C---:B------:R-:W-:Y:S01]  /*7d00*/  ISETP.GT.U32.AND P5, PT, R4.reuse, R6, PT ;  /* 0x000000060400720c */ /* 0x040fe20003fa4070 */
[--C-:B------:R-:W-:Y:S01]  /*7d10*/  @!P1 IMAD.IADD R9, R9, 0x1, -R4.reuse ;  /* 0x0000000109099824 */ /* 0x100fe200078e0a04 */
[----:B------:R-:W-:Y:S01]  /*7d20*/  ISETP.GE.AND P1, PT, R15, RZ, PT ;  /* 0x000000ff0f00720c */ /* 0x000fe20003f26270 */
[----:B------:R-:W-:Y:S01]  /*7d30*/  @!P6 IMAD.MOV R71, RZ, RZ, -R71 ;  /* 0x000000ffff47e224 */ /* 0x000fe200078e0a47 */
[----:B------:R-:W-:Y:S01]  /*7d40*/  ISETP.GT.U32.AND P6, PT, R4, R3, PT ;  /* 0x000000030400720c */ /* 0x000fe20003fc4070 */
[----:B------:R-:W-:-:S02]  /*7d50*/  @!P4 IMAD.IADD R8, R8, 0x1, -R4 ;  /* 0x000000010808c824 */ /* 0x000fc400078e0a04 */
[----:B------:R-:W-:-:S04]  /*7d60*/  IMAD.HI.U32 R15, R5, R11, RZ ;  /* 0x0000000b050f7227 */ /* 0x000fc800078e00ff */
[----:B------:R-:W-:Y:S02]  /*7d70*/  IMAD.MOV.U32 R70, RZ, RZ, R8 ;  /* 0x000000ffff467224 */ /* 0x000fe400078e0008 */
[----:B------:R-:W-:Y:S02]  /*7d80*/  IMAD.MOV R2, RZ, RZ, -R15 ;  /* 0x000000ffff027224 */ /* 0x000fe400078e0a0f */
[----:B------:R-:W-:Y:S02]  /*7d90*/  VIADD R8, R0, 0x4c ;  /* 0x0000004c00087836 */ /* 0x000fe40000000000 */
[----:B------:R-:W-:Y:S01]  /*7da0*/  @!P0 IMAD.MOV R72, RZ, RZ, -R72 ;  /* 0x000000ffff488224 */ /* 0x000fe200078e0a48 */
[C---:B------:R-:W-:Y:S01]  /*7db0*/  ISETP.GT.U32.AND P0, PT, R4.reuse, R9, PT ;  /* 0x000000090400720c */ /* 0x040fe20003f04070 */
[----:B------:R-:W-:Y:S01]  /*7dc0*/  IMAD R2, R4, R2, R11 ;  /* 0x0000000204027224 */ /* 0x000fe200078e020b */
[----:B------:R-:W-:Y:S01]  /*7dd0*/  IABS R19, R8 ;  /* 0x0000000800137213 */ /* 0x000fe20000000000 */
[--C-:B------:R-:W-:Y:S01]  /*7de0*/  @!P5 IMAD.IADD R6, R6, 0x1, -R4.reuse ;  /* 0x000000010606d824 */ /* 0x100fe200078e0a04 */
[----:B------:R-:W-:Y:S01]  /*7df0*/  ISETP.GE.AND P4, PT, R14, RZ, PT ;  /* 0x000000ff0e00720c */ /* 0x000fe20003f86270 */
[----:B------:R-:W-:Y:S01]  /*7e00*/  @!P6 IMAD.IADD R3, R3, 0x1, -R4 ;  /* 0x000000010303e824 */ /* 0x000fe200078e0a04 */
[----:B------:R-:W-:-:S02]  /*7e10*/  ISETP.GT.U32.AND P5, PT, R4, R2, PT ;  /* 0x000000020400720c */ /* 0x000fc40003fa4070 */
[----:B------:R-:W-:Y:S01]  /*7e20*/  ISETP.GE.AND P6, PT, R8, RZ, PT ;  /* 0x000000ff0800720c */ /* 0x000fe20003fc6270 */
[----:B------:R-:W-:-:S04]  /*7e30*/  IMAD.HI.U32 R8, R5, R19, RZ ;  /* 0x0000001305087227 */ /* 0x000fc800078e00ff */
[C---:B------:R-:W-:Y:S02]  /*7e40*/  VIADD R10, R0.reuse, 0x4d ;  /* 0x0000004d000a7836 */ /* 0x040fe40000000000 */
[----:B------:R-:W-:Y:S02]  /*7e50*/  VIADD R11, R0, 0x4e ;  /* 0x0000004e000b7836 */ /* 0x000fe40000000000 */
[----:B------:R-:W-:Y:S01]  /*7e60*/  IMAD.MOV R8, RZ, RZ, -R8 ;  /* 0x000000ffff087224 */ /* 0x000fe200078e0a08 */
[----:B------:R-:W-:Y:S01]  /*7e70*/  STL [R1+0x734], R93 ;  /* 0x0007345d01007387 */ /* 0x000fe20000100800 */
[----:B------:R-:W-:Y:S01]  /*7e80*/  @!P0 IMAD.IADD R9, R9, 0x1, -R4 ;  /* 0x0000000109098824 */ /* 0x000fe200078e0a04 */
[----:B------:R-:W-:Y:S01]  /*7e90*/  IABS R20, R10 ;  /* 0x0000000a00147213 */ /* 0x000fe20000000000 */
[----:B------:R-:W-:Y:S01]  /*7ea0*/  IMAD R19, R4, R8, R19 ;  /* 0x0000000804137224 */ /* 0x000fe200078e0213 */
[----:B------:R-:W-:Y:S01]  /*7eb0*/  STL [R1+0x738], R92 ;  /* 0x0007385c01007387 */ /* 0x000fe20000100800 */
[----:B------:R-:W-:Y:S01]  /*7ec0*/  IMAD.MOV.U32 R46, RZ, RZ, R6 ;  /* 0x000000ffff2e7224 */ /* 0x000fe200078e0006 */
[----:B------:R-:W-:-:S02]  /*7ed0*/  IABS R21, R11 ;  /* 0x0000000b00157213 */ /* 0x000fc40000000000 */
[----:B------:R0:W-:Y:S01]  /*7ee0*/  STL [R1+0x73c], R91 ;  /* 0x00073c5b01007387 */ /* 0x0001e20000100800 */
[----:B------:R-:W-:Y:S01]  /*7ef0*/  @!P3 IMAD.MOV R70, RZ, RZ, -R70 ;  /* 0x000000ffff46b224 */ /* 0x000fe200078e0a46 */
[----:B------:R-:W-:Y:S01]  /*7f00*/  ISETP.GE.AND P3, PT, R13, RZ, PT ;  /* 0x000000ff0d00720c */ /* 0x000fe20003f66270 */
[----:B------:R-:W-:Y:S01]  /*7f10*/  @!P5 IMAD.IADD R2, R2, 0x1, -R4 ;  /* 0x000000010202d824 */ /* 0x000fe200078e0a04 */
[C---:B------:R-:W-:Y:S01]  /*7f20*/  ISETP.GT.U32.AND P5, PT, R4.reuse, R3, PT ;  /* 0x000000030400720c */ /* 0x040fe20003fa4070 */
[----:B------:R-:W-:Y:S01]  /*7f30*/  @!P4 IMAD.MOV R46, RZ, RZ, -R46 ;  /* 0x000000ffff2ec224 */ /* 0x000fe200078e0a2e */
[----:B------:R-:W-:Y:S01]  /*7f40*/  ISETP.GT.U32.AND P4, PT, R4, R19, PT ;  /* 0x000000130400720c */ /* 0x000fe20003f84070 */
[----:B------:R-:W-:-:S04]  /*7f50*/  IMAD.HI.U32 R13, R5, R21, RZ ;  /* 0x00000015050d7227 */ /* 0x000fc800078e00ff */
[----:B0-----:R-:W-:Y:S02]  /*7f60*/  IMAD.MOV.U32 R91, RZ, RZ, R27 ;  /* 0x000000ffff5b7224 */ /* 0x001fe400078e001b */
[----:B------:R-:W-:Y:S02]  /*7f70*/  IMAD.MOV.U32 R27, RZ, RZ, R9 ;  /* 0x000000ffff1b7224 */ /* 0x000fe400078e0009 */
[----:B------:R-:W-:-:S04]  /*7f80*/  IMAD.HI.U32 R9, R5, R20, RZ ;  /* 0x0000001405097227 */ /* 0x000fc800078e00ff */
[----:B------:R-:W-:Y:S02]  /*7f90*/  IMAD.MOV R6, RZ, RZ, -R9 ;  /* 0x000000ffff067224 */ /* 0x000fe400078e0a09 */
[----:B------:R-:W-:Y:S01]  /*7fa0*/  IMAD.MOV R9, RZ, RZ, -R13 ;  /* 0x000000ffff097224 */ /* 0x000fe200078e0a0d */
[----:B------:R-:W-:-:S03]  /*7fb0*/  ISETP.GE.AND P0, PT, R12, RZ, PT ;  /* 0x000000ff0c00720c */ /* 0x000fc60003f06270 */
[----:B------:R-:W-:Y:S02]  /*7fc0*/  IMAD R21, R4, R9, R21 ;  /* 0x0000000904157224 */ /* 0x000fe400078e0215 */
[----:B------:R-:W-:Y:S02]  /*7fd0*/  VIADD R12, R0, 0x4f ;  /* 0x0000004f000c7836 */ /* 0x000fe40000000000 */
[--C-:B------:R-:W-:Y:S02]  /*7fe0*/  @!P5 IMAD.IADD R3, R3, 0x1, -R4.reuse ;  /* 0x000000010303d824 */ /* 0x100fe400078e0a04 */
[----:B------:R-:W-:Y:S01]  /*7ff0*/  @!P4 IMAD.IADD R19, R19, 0x1, -R4 ;  /* 0x000000011313c824 */ /* 0x000fe200078e0a04 */
[----:B------:R-:W-:Y:S01]  /*8000*/  ISETP.GT.U32.AND P4, PT, R4, R21, PT ;  /* 0x000000150400720c */ /* 0x000fe20003f84070 */
[----:B------:R-:W-:Y:S01]  /*8010*/  IMAD.MOV.U32 R69, RZ, RZ, R3 ;  /* 0x000000ffff457224 */ /* 0x000fe200078e0003 */
[----:B------:R-:W-:Y:S01]  /*8020*/  IABS R22, R12 ;  /* 0x0000000c00167213 */ /* 0x000fe20000000000 */
[----:B------:R-:W-:-:S02]  /*8030*/  VIADD R42, R0, 0x50 ;  /* 0x00000050002a7836 */ /* 0x000fc40000000000 */
[----:B------:R-:W-:Y:S01]  /*8040*/  @!P3 IMAD.MOV R69, RZ, RZ, -R69 ;  /* 0x000000ffff45b224 */ /* 0x000fe200078e0a45 */
[----:B------:R-:W-:Y:S01]  /*8050*/  ISETP.GT.U32.AND P3, PT, R4, R19, PT ;  /* 0x000000130400720c */ /* 0x000fe20003f64070 */
[----:B------:R-:W-:Y:S01]  /*8060*/  IMAD.HI.U32 R8, R5, R22, RZ ;  /* 0x0000001605087227 */ /* 0x000fe200078e00ff */
[----:B------:R-:W-:-:S03]  /*8070*/  IABS R18, R42 ;  /* 0x0000002a00127213 */ /* 0x000fc60000000000 */
[----:B------:R-:W-:Y:S02]  /*8080*/  IMAD R20, R4, R6, R20 ;  /* 0x0000000604147224 */ /* 0x000fe400078e0214 */
[----:B------:R-:W-:Y:S02]  /*8090*/  IMAD.MOV R6, RZ, RZ, -R8 ;  /* 0x000000ffff067224 */ /* 0x000fe400078e0a08 */
[----:B------:R-:W-:Y:S02]  /*80a0*/  VIADD R41, R0, 0x51 ;  /* 0x0000005100297836 */ /* 0x000fe40000000000 */
[----:B------:R-:W-:Y:S02]  /*80b0*/  @!P4 IMAD.IADD R21, R21, 0x1, -R4 ;  /* 0x000000011515c824 */ /* 0x000fe400078e0a04 */
[C---:B------:R-:W-:Y:S01]  /*80c0*/  IMAD R22, R4.reuse, R6, R22 ;  /* 0x0000000604167224 */ /* 0x040fe200078e0216 */
[----:B------:R-:W-:Y:S01]  /*80d0*/  IABS R17, R41 ;  /* 0x0000002900117213 */ /* 0x000fe20000000000 */
[----:B------:R-:W-:Y:S01]  /*80e0*/  IMAD.HI.U32 R3, R5, R18, RZ ;  /* 0x0000001205037227 */ /* 0x000fe200078e00ff */
[----:B------:R-:W-:-:S03]  /*80f0*/  ISETP.GT.U32.AND P4, PT, R4, R21, PT ;  /* 0x000000150400720c */ /* 0x000fc60003f84070 */
[----:B------:R-:W-:Y:S01]  /*8100*/  @!P3 IMAD.IADD R19, R19, 0x1, -R4 ;  /* 0x000000011313b824 */ /* 0x000fe200078e0a04 */
[----:B------:R-:W-:Y:S01]  /*8110*/  ISETP.GT.U32.AND P3, PT, R4, R22, PT ;  /* 0x000000160400720c */ /* 0x000fe20003f64070 */
[----:B------:R-:W-:-:S04]  /*8120*/  IMAD.HI.U32 R6, R5, R17, RZ ;  /* 0x0000001105067227 */ /* 0x000fc800078e00ff */
        /* <DEDUP_REMOVED lines=9> */
[----:B------:R-:W-:-:S03]  /*81c0*/  VIADD R43, R0, 0x53 ;  /* 0x00000053002b7836 */ /* 0x000fc60000000000 */
[----:B------:R-:W-:Y:S02]  /*81d0*/  IABS R16, R40 ;  /* 0x0000002800107213 */ /* 0x000fe40000000000 */
[----:B------:R-:W-:-:S03]  /*81e0*/  IABS R15, R43 ;  /* 0x0000002b000f7213 */ /* 0x000fc60000000000 */
[----:B------:R-:W-:Y:S01]  /*81f0*/  @!P4 IMAD.IADD R18, R18, 0x1, -R4 ;  /* 0x000000011212c824 */ /* 0x000fe200078e0a04 */
[----:B------:R-:W-:Y:S01]  /*8200*/  ISETP.GT.U32.AND P4, PT, R4, R22, PT ;  /* 0x000000160400720c */ /* 0x000fe20003f84070 */
[----:B------:R-:W-:Y:S01]  /*8210*/  IMAD.HI.U32 R9, R5, R16, RZ ;  /* 0x0000001005097227 */ /* 0x000fe200078e00ff */
[----:B------:R-:W-:-:S03]  /*8220*/  ISETP.GE.AND P5, PT, R10, RZ, PT ;  /* 0x000000ff0a00720c */ /* 0x000fc60003fa6270 */
[----:B------:R-:W-:Y:S01]  /*8230*/  @!P3 IMAD.IADD R17, R17, 0x1, -R4 ;  /* 0x000000011111b824 */ /* 0x000fe200078e0a04 */
[----:B------:R-:W-:Y:S01]  /*8240*/  ISETP.GT.U32.AND P3, PT, R4, R18, PT ;  /* 0x000000120400720c */ /* 0x000fe20003f64070 */
[----:B------:R-:W-:-:S04]  /*8250*/  IMAD.HI.U32 R10, R5, R15, RZ ;  /* 0x0000000f050a7227 */ /* 0x000fc800078e00ff */
[----:B------:R-:W-:Y:S02]  /*8260*/  IMAD.MOV R3, RZ, RZ, -R9 ;  /* 0x000000ffff037224 */ /* 0x000fe400078e0a09 */
[----:B------:R-:W-:Y:S02]  /*8270*/  IMAD.MOV R6, RZ, RZ, -R10 ;  /* 0x000000ffff067224 */ /* 0x000fe400078e0a0a */
[C---:B------:R-:W-:Y:S02]  /*8280*/  IMAD R16, R4.reuse, R3, R16 ;  /* 0x0000000304107224 */ /* 0x040fe400078e0210 */
[----:B------:R-:W-:Y:S02]  /*8290*/  IMAD R15, R4, R6, R15 ;  /* 0x00000006040f7224 */ /* 0x000fe400078e020f */
[--C-:B------:R-:W-:Y:S01]  /*82a0*/  @!P4 IMAD.IADD R22, R22, 0x1, -R4.reuse ;  /* 0x000000011616c824 */ /* 0x100fe200078e0a04 */
[C---:B------:R-:W-:Y:S01]  /*82b0*/  ISETP.GT.U32.AND P4, PT, R4.reuse, R16, PT ;  /* 0x000000100400720c */ /* 0x040fe20003f84070 */
[----:B------:R-:W-:Y:S01]  /*82c0*/  @!P1 IMAD.MOV R27, RZ, RZ, -R27 ;  /* 0x000000ffff1b9224 */ /* 0x000fe200078e0a1b */
[----:B------:R-:W-:Y:S01]  /*82d0*/  ISETP.GT.U32.AND P1, PT, R4, R2, PT ;  /* 0x000000020400720c */ /* 0x000fe20003f24070 */
[----:B------:R-:W-:Y:S01]  /*82e0*/  @!P3 IMAD.IADD R18, R18, 0x1, -R4 ;  /* 0x000000011212b824 */ /* 0x000fe200078e0a04 */
[----:B------:R-:W-:Y:S01]  /*82f0*/  ISETP.GT.U32.AND P3, PT, R4, R15, PT ;  /* 0x0000000f0400720c */ /* 0x000fe20003f64070 */
[----:B------:R-:W-:-:S02]  /*8300*/  VIADD R37, R0, 0x54 ;  /* 0x0000005400257836 */ /* 0x000fc40000000000 */
[----:B------:R-:W-:-:S03]  /*8310*/  VIADD R39, R0, 0x55 ;  /* 0x0000005500277836 */ /* 0x000fc60000000000 */
[----:B------:R-:W-:Y:S02]  /*8320*/  IABS R3, R37 ;  /* 0x0000002500037213 */ /* 0x000fe40000000000 */
[----:B------:R-:W-:Y:S01]  /*8330*/  IABS R6, R39 ;  /* 0x0000002700067213 */ /* 0x000fe20000000000 */
[--C-:B------:R-:W-:Y:S02]  /*8340*/  @!P4 IMAD.IADD R16, R16, 0x1, -R4.reuse ;  /* 0x000000011010c824 */ /* 0x100fe400078e0a04 */
[--C-:B------:R-:W-:Y:S01]  /*8350*/  @!P1 IMAD.IADD R2, R2, 0x1, -R4.reuse ;  /* 0x0000000102029824 */ /* 0x100fe200078e0a04 */
[C---:B------:R-:W-:Y:S01]  /*8360*/  ISETP.GT.U32.AND P1, PT, R4.reuse, R20, PT ;  /* 0x000000140400720c */ /* 0x040fe20003f24070 */
[----:B------:R-:W-:Y:S01]  /*8370*/  @!P3 IMAD.IADD R15, R15, 0x1, -R4 ;  /* 0x000000010f0fb824 */ /* 0x000fe200078e0a04 */
[----:B------:R-:W-:Y:S01]  /*8380*/  ISETP.GT.U32.AND P4, PT, R4, R16, PT ;  /* 0x000000100400720c */ /* 0x000fe20003f84070 */
[----:B------:R-:W-:Y:S02]  /*8390*/  IMAD.MOV.U32 R66, RZ, RZ, R2 ;  /* 0x000000ffff427224 */ /* 0x000fe400078e0002 */
[----:B------:R-:W-:-:S02]  /*83a0*/  IMAD.MOV.U32 R2, RZ, RZ, R6 ;  /* 0x000000ffff027224 */ /* 0x000fc400078e0006 */
[----:B------:R-:W-:Y:S01]  /*83b0*/  IMAD.HI.U32 R9, R5, R3, RZ ;  /* 0x0000000305097227 */ /* 0x000fe200078e00ff */
[----:B------:R-:W-:-:S03]  /*83c0*/  ISETP.GT.U32.AND P3, PT, R4, R15, PT ;  /* 0x0000000f0400720c */ /* 0x000fc60003f64070 */
[----:B------:R-:W-:-:S04]  /*83d0*/  IMAD.HI.U32 R8, R5, R2, RZ ;  /* 0x0000000205087227 */ /* 0x000fc800078e00ff */
[----:B------:R-:W-:Y:S02]  /*83e0*/  IMAD.MOV R10, RZ, RZ, -R9 ;  /* 0x000000ffff0a7224 */ /* 0x000fe400078e0a09 */
[----:B------:R-:W-:Y:S02]  /*83f0*/  IMAD.MOV R9, RZ, RZ, -R8 ;  /* 0x000000ffff097224 */ /* 0x000fe400078e0a08 */
[----:B------:R-:W-:Y:S02]  /*8400*/  IMAD R3, R4, R10, R3 ;  /* 0x0000000a04037224 */ /* 0x000fe400078e0203 */
[----:B------:R-:W-:Y:S02]  /*8410*/  @!P1 IMAD.IADD R20, R20, 0x1, -R4 ;  /* 0x0000000114149824 */ /* 0x000fe400078e0a04 */
[----:B------:R-:W-:Y:S02]  /*8420*/  IMAD R2, R4, R9, R2 ;  /* 0x0000000904027224 */ /* 0x000fe400078e0202 */
[--C-:B------:R-:W-:Y:S01]  /*8430*/  @!P4 IMAD.IADD R16, R16, 0x1, -R4.reuse ;  /* 0x000000011010c824 */ /* 0x100fe200078e0a04 */
[C---:B------:R-:W-:Y:S01]  /*8440*/  ISETP.GT.U32.AND P4, PT, R4.reuse, R3, PT ;  /* 0x000000030400720c */ /* 0x040fe20003f84070 */
[----:B------:R-:W-:Y:S01]  /*8450*/  @!P3 IMAD.IADD R15, R15, 0x1, -R4 ;  /* 0x000000010f0fb824 */ /* 0x000fe200078e0a04 */
[----:B------:R-:W-:-:S02]  /*8460*/  ISETP.GT.U32.AND P1, PT, R4, R20, PT ;  /* 0x000000140400720c */ /* 0x000fc40003f24070 */
[----:B------:R-:W-:Y:S01]  /*8470*/  ISETP.GT.U32.AND P3, PT, R4, R2, PT ;  /* 0x000000020400720c */ /* 0x000fe20003f64070 */
[C---:B------:R-:W-:Y:S02]  /*8480*/  VIADD R38, R0.reuse, 0x56 ;  /* 0x0000005600267836 */ /* 0x040fe40000000000 */
[----:B------:R-:W-:-:S03]  /*8490*/  VIADD R44, R0, 0x57 ;  /* 0x00000057002c7836 */ /* 0x000fc60000000000 */
[----:B------:R-:W-:Y:S02]  /*84a0*/  IABS R14, R38 ;  /* 0x00000026000e7213 */ /* 0x000fe40000000000 */
[----:B------:R-:W-:Y:S01]  /*84b0*/  IABS R23, R44 ;  /* 0x0000002c00177213 */ /* 0x000fe20000000000 */
[--C-:B------:R-:W-:Y:S02]  /*84c0*/  @!P4 IMAD.IADD R3, R3, 0x1, -R4.reuse ;  /* 0x000000010303c824 */ /* 0x100fe400078e0a04 */
[--C-:B------:R-:W-:Y:S01]  /*84d0*/  @!P1 IMAD.IADD R20, R20, 0x1, -R4.reuse ;  /* 0x0000000114149824 */ /* 0x100fe200078e0a04 */
[----:B------:R-:W-:Y:S01]  /*84e0*/  ISETP.GE.AND P1, PT, R11, RZ, PT ;  /* 0x000000ff0b00720c */ /* 0x000fe20003f26270 */
[----:B------:R-:W-:Y:S01]  /*84f0*/  @!P3 IMAD.IADD R2, R2, 0x1, -R4 ;  /* 0x000000010202b824 */ /* 0x000fe200078e0a04 */
[C---:B------:R-:W-:Y:S01]  /*8500*/  ISETP.GT.U32.AND P4, PT, R4.reuse, R3, PT ;  /* 0x000000030400720c */ /* 0x040fe20003f84070 */
[C---:B------:R-:W-:Y:S01]  /*8510*/  IMAD.HI.U32 R6, R5.reuse, R14, RZ ;  /* 0x0000000e05067227 */ /* 0x040fe200078e00ff */
[----:B------:R-:W-:Y:S03]  /*8520*/  STL [R1+0x740], R90 ;  /* 0x0007405a01007387 */ /* 0x000fe60000100800 */
[----:B------:R-:W-:Y:S01]  /*8530*/  IMAD.HI.U32 R11, R5, R23, RZ ;  /* 0x00000017050b7227 */ /* 0x000fe200078e00ff */
[----:B------:R0:W-:Y:S01]  /*8540*/  STL [R1+0x744], R89 ;  /* 0x0007445901007387 */ /* 0x0001e20000100800 */
[----:B------:R-:W-:-:S02]  /*8550*/  ISETP.GT.U32.AND P3, PT, R4, R2, PT ;  /* 0x000000020400720c */ /* 0x000fc40003f64070 */
[----:B------:R-:W-:Y:S01]  /*8560*/  @!P0 IMAD.MOV R66, RZ, RZ, -R66 ;  /* 0x000000ffff428224 */ /* 0x000fe200078e0a42 */
[----:B------:R-:W-:Y:S01]  /*8570*/  ISETP.GT.U32.AND P0, PT, R4, R17, PT ;  /* 0x000000110400720c */ /* 0x000fe20003f04070 */
[----:B------:R-:W-:Y:S02]  /*8580*/  IMAD.MOV R8, RZ, RZ, -R6 ;  /* 0x000000ffff087224 */ /* 0x000fe400078e0a06 */
[----:B------:R-:W-:Y:S02]  /*8590*/  IMAD.MOV R6, RZ, RZ, -R11 ;  /* 0x000000ffff067224 */ /* 0x000fe400078e0a0b */
[----:B0-----:R-:W-:Y:S02]  /*85a0*/  IMAD.MOV.U32 R89, RZ, RZ, R30 ;  /* 0x000000ffff597224 */ /* 0x001fe400078e001e */
[----:B------:R-:W-:Y:S02]  /*85b0*/  VIADD R30, R0, 0x58 ;  /* 0x00000058001e7836 */ /* 0x000fe40000000000 */
[----:B------:R-:W-:-:S02]  /*85c0*/  IMAD.MOV.U32 R90, RZ, RZ, R31 ;  /* 0x000000ffff5a7224 */ /* 0x000fc400078e001f */
[C---:B------:R-:W-:Y:S02]  /*85d0*/  IMAD R14, R4.reuse, R8, R14 ;  /* 0x00000008040e7224 */ /* 0x040fe400078e020e */
[----:B------:R-:W-:Y:S01]  /*85e0*/  IMAD R23, R4, R6, R23 ;  /* 0x0000000604177224 */ /* 0x000fe200078e0217 */
[----:B------:R-:W-:Y:S01]  /*85f0*/  IABS R6, R30 ;  /* 0x0000001e00067213 */ /* 0x000fe20000000000 */
[----:B------:R-:W-:Y:S02]  /*8600*/  VIADD R31, R0, 0x59 ;  /* 0x00000059001f7836 */ /* 0x000fe40000000000 */
[----:B------:R-:W-:Y:S01]  /*8610*/  @!P4 IMAD.IADD R3, R3, 0x1, -R4 ;  /* 0x000000010303c824 */ /* 0x000fe200078e0a04 */
[----:B------:R-:W-:Y:S01]  /*8620*/  ISETP.GT.U32.AND P4, PT, R4, R14, PT ;  /* 0x0000000e0400720c */ /* 0x000fe20003f84070 */
[----:B------:R-:W-:Y:S01]  /*8630*/  IMAD.HI.U32 R10, R5, R6, RZ ;  /* 0x00000006050a7227 */ /* 0x000fe200078e00ff */
[----:B------:R-:W-:-:S03]  /*8640*/  IABS R8, R31 ;  /* 0x0000001f00087213 */ /* 0x000fc60000000000 */
[--C-:B------:R-:W-:Y:S01]  /*8650*/  @!P0 IMAD.IADD R17, R17, 0x1, -R4.reuse ;  /* 0x0000000111118824 */ /* 0x100fe200078e0a04 */
[----:B------:R-:W-:Y:S01]  /*8660*/  ISETP.GE.AND P0, PT, R12, RZ, PT ;  /* 0x000000ff0c00720c */ /* 0x000fe20003f06270 */
[----:B------:R-:W-:Y:S01]  /*8670*/  @!P3 IMAD.IADD R2, R2, 0x1, -R4 ;  /* 0x000000010202b824 */ /* 0x000fe200078e0a04 */
[----:B------:R-:W-:Y:S01]  /*8680*/  ISETP.GT.U32.AND P3, PT, R4, R23, PT ;  /* 0x000000170400720c */ /* 0x000fe20003f64070 */
[C---:B------:R-:W-:Y:S02]  /*8690*/  VIADD R32, R0.reuse, 0x61 ;  /* 0x0000006100207836 */ /* 0x040fe40000000000 */
[C---:B------:R-:W-:Y:S02]  /*86a0*/  VIADD R45, R0.reuse, 0x5a ;  /* 0x0000005a002d7836 */ /* 0x040fe40000000000 */
[----:B------:R-:W-:Y:S02]  /*86b0*/  VIADD R33, R0, 0x60 ;  /* 0x0000006000217836 */ /* 0x000fe40000000000 */
[----:B------:R-:W-:-:S02]  /*86c0*/  IMAD.MOV R10, RZ, RZ, -R10 ;  /* 0x000000ffff0a7224 */ /* 0x000fc400078e0a0a */
[----:B------:R-:W-:Y:S01]  /*86d0*/  IMAD.HI.U32 R12, R5, R8, RZ ;  /* 0x00000008050c7227 */ /* 0x000fe200078e00ff */
[----:B------:R-:W-:Y:S02]  /*86e0*/  IABS R11, R32 ;  /* 0x00000020000b7213 */ /* 0x000fe40000000000 */
[----:B------:R-:W-:Y:S01]  /*86f0*/  IABS R24, R45 ;  /* 0x0000002d00187213 */ /* 0x000fe20000000000 */
[----:B------:R-:W-:Y:S01]  /*8700*/  IMAD R6, R4, R10, R6 ;  /* 0x0000000a04067224 */ /* 0x000fe200078e0206 */
[----:B------:R-:W-:Y:S01]  /*8710*/  IABS R9, R33 ;  /* 0x0000002100097213 */ /* 0x000fe20000000000 */
[----:B------:R-:W-:Y:S02]  /*8720*/  IMAD.MOV R12, RZ, RZ, -R12 ;  /* 0x000000ffff0c7224 */ /* 0x000fe400078e0a0c */
[----:B------:R-:W-:Y:S01]  /*8730*/  @!P4 IMAD.IADD R14, R14, 0x1, -R4 ;  /* 0x000000010e0ec824 */ /* 0x000fe200078e0a04 */
[C---:B------:R-:W-:Y:S01]  /*8740*/  ISETP.GT.U32.AND P4, PT, R4.reuse, R6, PT ;  /* 0x000000060400720c */ /* 0x040fe20003f84070 */
[----:B------:R-:W-:-:S02]  /*8750*/  IMAD R8, R4, R12, R8 ;  /* 0x0000000c04087224 */ /* 0x000fc400078e0208 */
[----:B------:R-:W-:Y:S02]  /*8760*/  IMAD.MOV.U32 R10, RZ, RZ, R11 ;  /* 0x000000ffff0a7224 */ /* 0x000fe400078e000b */
[----:B------:R-:W-:-:S04]  /*8770*/  IMAD.HI.U32 R11, R5, R24, RZ ;  /* 0x00000018050b7227 */ /* 0x000fc800078e00ff */
[----:B------:R-:W-:-:S04]  /*8780*/  IMAD.HI.U32 R13, R5, R9, RZ ;  /* 0x00000009050d7227 */ /* 0x000fc800078e00ff */
[----:B------:R-:W-:Y:S01]  /*8790*/  @!P3 IMAD.IADD R23, R23, 0x1, -R4 ;  /* 0x000000011717b824 */ /* 0x000fe200078e0a04 */
[----:B------:R-:W-:Y:S01]  /*87a0*/  ISETP.GT.U32.AND P3, PT, R4, R8, PT ;  /* 0x000000080400720c */ /* 0x000fe20003f64070 */
[----:B------:R-:W-:Y:S02]  /*87b0*/  IMAD.MOV R11, RZ, RZ, -R11 ;  /* 0x000000ffff0b7224 */ /* 0x000fe400078e0a0b */
[----:B------:R-:W-:Y:S02]  /*87c0*/  IMAD.MOV R13, RZ, RZ, -R13 ;  /* 0x000000ffff0d7224 */ /* 0x000fe400078e0a0d */
[----:B------:R-:W-:Y:S01]  /*87d0*/  IMAD.HI.U32 R25, R5, R10, RZ ;  /* 0x0000000a05197227 */ /* 0x000fe200078e00ff */
[----:B------:R0:W-:Y:S03]  /*87e0*/  STL [R1+0x748], R88 ;  /* 0x0007485801007387 */ /* 0x0001e60000100800 */
[----:B------:R-:W-:-:S02]  /*87f0*/  IMAD.MOV.U32 R93, RZ, RZ, R29 ;  /* 0x000000ffff5d7224 */ /* 0x000fc400078e001d */
[C---:B------:R-:W-:Y:S02]  /*8800*/  IMAD R24, R4.reuse, R11, R24 ;  /* 0x0000000b04187224 */ /* 0x040fe400078e0218 */
[----:B------:R-:W-:Y:S02]  /*8810*/  IMAD R9, R4, R13, R9 ;  /* 0x0000000d04097224 */ /* 0x000fe400078e0209 */
[----:B------:R-:W-:Y:S02]  /*8820*/  IMAD.MOV R11, RZ, RZ, -R25 ;  /* 0x000000ffff0b7224 */ /* 0x000fe400078e0a19 */
[----:B0-----:R-:W-:Y:S02]  /*8830*/  IMAD.MOV.U32 R88, RZ, RZ, R28 ;  /* 0x000000ffff587224 */ /* 0x001fe400078e001c */
[C---:B------:R-:W-:Y:S02]  /*8840*/  VIADD R28, R0.reuse, 0x68 ;  /* 0x00000068001c7836 */ /* 0x040fe40000000000 */
[----:B------:R-:W-:-:S02]  /*8850*/  VIADD R29, R0, 0x69 ;  /* 0x00000069001d7836 */ /* 0x000fc40000000000 */
[----:B------:R-:W-:Y:S01]  /*8860*/  @!P4 IMAD.IADD R6, R6, 0x1, -R4 ;  /* 0x000000010606c824 */ /* 0x000fe200078e0a04 */
[C---:B------:R-:W-:Y:S01]  /*8870*/  ISETP.GT.U32.AND P4, PT, R4.reuse, R9, PT ;  /* 0x000000090400720c */ /* 0x040fe20003f84070 */
[----:B------:R-:W-:Y:S01]  /*8880*/  IMAD R10, R4, R11, R10 ;  /* 0x0000000b040a7224 */ /* 0x000fe200078e020a */
[----:B------:R-:W-:Y:S01]  /*8890*/  IABS R11, R28 ;  /* 0x0000001c000b7213 */ /* 0x000fe20000000000 */
[----:B------:R-:W-:Y:S01]  /*88a0*/  VIADD R36, R0, 0x70 ;  /* 0x0000007000247836 */ /* 0x000fe20000000000 */
[----:B------:R-:W-:Y:S01]  /*88b0*/  IABS R12, R29 ;  /* 0x0000001d000c7213 */ /* 0x000fe20000000000 */
[----:B------:R-:W-:Y:S01]  /*88c0*/  @!P3 IMAD.IADD R8, R8, 0x1, -R4 ;  /* 0x000000010808b824 */ /* 0x000fe200078e0a04 */
[----:B------:R-:W-:Y:S01]  /*88d0*/  ISETP.GT.U32.AND P3, PT, R4, R14, PT ;  /* 0x0000000e0400720c */ /* 0x000fe20003f64070 */
[C---:B------:R-:W-:Y:S01]  /*88e0*/  VIADD R35, R0.reuse, 0x71 ;  /* 0x0000007100237836 */ /* 0x040fe20000000000 */
[----:B------:R-:W-:Y:S01]  /*88f0*/  IABS R13, R36 ;  /* 0x00000024000d7213 */ /* 0x000fe20000000000 */
[----:B------:R-:W-:-:S02]  /*8900*/  VIADD R34, R0, 0x78 ;  /* 0x0000007800227836 */ /* 0x000fc40000000000 */
[----:B------:R-:W-:Y:S02]  /*8910*/  IMAD.MOV.U32 R61, RZ, RZ, R21 ;  /* 0x000000ffff3d7224 */ /* 0x000fe400078e0015 */
[----:B------:R-:W-:-:S04]  /*8920*/  IMAD.HI.U32 R49, R5, R11, RZ ;  /* 0x0000000b05317227 */ /* 0x000fc800078e00ff */
[----:B------:R-:W-:Y:S01]  /*8930*/  IMAD.HI.U32 R25, R5, R12, RZ ;  /* 0x0000000c05197227 */ /* 0x000fe200078e00ff */
[----:B------:R-:W-:-:S03]  /*8940*/  IABS R51, R34 ;  /* 0x0000002200337213 */ /* 0x000fc60000000000 */
[----:B------:R-:W-:Y:S01]  /*8950*/  IMAD.MOV.U32 R92, RZ, RZ, R26 ;  /* 0x000000ffff5c7224 */ /* 0x000fe200078e001a */
[----:B------:R-:W-:Y:S01]  /*8960*/  IABS R26, R35 ;  /* 0x00000023001a7213 */ /* 0x000fe20000000000 */
[----:B------:R-:W-:Y:S02]  /*8970*/  IMAD.MOV.U32 R62, RZ, RZ, R20 ;  /* 0x000000ffff3e7224 */ /* 0x000fe400078e0014 */
[----:B------:R-:W-:Y:S01]  /*8980*/  @!P1 IMAD.MOV R61, RZ, RZ, -R61 ;  /* 0x000000ffff3d9224 */ /* 0x000fe200078e0a3d */
[----:B------:R-:W-:Y:S01]  /*8990*/  ISETP.GT.U32.AND P1, PT, R4, R8, PT ;  /* 0x000000080400720c */ /* 0x000fe20003f24070 */
[----:B------:R-:W-:-:S04]  /*89a0*/  IMAD.HI.U32 R50, R5, R13, RZ ;  /* 0x0000000d05327227 */ /* 0x000fc800078e00ff */
[----:B------:R-:W-:Y:S02]  /*89b0*/  IMAD.MOV R49, RZ, RZ, -R49 ;  /* 0x000000ffff317224 */ /* 0x000fe400078e0a31 */
[----:B------:R-:W-:Y:S02]  /*89c0*/  IMAD.MOV R25, RZ, RZ, -R25 ;  /* 0x000000ffff197224 */ /* 0x000fe400078e0a19 */
[----:B------:R-:W-:Y:S01]  /*89d0*/  @!P5 IMAD.MOV R62, RZ, RZ, -R62 ;  /* 0x000000ffff3ed224 */ /* 0x000fe200078e0a3e */
[C---:B------:R-:W-:Y:S01]  /*89e0*/  ISETP.GT.U32.AND P5, PT, R4.reuse, R23, PT ;  /* 0x000000170400720c */ /* 0x040fe20003fa4070 */
[----:B------:R-:W-:Y:S01]  /*89f0*/  @!P4 IMAD.IADD R9, R9, 0x1, -R4 ;  /* 0x000000010909c824 */ /* 0x000fe200078e0a04 */
[C---:B------:R-:W-:Y:S01]  /*8a00*/  ISETP.GT.U32.AND P4, PT, R4.reuse, R24, PT ;  /* 0x000000180400720c */ /* 0x040fe20003f84070 */
[----:B------:R-:W-:Y:S02]  /*8a10*/  IMAD.MOV R50, RZ, RZ, -R50 ;  /* 0x000000ffff327224 */ /* 0x000fe400078e0a32 */
[----:B------:R-:W-:-:S02]  /*8a20*/  IMAD R11, R4, R49, R11 ;  /* 0x00000031040b7224 */ /* 0x000fc400078e020b */
[----:B------:R-:W-:Y:S02]  /*8a30*/  IMAD R12, R4, R25, R12 ;  /* 0x00000019040c7224 */ /* 0x000fe400078e020c */
[----:B------:R-:W-:Y:S02]  /*8a40*/  IMAD.MOV.U32 R25, RZ, RZ, R51 ;  /* 0x000000ffff197224 */ /* 0x000fe400078e0033 */
[----:B------:R-:W-:-:S04]  /*8a50*/  IMAD.HI.U32 R49, R5, R26, RZ ;  /* 0x0000001a05317227 */ /* 0x000fc800078e00ff */
[----:B------:R-:W-:Y:S01]  /*8a60*/  @!P3 IMAD.IADD R14, R14, 0x1, -R4 ;  /* 0x000000010e0eb824 */ /* 0x000fe200078e0a04 */
[C---:B------:R-:W-:Y:S01]  /*8a70*/  ISETP.GT.U32.AND P3, PT, R4.reuse, R10, PT ;  /* 0x0000000a0400720c */ /* 0x040fe20003f64070 */
[----:B------:R-:W-:Y:S02]  /*8a80*/  IMAD R13, R4, R50, R13 ;  /* 0x00000032040d7224 */ /* 0x000fe400078e020d */
[----:B------:R-:W-:Y:S02]  /*8a90*/  IMAD.MOV.U32 R63, RZ, RZ, R19 ;  /* 0x000000ffff3f7224 */ /* 0x000fe400078e0013 */
[----:B------:R-:W-:-:S04]  /*8aa0*/  IMAD.HI.U32 R50, R5, R25, RZ ;  /* 0x0000001905327227 */ /* 0x000fc800078e00ff */
[----:B------:R-:W-:Y:S02]  /*8ab0*/  IMAD.MOV R19, RZ, RZ, -R49 ;  /* 0x000000ffff137224 */ /* 0x000fe400078e0a31 */
[----:B------:R-:W-:Y:S02]  /*8ac0*/  IMAD.MOV R20, RZ, RZ, -R50 ;  /* 0x000000ffff147224 */ /* 0x000fe400078e0a32 */
[----:B------:R-:W-:Y:S02]  /*8ad0*/  IMAD R19, R4, R19, R26 ;  /* 0x0000001304137224 */ /* 0x000fe400078e021a */
[--C-:B------:R-:W-:Y:S01]  /*8ae0*/  @!P1 IMAD.IADD R8, R8, 0x1, -R4.reuse ;  /* 0x0000000108089824 */ /* 0x100fe200078e0a04 */
[C---:B------:R-:W-:Y:S01]  /*8af0*/  ISETP.GT.U32.AND P1, PT, R4.reuse, R13, PT ;  /* 0x0000000d0400720c */ /* 0x040fe20003f24070 */
[----:B------:R-:W-:Y:S01]  /*8b00*/  @!P6 IMAD.MOV R63, RZ, RZ, -R63 ;  /* 0x000000ffff3fe224 */ /* 0x000fe200078e0a3f */
[C---:B------:R-:W-:Y:S01]  /*8b10*/  ISETP.GT.U32.AND P6, PT, R4.reuse, R6, PT ;  /* 0x000000060400720c */ /* 0x040fe20003fc4070 */
[----:B------:R-:W-:Y:S01]  /*8b20*/  @!P5 IMAD.IADD R23, R23, 0x1, -R4 ;  /* 0x000000011717d824 */ /* 0x000fe200078e0a04 */
[C---:B------:R-:W-:Y:S01]  /*8b30*/  ISETP.GT.U32.AND P5, PT, R4.reuse, R11, PT ;  /* 0x0000000b0400720c */ /* 0x040fe20003fa4070 */
[----:B------:R-:W-:-:S02]  /*8b40*/  IMAD R20, R4, R20, R25 ;  /* 0x0000001404147224 */ /* 0x000fc400078e0219 */
[--C-:B------:R-:W-:Y:S01]  /*8b50*/  @!P4 IMAD.IADD R24, R24, 0x1, -R4.reuse ;  /* 0x000000011818c824 */ /* 0x100fe200078e0a04 */
[----:B------:R-:W-:Y:S01]  /*8b60*/  ISETP.GT.U32.AND P4, PT, R4, R19, PT ;  /* 0x000000130400720c */ /* 0x000fe20003f84070 */
[----:B------:R-:W-:Y:S01]  /*8b70*/  @!P3 IMAD.IADD R10, R10, 0x1, -R4 ;  /* 0x000000010a0ab824 */ /* 0x000fe200078e0a04 */
[----:B------:R-:W-:-:S03]  /*8b80*/  ISETP.GT.U32.AND P3, PT, R4, R20, PT ;  /* 0x000000140400720c */ /* 0x000fc60003f64070 */
[--C-:B------:R-:W-:Y:S01]  /*8b90*/  @!P1 IMAD.IADD R13, R13, 0x1, -R4.reuse ;  /* 0x000000010d0d9824 */ /* 0x100fe200078e0a04 */
[----:B------:R-:W-:Y:S01]  /*8ba0*/  ISETP.GE.AND P1, PT, R43, RZ, PT ;  /* 0x000000ff2b00720c */ /* 0x000fe20003f26270 */
[----:B------:R0:W-:Y:S01]  /*8bb0*/  STL [R1+0x74c], R87 ;  /* 0x00074c5701007387 */ /* 0x0001e20000100800 */
[--C-:B------:R-:W-:Y:S01]  /*8bc0*/  @!P6 IMAD.IADD R6, R6, 0x1, -R4.reuse ;  /* 0x000000010606e824 */ /* 0x100fe200078e0a04 */
[----:B------:R-:W-:Y:S01]  /*8bd0*/  ISETP.GT.U32.AND P6, PT, R4, R12, PT ;  /* 0x0000000c0400720c */ /* 0x000fe20003fc4070 */
[----:B------:R-:W-:-:S03]  /*8be0*/  @!P5 IMAD.IADD R11, R11, 0x1, -R4 ;  /* 0x000000010b0bd824 */ /* 0x000fc600078e0a04 */
[--C-:B------:R-:W-:Y:S01]  /*8bf0*/  @!P4 IMAD.IADD R19, R19, 0x1, -R4.reuse ;  /* 0x000000011313c824 */ /* 0x100fe200078e0a04 */
[----:B------:R-:W-:Y:S01]  /*8c00*/  ISETP.GE.AND P4, PT, R37, RZ, PT ;  /* 0x000000ff2500720c */ /* 0x000fe20003f86270 */
[----:B0-----:R-:W0:Y:S01]  /*8c10*/  S2R R87, SR_TID.X ;  /* 0x0000000000577919 */ /* 0x001e220000002100 */
[----:B------:R-:W-:Y:S01]  /*8c20*/  @!P3 IMAD.IADD R20, R20, 0x1, -R4 ;  /* 0x000000011414b824 */ /* 0x000fe200078e0a04 */
[C---:B------:R-:W-:Y:S01]  /*8c30*/  ISETP.GT.U32.AND P3, PT, R4.reuse, R11, PT ;  /* 0x0000000b0400720c */ /* 0x040fe20003f64070 */
[----:B------:R-:W-:Y:S01]  /*8c40*/  IMAD.MOV.U32 R60, RZ, RZ, R22 ;  /* 0x000000ffff3c7224 */ /* 0x000fe200078e0016 */
[----:B------:R-:W-:Y:S01]  /*8c50*/  IABS R21, R0 ;  /* 0x0000000000157213 */ /* 0x000fe20000000000 */
[----:B------:R-:W-:Y:S02]  /*8c60*/  IMAD.MOV.U32 R50, RZ, RZ, R15 ;  /* 0x000000ffff327224 */ /* 0x000fe400078e000f */
[----:B------:R-:W-:Y:S01]  /*8c70*/  @!P0 IMAD.MOV R60, RZ, RZ, -R60 ;  /* 0x000000ffff3c8224 */ /* 0x000fe200078e0a3c */
[----:B------:R-:W-:Y:S01]  /*8c80*/  ISETP.GT.U32.AND P0, PT, R4, R9, PT ;  /* 0x000000090400720c */ /* 0x000fe20003f04070 */
[----:B------:R-:W-:-:S02]  /*8c90*/  IMAD.MOV.U32 R49, RZ, RZ, R3 ;  /* 0x000000ffff317224 */ /* 0x000fc400078e0003 */
[----:B------:R-:W-:Y:S01]  /*8ca0*/  @!P1 IMAD.MOV R50, RZ, RZ, -R50 ;  /* 0x000000ffff329224 */ /* 0x000fe200078e0a32 */
[----:B------:R-:W-:Y:S01]  /*8cb0*/  ISETP.GT.U32.AND P1, PT, R4, R13, PT ;  /* 0x0000000d0400720c */ /* 0x000fe20003f24070 */
[----:B------:R-:W-:-:S04]  /*8cc0*/  IMAD.HI.U32 R25, R5, R21, RZ ;  /* 0x0000001505197227 */ /* 0x000fc800078e00ff */
[--C-:B------:R-:W-:Y:S01]  /*8cd0*/  @!P6 IMAD.IADD R12, R12, 0x1, -R4.reuse ;  /* 0x000000010c0ce824 */ /* 0x100fe200078e0a04 */
[----:B------:R-:W-:Y:S01]  /*8ce0*/  ISETP.GE.AND P6, PT, R40, RZ, PT ;  /* 0x000000ff2800720c */ /* 0x000fe20003fc6270 */
[----:B------:R-:W-:Y:S01]  /*8cf0*/  @!P4 IMAD.MOV R49, RZ, RZ, -R49 ;  /* 0x000000ffff31c224 */ /* 0x000fe200078e0a31 */
[----:B------:R-:W-:Y:S01]  /*8d00*/  ISETP.GT.U32.AND P4, PT, R4, R20, PT ;  /* 0x000000140400720c */ /* 0x000fe20003f84070 */
[----:B------:R-:W-:Y:S02]  /*8d10*/  IMAD.MOV R15, RZ, RZ, -R25 ;  /* 0x000000ffff0f7224 */ /* 0x000fe400078e0a19 */
[----:B------:R-:W-:Y:S01]  /*8d20*/  @!P3 IMAD.IADD R11, R11, 0x1, -R4 ;  /* 0x000000010b0bb824 */ /* 0x000fe200078e0a04 */
[----:B------:R-:W-:Y:S01]  /*8d30*/  ISETP.GE.AND P3, PT, R38, RZ, PT ;  /* 0x000000ff2600720c */ /* 0x000fe20003f66270 */
[----:B------:R-:W-:Y:S02]  /*8d40*/  IMAD R15, R4, R15, R21 ;  /* 0x0000000f040f7224 */ /* 0x000fe400078e0215 */
[----:B------:R-:W-:-:S02]  /*8d50*/  IMAD.MOV.U32 R51, RZ, RZ, R16 ;  /* 0x000000ffff337224 */ /* 0x000fc400078e0010 */
[--C-:B------:R-:W-:Y:S01]  /*8d60*/  @!P0 IMAD.IADD R9, R9, 0x1, -R4.reuse ;  /* 0x0000000109098824 */ /* 0x100fe200078e0a04 */
[----:B------:R-:W-:Y:S01]  /*8d70*/  ISETP.GE.AND P0, PT, R42, RZ, PT ;  /* 0x000000ff2a00720c */ /* 0x000fe20003f06270 */
[--C-:B------:R-:W-:Y:S01]  /*8d80*/  @!P1 IMAD.IADD R13, R13, 0x1, -R4.reuse ;  /* 0x000000010d0d9824 */ /* 0x100fe200078e0a04 */
[C---:B------:R-:W-:Y:S01]  /*8d90*/  ISETP.GT.U32.AND P1, PT, R4.reuse, R15, PT ;  /* 0x0000000f0400720c */ /* 0x040fe20003f24070 */
[----:B------:R-:W-:Y:S01]  /*8da0*/  @!P6 IMAD.MOV R51, RZ, RZ, -R51 ;  /* 0x000000ffff33e224 */ /* 0x000fe200078e0a33 */
[----:B------:R-:W-:Y:S01]  /*8db0*/  ISETP.GT.U32.AND P6, PT, R4, R19, PT ;  /* 0x000000130400720c */ /* 0x000fe20003fc4070 */
[----:B------:R-:W-:Y:S01]  /*8dc0*/  @!P4 IMAD.IADD R20, R20, 0x1, -R4 ;  /* 0x000000011414c824 */ /* 0x000fe200078e0a04 */
[----:B------:R-:W-:Y:S01]  /*8dd0*/  ISETP.GE.AND P4, PT, R31, RZ, PT ;  /* 0x000000ff1f00720c */ /* 0x000fe20003f86270 */
[----:B------:R-:W-:Y:S01]  /*8de0*/  IMAD.MOV.U32 R42, RZ, RZ, R14 ;  /* 0x000000ffff2a7224 */ /* 0x000fe200078e000e */
[----:B0-----:R-:W-:-:S03]  /*8df0*/  LOP3.LUT R87, R87, 0x7f, RZ, 0xc0, !PT ;  /* 0x0000007f57577812 */ /* 0x001fc600078ec0ff */
[----:B------:R-:W-:Y:S01]  /*8e00*/  @!P3 IMAD.MOV R42, RZ, RZ, -R42 ;  /* 0x000000ffff2ab224 */ /* 0x000fe200078e0a2a */
[----:B------:R-:W-:Y:S01]  /*8e10*/  ISETP.GE.AND P3, PT, R28, RZ, PT ;  /* 0x000000ff1c00720c */ /* 0x000fe20003f66270 */
[----:B------:R-:W-:Y:S02]  /*8e20*/  IMAD.MOV.U32 R22, RZ, RZ, R17 ;  /* 0x000000ffff167224 */ /* 0x000fe400078e0011 */
[----:B------:R-:W-:Y:S02]  /*8e30*/  IMAD R16, R87, UR13, RZ ;  /* 0x0000000d57107c24 */ /* 0x000fe4000f8e02ff */
[----:B------:R-:W-:Y:S01]  /*8e40*/  @!P0 IMAD.MOV R18, RZ, RZ, -R18 ;  /* 0x000000ffff128224 */ /* 0x000fe200078e0a12 */
[----:B------:R-:W-:Y:S01]  /*8e50*/  ISETP.GT.U32.AND P0, PT, R4, R10, PT ;  /* 0x0000000a0400720c */ /* 0x000fe20003f04070 */
[----:B------:R-:W-:Y:S02]  /*8e60*/  @!P1 IMAD.IADD R15, R15, 0x1, -R4 ;  /* 0x000000010f0f9824 */ /* 0x000fe400078e0a04 */
[----:B------:R-:W-:-:S02]  /*8e70*/  IMAD.MOV.U32 R17, RZ, RZ, R8 ;  /* 0x000000ffff117224 */ /* 0x000fc400078e0008 */
[----:B------:R-:W-:Y:S01]  /*8e80*/  @!P6 IMAD.IADD R19, R19, 0x1, -R4 ;  /* 0x000000011313e824 */ /* 0x000fe200078e0a04 */
[----:B------:R-:W-:Y:S01]  /*8e90*/  IADD3 R3, P6, PT, R16, UR18, RZ ;  /* 0x0000001210037c10 */ /* 0x000fe2000ffde0ff */
[----:B------:R-:W-:Y:S01]  /*8ea0*/  @!P4 IMAD.MOV R17, RZ, RZ, -R17 ;  /* 0x000000ffff11c224 */ /* 0x000fe200078e0a11 */
[----:B------:R-:W-:Y:S01]  /*8eb0*/  ISETP.GT.U32.AND P4, PT, R4, R15, PT ;  /* 0x0000000f0400720c */ /* 0x000fe20003f84070 */
[----:B------:R-:W-:Y:S01]  /*8ec0*/  IMAD.MOV.U32 R43, RZ, RZ, R2 ;  /* 0x000000ffff2b7224 */ /* 0x000fe200078e0002 */
[----:B------:R-:W-:Y:S01]  /*8ed0*/  LEA.HI.X.SX32 R2, R16, UR19, 0x1, P6 ;  /* 0x0000001310027c11 */ /* 0x000fe2000b0f0eff */
[----:B------:R-:W-:Y:S01]  /*8ee0*/  @!P3 IMAD.MOV R11, RZ, RZ, -R11 ;  /* 0x000000ffff0bb224 */ /* 0x000fe200078e0a0b */
[----:B------:R-:W-:Y:S02]  /*8ef0*/  ISETP.GE.AND P6, PT, R32, RZ, PT ;  /* 0x000000ff2000720c */ /* 0x000fe40003fc6270 */
[----:B------:R-:W-:Y:S01]  /*8f00*/  ISETP.GE.AND P3, PT, R0, RZ, PT ;  /* 0x000000ff0000720c */ /* 0x000fe20003f66270 */
[----:B------:R-:W-:-:S04]  /*8f10*/  @!P0 IMAD.IADD R10, R10, 0x1, -R4 ;  /* 0x000000010a0a8824 */ /* 0x000fc800078e0a04 */
[----:B------:R-:W-:Y:S02]  /*8f20*/  IMAD.MOV.U32 R16, RZ, RZ, R10 ;  /* 0x000000ffff107224 */ /* 0x000fe400078e000a */
[----:B------:R-:W-:Y:S01]  /*8f30*/  @!P4 IMAD.IADD R15, R15, 0x1, -R4 ;  /* 0x000000010f0fc824 */ /* 0x000fe200078e0a04 */
[----:B------:R-:W-:Y:S02]  /*8f40*/  ISETP.NE.AND P4, PT, R7, RZ, PT ;  /* 0x000000ff0700720c */ /* 0x000fe40003f85270 */
[----:B------:R-:W-:Y:S01]  /*8f50*/  LOP3.LUT R10, RZ, R7, RZ, 0x33, !PT ;  /* 0x00000007ff0a7212 */ /* 0x000fe200078e33ff */
[----:B------:R-:W-:Y:S01]  /*8f60*/  @!P6 IMAD.MOV R16, RZ, RZ, -R16 ;  /* 0x000000ffff10e224 */ /* 0x000fe200078e0a10 */
[----:B------:R-:W-:Y:S01]  /*8f70*/  ISETP.GE.AND P6, PT, R35, RZ, PT ;  /* 0x000000ff2300720c */ /* 0x000fe20003fc6270 */
[----:B------:R-:W-:Y:S01]  /*8f80*/  @!P3 IMAD.MOV R15, RZ, RZ, -R15 ;  /* 0x000000ffff0fb224 */ /* 0x000fe200078e0a0f */
[----:B------:R-:W-:-:S04]  /*8f90*/  PLOP3.LUT P3, PT, PT, PT, UP1, 0x80, 0x8 ;  /* 0x000000000008781c */ /* 0x000fc80003f6f018 */
[----:B------:R-:W-:Y:S02]  /*8fa0*/  SEL R15, R10, R15, !P4 ;  /* 0x0000000f0a0f7207 */ /* 0x000fe40006000000 */
[----:B------:R-:W-:-:S03]  /*8fb0*/  ISETP.LT.AND P3, PT, R87, UR15, P3 ;  /* 0x0000000f57007c0c */ /* 0x000fc60009f61270 */
[----:B------:R-:W-:Y:S02]  /*8fc0*/  IMAD R21, R15, UR14, RZ ;  /* 0x0000000e0f157c24 */ /* 0x000fe4000f8e02ff */
[----:B------:R-:W-:Y:S01]  /*8fd0*/  @!P6 IMAD.MOV R19, RZ, RZ, -R19 ;  /* 0x000000ffff13e224 */ /* 0x000fe200078e0a13 */
[----:B------:R-:W-:Y:S02]  /*8fe0*/  ISETP.GE.AND P5, PT, R41, RZ, PT ;  /* 0x000000ff2900720c */ /* 0x000fe40003fa6270 */
[----:B------:R-:W-:Y:S02]  /*8ff0*/  IADD3 R28, P6, PT, R21, R3, RZ ;  /* 0x00000003151c7210 */ /* 0x000fe40007fde0ff */
[----:B------:R-:W-:Y:S02]  /*9000*/  ISETP.GE.AND P1, PT, R29, RZ, PT ;  /* 0x000000ff1d00720c */ /* 0x000fe40003f26270 */
[----:B------:R-:W-:Y:S02]  /*9010*/  PRMT R41, RZ, 0x7610, R41 ;  /* 0x00007610ff297816 */ /* 0x000fe40000000029 */
[----:B------:R-:W-:-:S05]  /*9020*/  LEA.HI.X.SX32 R29, R21, R2, 0x1, P6 ;  /* 0x00000002151d7211 */ /* 0x000fca00030f0eff */
[----:B------:R0:W2:Y:S01]  /*9030*/  @P3 LDG.E.U8 R41, desc[UR22][R28.64] ;  /* 0x000000161c293981 */ /* 0x0000a2000c1e1100 */
[----:B------:R-:W-:Y:S01]  /*9040*/  @!P5 IMAD.MOV R22, RZ, RZ, -R22 ;  /* 0x000000ffff16d224 */ /* 0x000fe200078e0a16 */
[----:B------:R-:W-:Y:S02]  /*9050*/  ISETP.GT.U32.AND P5, PT, R4, R12, PT ;  /* 0x0000000c0400720c */ /* 0x000fe40003fa4070 */
[----:B------:R-:W-:-:S11]  /*9060*/  ISETP.GE.AND P0, PT, R39, RZ, PT ;  /* 0x000000ff2700720c */ /* 0x000fd60003f06270 */
[----:B------:R-:W-:Y:S01]  /*9070*/  @!P5 IMAD.IADD R12, R12, 0x1, -R4 ;  /* 0x000000010c0cd824 */ /* 0x000fe200078e0a04 */
[----:B------:R-:W-:-:S03]  /*9080*/  ISETP.GE.AND P5, PT, R30, RZ, PT ;  /* 0x000000ff1e00720c */ /* 0x000fc60003fa6270 */
[----:B------:R-:W-:Y:S01]  /*9090*/  @!P1 IMAD.MOV R12, RZ, RZ, -R12 ;  /* 0x000000ffff0c9224 */ /* 0x000fe200078e0a0c */
[----:B------:R-:W-:Y:S02]  /*90a0*/  ISETP.GE.AND P1, PT, R34, RZ, PT ;  /* 0x000000ff2200720c */ /* 0x000fe40003f26270 */
[----:B------:R-:W-:Y:S01]  /*90b0*/  SEL R15, R10, R74, !P4 ;  /* 0x0000004a0a0f7207 */ /* 0x000fe20006000000 */
[----:B------:R-:W-:Y:S01]  /*90c0*/  @!P0 IMAD.MOV R43, RZ, RZ, -R43 ;  /* 0x000000ffff2b8224 */ /* 0x000fe200078e0a2b */
[----:B------:R-:W-:Y:S01]  /*90d0*/  ISETP.GE.AND P0, PT, R33, RZ, PT ;  /* 0x000000ff2100720c */ /* 0x000fe20003f06270 */
[----:B------:R-:W-:Y:S02]  /*90e0*/  IMAD.MOV.U32 R14, RZ, RZ, R6 ;  /* 0x000000ffff0e7224 */ /* 0x000fe400078e0006 */
[----:B------:R-:W-:Y:S02]  /*90f0*/  VIADD R8, R0, 0x5b ;  /* 0x0000005b00087836 */ /* 0x000fe40000000000 */
[----:B------:R-:W-:Y:S01]  /*9100*/  IMAD R25, R15, UR14, RZ ;  /* 0x0000000e0f197c24 */ /* 0x000fe2000f8e02ff */
[----:B------:R-:W-:Y:S01]  /*9110*/  STL [R1+0x750], R85 ;  /* 0x0007505501007387 */ /* 0x000fe20000100800 */
[----:B------:R-:W-:Y:S01]  /*9120*/  @!P5 IMAD.MOV R14, RZ, RZ, -R14 ;  /* 0x000000ffff0ed224 */ /* 0x000fe200078e0a0e */
[----:B------:R-:W-:Y:S01]  /*9130*/  ISETP.GE.AND P5, PT, R36, RZ, PT ;  /* 0x000000ff2400720c */ /* 0x000fe20003fa6270 */
[----:B------:R-:W-:Y:S01]  /*9140*/  @!P1 IMAD.MOV R20, RZ, RZ, -R20 ;  /* 0x000000ffff149224 */ /* 0x000fe200078e0a14 */
[----:B------:R-:W-:Y:S01]  /*9150*/  IABS R6, R8 ;  /* 0x0000000800067213 */ /* 0x000fe20000000000 */
[----:B------:R1:W-:Y:S01]  /*9160*/  STL [R1+0x754], R84 ;  /* 0x0007545401007387 */ /* 0x0003e20000100800 */
[----:B------:R-:W-:-:S02]  /*9170*/  ISETP.GE.AND P1, PT, R8, RZ, PT ;  /* 0x000000ff0800720c */ /* 0x000fc40003f26270 */
[----:B------:R-:W-:Y:S01]  /*9180*/  SEL R8, R10, R67, !P4 ;  /* 0x000000430a087207 */ /* 0x000fe20006000000 */
[----:B------:R0:W-:Y:S01]  /*9190*/  STL [R1+0xc4], R28 ;  /* 0x0000c41c01007387 */ /* 0x0001e20000100800 */
[----:B-1----:R-:W-:-:S03]  /*91a0*/  IADD3 R84, P6, PT, R25, R3, RZ ;  /* 0x0000000319547210 */ /* 0x002fc60007fde0ff */
[----:B------:R-:W-:Y:S01]  /*91b0*/  IMAD R15, R8, UR14, RZ ;  /* 0x0000000e080f7c24 */ /* 0x000fe2000f8e02ff */
[----:B------:R1:W-:Y:S01]  /*91c0*/  STL [R1+0xc0], R29 ;  /* 0x0000c01d01007387 */ /* 0x0003e20000100800 */
[----:B0-----:R-:W-:Y:S01]  /*91d0*/  LEA.HI.X.SX32 R28, R25, R2, 0x1, P6 ;  /* 0x00000002191c7211 */ /* 0x001fe200030f0eff */
[----:B------:R-:W-:Y:S02]  /*91e0*/  @!P0 IMAD.MOV R9, RZ, RZ, -R9 ;  /* 0x000000ffff098224 */ /* 0x000fe400078e0a09 */
[----:B------:R-:W-:Y:S01]  /*91f0*/  STL [R1+0x4bc], R84 ;  /* 0x0004bc5401007387 */ /* 0x000fe20000100800 */
[----:B------:R-:W-:Y:S02]  /*9200*/  ISETP.GE.AND P0, PT, R44, RZ, PT ;  /* 0x000000ff2c00720c */ /* 0x000fe40003f06270 */
[----:B------:R-:W-:Y:S01]  /*9210*/  PRMT R44, RZ, 0x7610, R44 ;  /* 0x00007610ff2c7816 */ /* 0x000fe2000000002c */
[----:B------:R-:W-:Y:S02]  /*9220*/  @!P5 IMAD.MOV R13, RZ, RZ, -R13 ;  /* 0x000000ffff0dd224 */ /* 0x000fe400078e0a0d */
[----:B-1----:R-:W-:Y:S01]  /*9230*/  @P3 IMAD.MOV.U32 R29, RZ, RZ, R28 ;  /* 0x000000ffff1d3224 */ /* 0x002fe200078e001c */
[----:B------:R-:W-:-:S02]  /*9240*/  ISETP.GE.AND P5, PT, R45, RZ, PT ;  /* 0x000000ff2d00720c */ /* 0x000fc40003fa6270 */
[----:B------:R-:W-:Y:S01]  /*9250*/  PRMT R39, RZ, 0x7610, R39 ;  /* 0x00007610ff277816 */ /* 0x000fe20000000027 */
[----:B--2---:R0:W-:Y:S04]  /*9260*/  STL [R1+0x1e8], R41 ;  /* 0x0001e82901007387 */ /* 0x0041e80000100800 */
[----:B------:R1:W-:Y:S01]  /*9270*/  STL [R1+0x4b8], R28 ;  /* 0x0004b81c01007387 */ /* 0x0003e20000100800 */
[----:B0-----:R-:W-:Y:S01]  /*9280*/  IADD3 R41, P6, PT, R15, R3, RZ ;  /* 0x000000030f297210 */ /* 0x001fe20007fde0ff */
[----:B-1----:R-:W-:-:S03]  /*9290*/  @P3 IMAD.MOV.U32 R28, RZ, RZ, R84 ;  /* 0x000000ffff1c3224 */ /* 0x002fc600078e0054 */
[----:B------:R-:W-:Y:S02]  /*92a0*/  LEA.HI.X.SX32 R45, R15, R2, 0x1, P6 ;  /* 0x000000020f2d7211 */ /* 0x000fe400030f0eff */
[----:B------:R0:W2:Y:S02]  /*92b0*/  @P3 LDG.E.U8 R44, desc[UR22][R28.64] ;  /* 0x000000161c2c3981 */ /* 0x0000a4000c1e1100 */
[----:B0-----:R-:W-:Y:S02]  /*92c0*/  @P3 IMAD.MOV.U32 R28, RZ, RZ, R41 ;  /* 0x000000ffff1c3224 */ /* 0x001fe400078e0029 */
[----:B------:R-:W-:-:S05]  /*92d0*/  @P3 IMAD.MOV.U32 R29, RZ, RZ, R45 ;  /* 0x000000ffff1d3224 */ /* 0x000fca00078e002d */
[----:B------:R0:W3:Y:S01]  /*92e0*/  @P3 LDG.E.U8 R39, desc[UR22][R28.64] ;  /* 0x000000161c273981 */ /* 0x0000e2000c1e1100 */
[----:B------:R-:W-:-:S04]  /*92f0*/  IMAD.HI.U32 R7, R5, R6, RZ ;  /* 0x0000000605077227 */ /* 0x000fc800078e00ff */
[----:B------:R-:W-:-:S04]  /*9300*/  IMAD.MOV R7, RZ, RZ, -R7 ;  /* 0x000000ffff077224 */ /* 0x000fc800078e0a07 */
[----:B------:R-:W-:Y:S01]  /*9310*/  IMAD R6, R4, R7, R6 ;  /* 0x0000000704067224 */ /* 0x000fe200078e0206 */
[C---:B------:R-:W-:Y:S01]  /*9320*/  SEL R7, R10.reuse, R64, !P4 ;  /* 0x000000400a077207 */ /* 0x040fe20006000000 */
[----:B------:R-:W-:Y:S01]  /*9330*/  STL [R1+0x104], R41 ;  /* 0x0001042901007387 */ /* 0x000fe20000100800 */
[----:B------:R-:W-:-:S03]  /*9340*/  SEL R8, R10, R59, !P4 ;  /* 0x0000003b0a087207 */ /* 0x000fc60006000000 */
[----:B------:R-:W-:Y:S01]  /*9350*/  IMAD R21, R7, UR14, RZ ;  /* 0x0000000e07157c24 */ /* 0x000fe2000f8e02ff */
[----:B------:R-:W-:Y:S01]  /*9360*/  STL [R1+0x100], R45 ;  /* 0x0001002d01007387 */ /* 0x000fe20000100800 */
[----:B------:R-:W-:Y:S01]  /*9370*/  IMAD R15, R8, UR14, RZ ;  /* 0x0000000e080f7c24 */ /* 0x000fe2000f8e02ff */
[----:B------:R-:W-:Y:S02]  /*9380*/  PRMT R40, RZ, 0x7610, R40 ;  /* 0x00007610ff287816 */ /* 0x000fe40000000028 */
[----:B------:R-:W-:Y:S01]  /*9390*/  PRMT R37, RZ, 0x7610, R37 ;  /* 0x00007610ff257816 */ /* 0x000fe20000000025 */
[----:B--2---:R1:W-:Y:S02]  /*93a0*/  STL [R1+0x2c0], R44 ;  /* 0x0002c02c01007387 */ /* 0x0043e40000100800 */
[----:B-1----:R-:W-:-:S04]  /*93b0*/  IADD3 R44, P6, PT, R21, R3, RZ ;  /* 0x00000003152c7210 */ /* 0x002fc80007fde0ff */
[----:B------:R-:W-:Y:S01]  /*93c0*/  LEA.HI.X.SX32 R45, R21, R2, 0x1, P6 ;  /* 0x00000002152d7211 */ /* 0x000fe200030f0eff */
[----:B------:R-:W-:Y:S01]  /*93d0*/  STL [R1+0x144], R44 ;  /* 0x0001442c01007387 */ /* 0x000fe20000100800 */
[----:B0-----:R-:W-:-:S03]  /*93e0*/  @P3 IMAD.MOV.U32 R28, RZ, RZ, R44 ;  /* 0x000000ffff1c3224 */ /* 0x001fc600078e002c */
[----:B---3--:R0:W-:Y:S01]  /*93f0*/  STL [R1+0x1c4], R39 ;  /* 0x0001c42701007387 */ /* 0x0081e20000100800 */
[----:B------:R-:W-:-:S05]  /*9400*/  @P3 IMAD.MOV.U32 R29, RZ, RZ, R45 ;  /* 0x000000ffff1d3224 */ /* 0x000fca00078e002d */
[----:B------:R1:W2:Y:S01]  /*9410*/  @P3 LDG.E.U8 R40, desc[UR22][R28.64] ;  /* 0x000000161c283981 */ /* 0x0002a2000c1e1100 */
[----:B0-----:R-:W-:-:S04]  /*9420*/  IADD3 R39, P6, PT, R15, R3, RZ ;  /* 0x000000030f277210 */ /* 0x001fc80007fde0ff */
[----:B------:R-:W-:Y:S01]  /*9430*/  LEA.HI.X.SX32 R41, R15, R2, 0x1, P6 ;  /* 0x000000020f297211 */ /* 0x000fe200030f0eff */
[----:B-1----:R-:W-:-:S04]  /*9440*/  @P3 IMAD.MOV.U32 R28, RZ, RZ, R39 ;  /* 0x000000ffff1c3224 */ /* 0x002fc800078e0027 */
[----:B------:R-:W-:-:S05]  /*9450*/  @P3 IMAD.MOV.U32 R29, RZ, RZ, R41 ;  /* 0x000000ffff1d3224 */ /* 0x000fca00078e0029 */
[----:B------:R0:W3:Y:S01]  /*9460*/  @P3 LDG.E.U8 R37, desc[UR22][R28.64] ;  /* 0x000000161c253981 */ /* 0x0000e2000c1e1100 */
[----:B------:R-:W-:-:S03]  /*9470*/  SEL R7, R10, R56, !P4 ;  /* 0x000000380a077207 */ /* 0x000fc60006000000 */
[----:B------:R-:W-:Y:S02]  /*9480*/  STL [R1+0x140], R45 ;  /* 0x0001402d01007387 */ /* 0x000fe40000100800 */
[----:B------:R-:W-:Y:S01]  /*9490*/  IMAD R21, R7, UR14, RZ ;  /* 0x0000000e07157c24 */ /* 0x000fe2000f8e02ff */
[----:B------:R-:W-:Y:S01]  /*94a0*/  SEL R8, R10, R54, !P4 ;  /* 0x000000360a087207 */ /* 0x000fe20006000000 */
[----:B------:R-:W-:Y:S04]  /*94b0*/  STL [R1+0x18c], R39 ;  /* 0x00018c2701007387 */ /* 0x000fe80000100800 */
[----:B------:R-:W-:Y:S01]  /*94c0*/  STL [R1+0x188], R41 ;  /* 0x0001882901007387 */ /* 0x000fe20000100800 */
[----:B------:R-:W-:Y:S01]  /*94d0*/  IMAD R15, R8, UR14, RZ ;  /* 0x0000000e080f7c24 */ /* 0x000fe2000f8e02ff */
[----:B------:R-:W-:-:S02]  /*94e0*/  PRMT R26, RZ, 0x7610, R26 ;  /* 0x00007610ff1a7816 */ /* 0x000fc4000000001a */
[----:B------:R-:W-:Y:S01]  /*94f0*/  PRMT R35, RZ, 0x7610, R35 ;  /* 0x00007610ff237816 */ /* 0x000fe20000000023 */
[----:B--2---:R1:W-:Y:S02]  /*9500*/  STL [R1+0x1c0], R40 ;  /* 0x0001c02801007387 */ /* 0x0043e40000100800 */
[----:B-1----:R-:W-:-:S04]  /*9510*/  IADD3 R40, P6, PT, R21, R3, RZ ;  /* 0x0000000315287210 */ /* 0x002fc80007fde0ff */
[----:B0-----:R-:W-:Y:S01]  /*9520*/  LEA.HI.X.SX32 R28, R21, R2, 0x1, P6 ;  /* 0x00000002151c7211 */ /* 0x001fe200030f0eff */
[----:B------:R-:W-:Y:S04]  /*9530*/  STL [R1+0x1cc], R40 ;  /* 0x0001cc2801007387 */ /* 0x000fe80000100800 */
[----:B---3--:R0:W-:Y:S01]  /*9540*/  STL [R1+0x160], R37 ;  /* 0x0001602501007387 */ /* 0x0081e20000100800 */
[----:B------:R-:W-:-:S03]  /*9550*/  @P3 IMAD.MOV.U32 R29, RZ, RZ, R28 ;  /* 0x000000ffff1d3224 */ /* 0x000fc600078e001c */
[----:B------:R1:W-:Y:S01]  /*9560*/  STL [R1+0x1c8], R28 ;  /* 0x0001c81c01007387 */ /* 0x0003e20000100800 */
[----:B0-----:R-:W-:Y:S01]  /*9570*/  IADD3 R37, P6, PT, R15, R3, RZ ;  /* 0x000000030f257210 */ /* 0x001fe20007fde0ff */
[----:B-1----:R-:W-:-:S03]  /*9580*/  @P3 IMAD.MOV.U32 R28, RZ, RZ, R40 ;  /* 0x000000ffff1c3224 */ /* 0x002fc600078e0028 */
[----:B------:R-:W-:Y:S02]  /*9590*/  LEA.HI.X.SX32 R39, R15, R2, 0x1, P6 ;  /* 0x000000020f277211 */ /* 0x000fe400030f0eff */
[----:B------:R0:W2:Y:S02]  /*95a0*/  @P3 LDG.E.U8 R26, desc[UR22][R28.64] ;  /* 0x000000161c1a3981 */ /* 0x0000a4000c1e1100 */
[----:B0-----:R-:W-:Y:S02]  /*95b0*/  @P3 IMAD.MOV.U32 R28, RZ, RZ, R37 ;  /* 0x000000ffff1c3224 */ /* 0x001fe400078e0025 */
[----:B------:R-:W-:-:S05]  /*95c0*/  @P3 IMAD.MOV.U32 R29, RZ, RZ, R39 ;  /* 0x000000ffff1d3224 */ /* 0x000fca00078e0027 */
[----:B------:R-:W3:Y:S01]  /*95d0*/  @P3 LDG.E.U8 R35, desc[UR22][R28.64] ;  /* 0x000000161c233981 */ /* 0x000ee2000c1e1100 */
[C---:B------:R-:W-:Y:S02]  /*95e0*/  SEL R7, R10.reuse, R52, !P4 ;  /* 0x000000340a077207 */ /* 0x040fe40006000000 */
[----:B------:R-:W-:Y:S01]  /*95f0*/  SEL R8, R10, R48, !P4 ;  /* 0x000000300a087207 */ /* 0x000fe20006000000 */
[----:B------:R-:W-:Y:S02]  /*9600*/  STL [R1+0x20c], R37 ;  /* 0x00020c2501007387 */ /* 0x000fe40000100800 */
[----:B------:R-:W-:Y:S02]  /*9610*/  IMAD R21, R7, UR14, RZ ;  /* 0x0000000e07157c24 */ /* 0x000fe4000f8e02ff */
[----:B------:R-:W-:Y:S01]  /*9620*/  STL [R1+0x208], R39 ;  /* 0x0002082701007387 */ /* 0x000fe20000100800 */
[----:B------:R-:W-:Y:S01]  /*9630*/  IMAD R15, R8, UR14, RZ ;  /* 0x0000000e080f7c24 */ /* 0x000fe2000f8e02ff */
[----:B------:R-:W-:-:S02]  /*9640*/  PRMT R38, RZ, 0x7610, R38 ;  /* 0x00007610ff267816 */ /* 0x000fc40000000026 */
[----:B------:R-:W-:Y:S02]  /*9650*/  SEL R8, R10, R27, !P4 ;  /* 0x0000001b0a087207 */ /* 0x000fe40006000000 */
[----:B------:R-:W-:Y:S01]  /*9660*/  PRMT R34, RZ, 0x7610, R34 ;  /* 0x00007610ff227816 */ /* 0x000fe20000000022 */
[----:B--2---:R0:W-:Y:S02]  /*9670*/  STL [R1+0x1ac], R26 ;  /* 0x0001ac1a01007387 */ /* 0x0041e40000100800 */
[----:B0-----:R-:W-:-:S04]  /*9680*/  IADD3 R26, P6, PT, R21, R3, RZ ;  /* 0x00000003151a7210 */ /* 0x001fc80007fde0ff */
[----:B------:R-:W-:Y:S01]  /*9690*/  LEA.HI.X.SX32 R39, R21, R2, 0x1, P6 ;  /* 0x0000000215277211 */ /* 0x000fe200030f0eff */
[----:B------:R-:W-:Y:S04]  /*96a0*/  STL [R1+0x24c], R26 ;  /* 0x00024c1a01007387 */ /* 0x000fe80000100800 */
[----:B---3--:R0:W-:Y:S01]  /*96b0*/  STL [R1+0x1a8], R35 ;  /* 0x0001a82301007387 */ /* 0x0081e20000100800 */
[----:B------:R-:W-:-:S05]  /*96c0*/  @P3 IMAD.MOV.U32 R27, RZ, RZ, R39 ;  /* 0x000000ffff1b3224 */ /* 0x000fca00078e0027 */
[----:B------:R1:W2:Y:S01]  /*96d0*/  @P3 LDG.E.U8 R38, desc[UR22][R26.64] ;  /* 0x000000161a263981 */ /* 0x0002a2000c1e1100 */
[----:B0-----:R-:W-:-:S04]  /*96e0*/  IADD3 R35, P6, PT, R15, R3, RZ ;  /* 0x000000030f237210 */ /* 0x001fc80007fde0ff */
[----:B------:R-:W-:Y:S01]  /*96f0*/  LEA.HI.X.SX32 R37, R15, R2, 0x1, P6 ;  /* 0x000000020f257211 */ /* 0x000fe200030f0eff */
[----:B-1----:R-:W-:-:S04]  /*9700*/  @P3 IMAD.MOV.U32 R26, RZ, RZ, R35 ;  /* 0x000000ffff1a3224 */ /* 0x002fc800078e0023 */
[----:B------:R-:W-:-:S05]  /*9710*/  @P3 IMAD.MOV.U32 R27, RZ, RZ, R37 ;  /* 0x000000ffff1b3224 */ /* 0x000fca00078e0025 */
[----:B------:R-:W3:Y:S01]  /*9720*/  @P3 LDG.E.U8 R34, desc[UR22][R26.64] ;  /* 0x000000161a223981 */ /* 0x000ee2000c1e1100 */
[----:B------:R-:W-:-:S05]  /*9730*/  SEL R7, R10, R47, !P4 ;  /* 0x0000002f0a077207 */ /* 0x000fca0006000000 */
[----:B------:R-:W-:Y:S01]  /*9740*/  IMAD R7, R7, UR14, RZ ;  /* 0x0000000e07077c24 */ /* 0x000fe2000f8e02ff */
[----:B------:R-:W-:Y:S01]  /*9750*/  STL [R1+0x248], R39 ;  /* 0x0002482701007387 */ /* 0x000fe20000100800 */
[----:B------:R-:W-:-:S03]  /*9760*/  IMAD R8, R8, UR14, RZ ;  /* 0x0000000e08087c24 */ /* 0x000fc6000f8e02ff */
[----:B------:R-:W-:Y:S01]  /*9770*/  IADD3 R15, P6, PT, R7, R3, RZ ;  /* 0x00000003070f7210 */ /* 0x000fe20007fde0ff */
[----:B------:R-:W-:Y:S04]  /*9780*/  STL [R1+0x28c], R35 ;  /* 0x00028c2301007387 */ /* 0x000fe80000100800 */
[----:B------:R0:W-:Y:S04]  /*9790*/  STL [R1+0x288], R37 ;  /* 0x0002882501007387 */ /* 0x0001e80000100800 */
[----:B------:R1:W-:Y:S01]  /*97a0*/  STL [R1+0x2cc], R15 ;  /* 0x0002cc0f01007387 */ /* 0x0003e20000100800 */
[----:B------:R-:W-:-:S02]  /*97b0*/  PRMT R36, RZ, 0x7610, R36 ;  /* 0x00007610ff247816 */ /* 0x000fc40000000024 */
[----:B0-----:R-:W-:Y:S02]  /*97c0*/  LEA.HI.X.SX32 R37, R7, R2, 0x1, P6 ;  /* 0x0000000207257211 */ /* 0x001fe400030f0eff */
[----:B------:R-:W-:Y:S01]  /*97d0*/  SEL R7, R10, R14, !P4 ;  /* 0x0000000e0a077207 */ /* 0x000fe20006000000 */
[----:B------:R-:W-:Y:S02]  /*97e0*/  @P3 IMAD.MOV.U32 R14, RZ, RZ, R15 ;  /* 0x000000ffff0e3224 */ /* 0x000fe400078e000f */
[----:B-1----:R-:W-:Y:S01]  /*97f0*/  @P3 IMAD.MOV.U32 R15, RZ, RZ, R37 ;  /* 0x000000ffff0f3224 */ /* 0x002fe200078e0025 */
[----:B------:R-:W-:-:S04]  /*9800*/  PRMT R31, RZ, 0x7610, R31 ;  /* 0x00007610ff1f7816 */ /* 0x000fc8000000001f */
[----:B------:R0:W4:Y:S04]  /*9810*/  @P3 LDG.E.U8 R36, desc[UR22][R14.64] ;  /* 0x000000160e243981 */ /* 0x000128000c1e1100 */
[----:B---3--:R1:W-:Y:S02]  /*9820*/  STL [R1+0x1b8], R34 ;  /* 0x0001b82201007387 */ /* 0x0083e40000100800 */
[----:B-1----:R-:W-:-:S04]  /*9830*/  IADD3 R34, P6, PT, R8, R3, RZ ;  /* 0x0000000308227210 */ /* 0x002fc80007fde0ff */
[----:B------:R-:W-:Y:S01]  /*9840*/  LEA.HI.X.SX32 R35, R8, R2, 0x1, P6 ;  /* 0x0000000208237211 */ /* 0x000fe200030f0eff */
[----:B0-----:R-:W-:-:S04]  /*9850*/  @P3 IMAD.MOV.U32 R14, RZ, RZ, R34 ;  /* 0x000000ffff0e3224 */ /* 0x001fc800078e0022 */
[----:B------:R-:W-:-:S05]  /*9860*/  @P3 IMAD.MOV.U32 R15, RZ, RZ, R35 ;  /* 0x000000ffff0f3224 */ /* 0x000fca00078e0023 */
[----:B------:R0:W3:Y:S01]  /*9870*/  @P3 LDG.E.U8 R31, desc[UR22][R14.64] ;  /* 0x000000160e1f3981 */ /* 0x0000e2000c1e1100 */
[----:B------:R-:W-:-:S05]  /*9880*/  SEL R18, R10, R18, !P4 ;  /* 0x000000120a127207 */ /* 0x000fca0006000000 */
[----:B------:R-:W-:Y:S01]  /*9890*/  IMAD R18, R18, UR14, RZ ;  /* 0x0000000e12127c24 */ /* 0x000fe2000f8e02ff */
[----:B------:R-:W-:Y:S01]  /*98a0*/  STL [R1+0x2c8], R37 ;  /* 0x0002c82501007387 */ /* 0x000fe20000100800 */
[----:B------:R-:W-:-:S03]  /*98b0*/  SEL R9, R10, R9, !P4 ;  /* 0x000000090a097207 */ /* 0x000fc60006000000 */
[----:B------:R-:W-:Y:S01]  /*98c0*/  IADD3 R8, P6, PT, R18, R3, RZ ;  /* 0x0000000312087210 */ /* 0x000fe20007fde0ff */
[----:B------:R-:W-:Y:S01]  /*98d0*/  STL [R1+0x30c], R34 ;  /* 0x00030c2201007387 */ /* 0x000fe20000100800 */
[----:B------:R-:W-:-:S03]  /*98e0*/  IMAD R7, R7, UR14, RZ ;  /* 0x0000000e07077c24 */ /* 0x000fc6000f8e02ff */
[----:B------:R1:W-:Y:S01]  /*98f0*/  STL [R1+0x308], R35 ;  /* 0x0003082301007387 */ /* 0x0003e20000100800 */
[----:B------:R-:W-:Y:S01]  /*9900*/  PRMT R33, RZ, 0x7610, R33 ;  /* 0x00007610ff217816 */ /* 0x000fe20000000021 */
[----:B0-----:R-:W-:Y:S02]  /*9910*/  IMAD R14, R9, UR14, RZ ;  /* 0x0000000e090e7c24 */ /* 0x001fe4000f8e02ff */
[----:B--2---:R-:W-:Y:S01]  /*9920*/  STL [R1+0x1bc], R38 ;  /* 0x0001bc2601007387 */ /* 0x004fe20000100800 */
[----:B-1----:R-:W-:-:S03]  /*9930*/  LEA.HI.X.SX32 R35, R18, R2, 0x1, P6 ;  /* 0x0000000212237211 */ /* 0x002fc600030f0eff */
[----:B------:R-:W-:Y:S02]  /*9940*/  STL [R1+0x34c], R8 ;  /* 0x00034c0801007387 */ /* 0x000fe40000100800 */
[----:B------:R-:W-:Y:S01]  /*9950*/  @P3 IMAD.MOV.U32 R9, RZ, RZ, R35 ;  /* 0x000000ffff093224 */ /* 0x000fe200078e0023 */
[----:B------:R-:W-:-:S04]  /*9960*/  PRMT R29, RZ, 0x7610, R29 ;  /* 0x00007610ff1d7816 */ /* 0x000fc8000000001d */
[----:B------:R0:W2:Y:S04]  /*9970*/  @P3 LDG.E.U8 R33, desc[UR22][R8.64] ;  /* 0x0000001608213981 */ /* 0x0000a8000c1e1100 */
[----:B---3--:R1:W-:Y:S02]  /*9980*/  STL [R1+0x1b0], R31 ;  /* 0x0001b01f01007387 */ /* 0x0083e40000100800 */
[----:B-1----:R-:W-:-:S04]  /*9990*/  IADD3 R31, P6, PT, R7, R3, RZ ;  /* 0x00000003071f7210 */ /* 0x002fc80007fde0ff */
[----:B------:R-:W-:Y:S01]  /*99a0*/  LEA.HI.X.SX32 R34, R7, R2, 0x1, P6 ;  /* 0x0000000207227211 */ /* 0x000fe200030f0eff */
[----:B0-----:R-:W-:-:S04]  /*99b0*/  @P3 IMAD.MOV.U32 R8, RZ, RZ, R31 ;  /* 0x000000ffff083224 */ /* 0x001fc800078e001f */
[----:B------:R-:W-:-:S05]  /*99c0*/  @P3 IMAD.MOV.U32 R9, RZ, RZ, R34 ;  /* 0x000000ffff093224 */ /* 0x000fca00078e0022 */
[----:B------:R0:W3:Y:S04]  /*99d0*/  @P3 LDG.E.U8 R29, desc[UR22][R8.64] ;  /* 0x00000016081d3981 */ /* 0x0000e8000c1e1100 */
[----:B------:R-:W-:Y:S04]  /*99e0*/  STL [R1+0x348], R35 ;  /* 0x0003482301007387 */ /* 0x000fe80000100800 */
[----:B------:R-:W-:Y:S04]  /*99f0*/  STL [R1+0x38c], R31 ;  /* 0x00038c1f01007387 */ /* 0x000fe80000100800 */
[----:B------:R-:W-:Y:S04]  /*9a00*/  STL [R1+0x388], R34 ;  /* 0x0003882201007387 */ /* 0x000fe80000100800 */
[----:B--2---:R1:W-:Y:S01]  /*9a10*/  STL [R1+0x184], R33 ;  /* 0x0001842101007387 */ /* 0x0043e20000100800 */
[----:B------:R-:W-:-:S02]  /*9a20*/  PRMT R32, RZ, 0x7610, R32 ;  /* 0x00007610ff207816 */ /* 0x000fc40000000020 */
[----:B-1----:R-:W-:-:S04]  /*9a30*/  IADD3 R33, P6, PT, R14, R3, RZ ;  /* 0x000000030e217210 */ /* 0x002fc80007fde0ff */
[----:B0-----:R-:W-:Y:S01]  /*9a40*/  LEA.HI.X.SX32 R8, R14, R2, 0x1, P6 ;  /* 0x000000020e087211 */ /* 0x001fe200030f0eff */
[----:B------:R-:W-:Y:S04]  /*9a50*/  STL [R1+0x484], R33 ;  /* 0x0004842101007387 */ /* 0x000fe80000100800 */
[----:B----4-:R-:W-:Y:S01]  /*9a60*/  STL [R1+0x1b4], R36 ;  /* 0x0001b42401007387 */ /* 0x010fe20000100800 */
[----:B------:R-:W-:-:S03]  /*9a70*/  @P3 IMAD.MOV.U32 R9, RZ, RZ, R8 ;  /* 0x000000ffff093224 */ /* 0x000fc600078e0008 */
[----:B---3--:R-:W-:Y:S04]  /*9a80*/  STL [R1+0x180], R29 ;  /* 0x0001801d01007387 */ /* 0x008fe80000100800 */
[----:B------:R0:W-:Y:S02]  /*9a90*/  STL [R1+0x480], R8 ;  /* 0x0004800801007387 */ /* 0x0001e40000100800 */
[----:B0-----:R-:W-:-:S05]  /*9aa0*/  @P3 IMAD.MOV.U32 R8, RZ, RZ, R33 ;  /* 0x000000ffff083224 */ /* 0x001fca00078e0021 */
[----:B------:R0:W2:Y:S01]  /*9ab0*/  @P3 LDG.E.U8 R32, desc[UR22][R8.64] ;  /* 0x0000001608203981 */ /* 0x0000a2000c1e1100 */
[----:B------:R-:W-:-:S05]  /*9ac0*/  SEL R11, R10, R11, !P4 ;  /* 0x0000000b0a0b7207 */ /* 0x000fca0006000000 */
[----:B------:R-:W-:Y:S01]  /*9ad0*/  IMAD R11, R11, UR14, RZ ;  /* 0x0000000e0b0b7c24 */ /* 0x000fe2000f8e02ff */
[----:B------:R-:W-:-:S04]  /*9ae0*/  SEL R13, R10, R13, !P4 ;  /* 0x0000000d0a0d7207 */ /* 0x000fc80006000000 */
[----:B------:R-:W-:Y:S01]  /*9af0*/  IADD3 R29, P6, PT, R11, R3, RZ ;  /* 0x000000030b1d7210 */ /* 0x000fe20007fde0ff */
[----:B------:R-:W-:-:S03]  /*9b00*/  IMAD R13, R13, UR14, RZ ;  /* 0x0000000e0d0d7c24 */ /* 0x000fc6000f8e02ff */
[----:B------:R-:W-:Y:S01]  /*9b10*/  LEA.HI.X.SX32 R31, R11, R2, 0x1, P6 ;  /* 0x000000020b1f7211 */ /* 0x000fe200030f0eff */
[----:B------:R-:W-:Y:S01]  /*9b20*/  STL [R1+0x494], R29 ;  /* 0x0004941d01007387 */ /* 0x000fe20000100800 */
[----:B------:R-:W-:Y:S01]  /*9b30*/  PRMT R7, RZ, 0x7610, R7 ;  /* 0x00007610ff077816 */ /* 0x000fe20000000007 */
[----:B0-----:R-:W-:Y:S01]  /*9b40*/  @P3 IMAD.MOV.U32 R8, RZ, RZ, R29 ;  /* 0x000000ffff083224 */ /* 0x001fe200078e001d */
[----:B------:R-:W-:Y:S01]  /*9b50*/  SEL R20, R10, R20, !P4 ;  /* 0x000000140a147207 */ /* 0x000fe20006000000 */
[----:B------:R-:W-:Y:S01]  /*9b60*/  STL [R1+0x490], R31 ;  /* 0x0004901f01007387 */ /* 0x000fe20000100800 */
[----:B------:R-:W-:-:S03]  /*9b70*/  @P3 IMAD.MOV.U32 R9, RZ, RZ, R31 ;  /* 0x000000ffff093224 */ /* 0x000fc600078e001f */
[----:B------:R-:W-:Y:S02]  /*9b80*/  IMAD R20, R20, UR14, RZ ;  /* 0x0000000e14147c24 */ /* 0x000fe4000f8e02ff */
[----:B------:R0:W3:Y:S01]  /*9b90*/  @P3 LDG.E.U8 R7, desc[UR22][R8.64] ;  /* 0x0000001608073981 */ /* 0x0000e2000c1e1100 */
[----:B------:R-:W-:Y:S02]  /*9ba0*/  PRMT R30, RZ, 0x7610, R30 ;  /* 0x00007610ff1e7816 */ /* 0x000fe4000000001e */
[----:B------:R-:W-:Y:S01]  /*9bb0*/  PRMT R27, RZ, 0x7610, R27 ;  /* 0x00007610ff1b7816 */ /* 0x000fe2000000001b */
[----:B--2---:R1:W-:Y:S02]  /*9bc0*/  STL [R1+0x17c], R32 ;  /* 0x00017c2001007387 */ /* 0x0043e40000100800 */
[----:B-1----:R-:W-:-:S04]  /*9bd0*/  IADD3 R32, P6, PT, R13, R3, RZ ;  /* 0x000000030d207210 */ /* 0x002fc80007fde0ff */
[----:B------:R-:W-:Y:S01]  /*9be0*/  LEA.HI.X.SX32 R13, R13, R2, 0x1, P6 ;  /* 0x000000020d0d7211 */ /* 0x000fe200030f0eff */
[----:B0-----:R-:W-:Y:S01]  /*9bf0*/  @P3 IMAD.MOV.U32 R8, RZ, RZ, R32 ;  /* 0x000000ffff083224 */ /* 0x001fe200078e0020 */
[----:B------:R-:W-:-:S03]  /*9c00*/  IADD3 R29, P6, PT, R20, R3, RZ ;  /* 0x00000003141d7210 */ /* 0x000fc60007fde0ff */
[----:B------:R-:W-:Y:S01]  /*9c10*/  @P3 IMAD.MOV.U32 R9, RZ, RZ, R13 ;  /* 0x000000ffff093224 */ /* 0x000fe200078e000d */
[----:B------:R-:W-:-:S04]  /*9c20*/  LEA.HI.X.SX32 R31, R20, R2, 0x1, P6 ;  /* 0x00000002141f7211 */ /* 0x000fc800030f0eff */
[----:B------:R0:W2:Y:S02]  /*9c30*/  @P3 LDG.E.U8 R30, desc[UR22][R8.64] ;  /* 0x00000016081e3981 */ /* 0x0000a4000c1e1100 */
[----:B0-----:R-:W-:Y:S02]  /*9c40*/  @P3 IMAD.MOV.U32 R8, RZ, RZ, R29 ;  /* 0x000000ffff083224 */ /* 0x001fe400078e001d */
[----:B------:R-:W-:-:S05]  /*9c50*/  @P3 IMAD.MOV.U32 R9, RZ, RZ, R31 ;  /* 0x000000ffff093224 */ /* 0x000fca00078e001f */
[----:B------:R0:W4:Y:S04]  /*9c60*/  @P3 LDG.E.U8 R27, desc[UR22][R8.64] ;  /* 0x00000016081b3981 */ /* 0x000128000c1e1100 */
[----:B------:R-:W-:Y:S04]  /*9c70*/  STL [R1+0x4a4], R32 ;  /* 0x0004a42001007387 */ /* 0x000fe80000100800 */
[----:B---3--:R1:W-:Y:S04]  /*9c80*/  STL [R1+0x178], R7 ;  /* 0x0001780701007387 */ /* 0x0083e80000100800 */
[----:B------:R3:W-:Y:S01]  /*9c90*/  STL [R1+0x4a0], R13 ;  /* 0x0004a00d01007387 */ /* 0x0007e20000100800 */
[----:B-1----:R-:W-:-:S03]  /*9ca0*/  SEL R7, R10, R86, !P4 ;  /* 0x000000560a077207 */ /* 0x002fc60006000000 */
[----:B------:R-:W-:Y:S02]  /*9cb0*/  STL [R1+0x4b4], R29 ;  /* 0x0004b41d01007387 */ /* 0x000fe40000100800 */
[----:B------:R-:W-:Y:S02]  /*9cc0*/  IMAD R14, R7, UR14, RZ ;  /* 0x0000000e070e7c24 */ /* 0x000fe4000f8e02ff */
[----:B------:R-:W-:Y:S01]  /*9cd0*/  STL [R1+0x4b0], R31 ;  /* 0x0004b01f01007387 */ /* 0x000fe20000100800 */
[----:B------:R-:W-:-:S05]  /*9ce0*/  SEL R11, R10, R78, !P4 ;  /* 0x0000004e0a0b7207 */ /* 0x000fca0006000000 */
[----:B---3--:R-:W-:Y:S01]  /*9cf0*/  IMAD R13, R11, UR14, RZ ;  /* 0x0000000e0b0d7c24 */ /* 0x008fe2000f8e02ff */
[----:B------:R-:W-:Y:S02]  /*9d00*/  PRMT R28, RZ, 0x7610, R28 ;  /* 0x00007610ff1c7816 */ /* 0x000fe4000000001c */
[----:B------:R-:W-:Y:S01]  /*9d10*/  PRMT R25, RZ, 0x7610, R25 ;  /* 0x00007610ff197816 */ /* 0x000fe20000000019 */
[----:B--2---:R1:W-:Y:S02]  /*9d20*/  STL [R1+0x174], R30 ;  /* 0x0001741e01007387 */ /* 0x0043e40000100800 */
[----:B-1----:R-:W-:-:S04]  /*9d30*/  IADD3 R30, P6, PT, R14, R3, RZ ;  /* 0x000000030e1e7210 */ /* 0x002fc80007fde0ff */
[----:B0-----:R-:W-:Y:S01]  /*9d40*/  LEA.HI.X.SX32 R8, R14, R2, 0x1, P6 ;  /* 0x000000020e087211 */ /* 0x001fe200030f0eff */
[----:B------:R-:W-:Y:S04]  /*9d50*/  STL [R1+0xcc], R30 ;  /* 0x0000cc1e01007387 */ /* 0x000fe80000100800 */
[----:B----4-:R0:W-:Y:S01]  /*9d60*/  STL [R1+0x170], R27 ;  /* 0x0001701b01007387 */ /* 0x0101e20000100800 */
        /* <DEDUP_REMOVED lines=9> */
[----:B------:R-:W-:-:S03]  /*9e00*/  SEL R7, R10, R73, !P4 ;  /* 0x000000490a077207 */ /* 0x000fc60006000000 */
[----:B------:R-:W-:Y:S02]  /*9e10*/  STL [R1+0x10c], R27 ;  /* 0x00010c1b01007387 */ /* 0x000fe40000100800 */
[----:B------:R-:W-:Y:S01]  /*9e20*/  IMAD R14, R7, UR14, RZ ;  /* 0x0000000e070e7c24 */ /* 0x000fe2000f8e02ff */
[----:B------:R-:W-:Y:S01]  /*9e30*/  SEL R11, R10, R68, !P4 ;  /* 0x000000440a0b7207 */ /* 0x000fe20006000000 */
[----:B------:R-:W-:Y:S04]  /*9e40*/  STL [R1+0x108], R29 ;  /* 0x0001081d01007387 */ /* 0x000fe80000100800 */
        /* <DEDUP_REMOVED lines=18> */
[----:B------:R-:W-:Y:S02]  /*9f70*/  IMAD R14, R7, UR14, RZ ;  /* 0x0000000e070e7c24 */ /* 0x000fe4000f8e02ff */
[----:B------:R-:W-:Y:S04]  /*9f80*/  STL [R1+0x194], R25 ;  /* 0x0001941901007387 */ /* 0x000fe80000100800 */
[----:B------:R-:W-:Y:S01]  /*9f90*/  STL [R1+0x190], R27 ;  /* 0x0001901b01007387 */ /* 0x000fe20000100800 */
[----:B------:R-:W-:Y:S02]  /*9fa0*/  SEL R11, R10, R58, !P4 ;  /* 0x0000003a0a0b7207 */ /* 0x000fe40006000000 */
[----:B------:R-:W-:-:S03]  /*9fb0*/  PRMT R20, RZ, 0x7610, R20 ;  /* 0x00007610ff147816 */ /* 0x000fc60000000014 */
[----:B------:R-:W-:Y:S01]  /*9fc0*/  IMAD R13, R11, UR14, RZ ;  /* 0x0000000e0b0d7c24 */ /* 0x000fe2000f8e02ff */
        /* <DEDUP_REMOVED lines=15> */
[C---:B------:R-:W-:Y:S02]  /*a0c0*/  SEL R7, R10.reuse, R57, !P4 ;  /* 0x000000390a077207 */ /* 0x040fe40006000000 */
[C---:B------:R-:W-:Y:S01]  /*a0d0*/  SEL R11, R10.reuse, R55, !P4 ;  /* 0x000000370a0b7207 */ /* 0x040fe20006000000 */
[----:B------:R-:W-:Y:S02]  /*a0e0*/  STL [R1+0x214], R21 ;  /* 0x0002141501007387 */ /* 0x000fe40000100800 */
[----:B------:R-:W-:Y:S02]  /*a0f0*/  IMAD R14, R7, UR14, RZ ;  /* 0x0000000e070e7c24 */ /* 0x000fe4000f8e02ff */
[----:B------:R-:W-:Y:S01]  /*a100*/  STL [R1+0x210], R25 ;  /* 0x0002101901007387 */ /* 0x000fe20000100800 */
[----:B------:R-:W-:Y:S01]  /*a110*/  IMAD R11, R11, UR14, RZ ;  /* 0x0000000e0b0b7c24 */ /* 0x000fe2000f8e02ff */
[----:B------:R-:W-:-:S02]  /*a120*/  SEL R7, R10, R53, !P4 ;  /* 0x000000350a077207 */ /* 0x000fc40006000000 */
[----:B------:R-:W-:-:S03]  /*a130*/  PRMT R18, RZ, 0x7610, R18 ;  /* 0x00007610ff127816 */ /* 0x000fc60000000012 */
[----:B------:R-:W-:Y:S01]  /*a140*/  IMAD R7, R7, UR14, RZ ;  /* 0x0000000e07077c24 */ /* 0x000fe2000f8e02ff */
[----:B------:R-:W-:Y:S02]  /*a150*/  PRMT R86, RZ, 0x7610, R86 ;  /* 0x00007610ff567816 */ /* 0x000fe40000000056 */
[----:B------:R-:W-:Y:S01]  /*a160*/  PRMT R78, RZ, 0x7610, R78 ;  /* 0x00007610ff4e7816 */ /* 0x000fe2000000004e */
[----:B--2---:R1:W-:Y:S02]  /*a170*/  STL [R1+0x130], R20 ;  /* 0x0001301401007387 */ /* 0x0043e40000100800 */
[----:B-1----:R-:W-:-:S04]  /*a180*/  IADD3 R20, P6, PT, R14, R3, RZ ;  /* 0x000000030e147210 */ /* 0x002fc80007fde0ff */
[----:B------:R-:W-:Y:S02]  /*a190*/  LEA.HI.X.SX32 R14, R14, R2, 0x1, P6 ;  /* 0x000000020e0e7211 */ /* 0x000fe400030f0eff */
[----:B------:R-:W-:Y:S01]  /*a1a0*/  IADD3 R13, P6, PT, R11, R3, RZ ;  /* 0x000000030b0d7210 */ /* 0x000fe20007fde0ff */
[----:B------:R-:W-:Y:S01]  /*a1b0*/  STL [R1+0x254], R20 ;  /* 0x0002541401007387 */ /* 0x000fe20000100800 */
[----:B0-----:R-:W-:-:S03]  /*a1c0*/  @P3 IMAD.MOV.U32 R8, RZ, RZ, R20 ;  /* 0x000000ffff083224 */ /* 0x001fc600078e0014 */
[----:B------:R-:W-:Y:S01]  /*a1d0*/  STL [R1+0x250], R14 ;  /* 0x0002500e01007387 */ /* 0x000fe20000100800 */
[----:B------:R-:W-:-:S03]  /*a1e0*/  @P3 IMAD.MOV.U32 R9, RZ, RZ, R14 ;  /* 0x000000ffff093224 */ /* 0x000fc600078e000e */
[----:B------:R-:W-:Y:S04]  /*a1f0*/  STL [R1+0x294], R13 ;  /* 0x0002940d01007387 */ /* 0x000fe80000100800 */
[----:B---3--:R0:W-:Y:S04]  /*a200*/  STL [R1+0x12c], R15 ;  /* 0x00012c0f01007387 */ /* 0x0081e80000100800 */
[----:B------:R1:W2:Y:S01]  /*a210*/  @P3 LDG.E.U8 R18, desc[UR22][R8.64] ;  /* 0x0000001608123981 */ /* 0x0002a2000c1e1100 */
[----:B0-----:R-:W-:Y:S02]  /*a220*/  LEA.HI.X.SX32 R15, R11, R2, 0x1, P6 ;  /* 0x000000020b0f7211 */ /* 0x001fe400030f0eff */
[----:B------:R-:W-:Y:S01]  /*a230*/  IADD3 R11, P6, PT, R7, R3, RZ ;  /* 0x00000003070b7210 */ /* 0x000fe20007fde0ff */
[----:B-1----:R-:W-:-:S02]  /*a240*/  @P3 IMAD.MOV.U32 R8, RZ, RZ, R13 ;  /* 0x000000ffff083224 */ /* 0x002fc400078e000d */
[----:B------:R-:W-:Y:S01]  /*a250*/  @P3 IMAD.MOV.U32 R9, RZ, RZ, R15 ;  /* 0x000000ffff093224 */ /* 0x000fe200078e000f */
[----:B------:R-:W-:-:S04]  /*a260*/  LEA.HI.X.SX32 R7, R7, R2, 0x1, P6 ;  /* 0x0000000207077211 */ /* 0x000fc800030f0eff */
[----:B------:R0:W3:Y:S02]  /*a270*/  @P3 LDG.E.U8 R86, desc[UR22][R8.64] ;  /* 0x0000001608563981 */ /* 0x0000e4000c1e1100 */
[----:B0-----:R-:W-:Y:S02]  /*a280*/  @P3 IMAD.MOV.U32 R8, RZ, RZ, R11 ;  /* 0x000000ffff083224 */ /* 0x001fe400078e000b */
[----:B------:R-:W-:-:S05]  /*a290*/  @P3 IMAD.MOV.U32 R9, RZ, RZ, R7 ;  /* 0x000000ffff093224 */ /* 0x000fca00078e0007 */
[----:B------:R0:W4:Y:S01]  /*a2a0*/  @P3 LDG.E.U8 R78, desc[UR22][R8.64] ;  /* 0x00000016084e3981 */ /* 0x000122000c1e1100 */
[----:B------:R-:W-:-:S05]  /*a2b0*/  SEL R46, R10, R46, !P4 ;  /* 0x0000002e0a2e7207 */ /* 0x000fca0006000000 */
[----:B------:R-:W-:Y:S01]  /*a2c0*/  IMAD R46, R46, UR14, RZ ;  /* 0x0000000e2e2e7c24 */ /* 0x000fe2000f8e02ff */
[----:B------:R-:W-:-:S04]  /*a2d0*/  SEL R22, R10, R22, !P4 ;  /* 0x000000160a167207 */ /* 0x000fc80006000000 */
[----:B------:R-:W-:-:S04]  /*a2e0*/  IADD3 R13, P6, PT, R46, R3, RZ ;  /* 0x000000032e0d7210 */ /* 0x000fc80007fde0ff */
[----:B------:R-:W-:Y:S01]  /*a2f0*/  LEA.HI.X.SX32 R14, R46, R2, 0x1, P6 ;  /* 0x000000022e0e7211 */ /* 0x000fe200030f0eff */
[----:B------:R-:W-:Y:S01]  /*a300*/  IMAD R22, R22, UR14, RZ ;  /* 0x0000000e16167c24 */ /* 0x000fe2000f8e02ff */
[----:B------:R-:W-:Y:S01]  /*a310*/  PRMT R74, RZ, 0x7610, R74 ;  /* 0x00007610ff4a7816 */ /* 0x000fe2000000004a */
[----:B0-----:R-:W-:Y:S02]  /*a320*/  @P3 IMAD.MOV.U32 R8, RZ, RZ, R13 ;  /* 0x000000ffff083224 */ /* 0x001fe400078e000d */
[----:B------:R-:W-:Y:S01]  /*a330*/  @P3 IMAD.MOV.U32 R9, RZ, RZ, R14 ;  /* 0x000000ffff093224 */ /* 0x000fe200078e000e */
[----:B------:R-:W-:Y:S04]  /*a340*/  STL [R1+0x290], R15 ;  /* 0x0002900f01007387 */ /* 0x000fe80000100800 */
[----:B------:R0:W-:Y:S04]  /*a350*/  STL [R1+0x2d4], R11 ;  /* 0x0002d40b01007387 */ /* 0x0001e80000100800 */
[----:B------:R1:W2:Y:S01]  /*a360*/  @P3 LDG.E.U8 R74, desc[UR22][R8.64] ;  /* 0x00000016084a3981 */ /* 0x0002a2000c1e1100 */
[----:B0-----:R-:W-:-:S02]  /*a370*/  IADD3 R11, P6, PT, R22, R3, RZ ;  /* 0x00000003160b7210 */ /* 0x001fc40007fde0ff */
[----:B------:R-:W-:-:S03]  /*a380*/  PRMT R73, RZ, 0x7610, R73 ;  /* 0x00007610ff497816 */ /* 0x000fc60000000049 */
[----:B-1----:R-:W-:Y:S01]  /*a390*/  @P3 IMAD.MOV.U32 R8, RZ, RZ, R11 ;  /* 0x000000ffff083224 */ /* 0x002fe200078e000b */
[----:B---3--:R-:W-:Y:S04]  /*a3a0*/  STL [R1+0x724], R86 ;  /* 0x0007245601007387 */ /* 0x008fe80000100800 */
[----:B------:R-:W-:Y:S04]  /*a3b0*/  STL [R1+0x2d0], R7 ;  /* 0x0002d00701007387 */ /* 0x000fe80000100800 */
[----:B------:R-:W-:Y:S04]  /*a3c0*/  STL [R1+0x314], R13 ;  /* 0x0003140d01007387 */ /* 0x000fe80000100800 */
[----:B----4-:R-:W-:Y:S04]  /*a3d0*/  STL [R1+0x728], R78 ;  /* 0x0007284e01007387 */ /* 0x010fe80000100800 */
[----:B------:R0:W-:Y:S02]  /*a3e0*/  STL [R1+0x310], R14 ;  /* 0x0003100e01007387 */ /* 0x0001e40000100800 */
[----:B0-----:R-:W-:-:S05]  /*a3f0*/  LEA.HI.X.SX32 R14, R22, R2, 0x1, P6 ;  /* 0x00000002160e7211 */ /* 0x001fca00030f0eff */
[----:B------:R-:W-:-:S05]  /*a400*/  @P3 IMAD.MOV.U32 R9, RZ, RZ, R14 ;  /* 0x000000ffff093224 */ /* 0x000fca00078e000e */
[----:B------:R0:W3:Y:S01]  /*a410*/  @P3 LDG.E.U8 R73, desc[UR22][R8.64] ;  /* 0x0000001608493981 */ /* 0x0000e2000c1e1100 */
[C---:B------:R-:W-:Y:S02]  /*a420*/  SEL R17, R10.reuse, R17, !P4 ;  /* 0x000000110a117207 */ /* 0x040fe40006000000 */
[----:B------:R-:W-:-:S03]  /*a430*/  SEL R16, R10, R16, !P4 ;  /* 0x000000100a107207 */ /* 0x000fc60006000000 */
[----:B------:R-:W-:Y:S02]  /*a440*/  IMAD R17, R17, UR14, RZ ;  /* 0x0000000e11117c24 */ /* 0x000fe4000f8e02ff */
[----:B------:R-:W-:-:S03]  /*a450*/  IMAD R16, R16, UR14, RZ ;  /* 0x0000000e10107c24 */ /* 0x000fc6000f8e02ff */
[C---:B------:R-:W-:Y:S01]  /*a460*/  IADD3 R7, P6, PT, R17.reuse, R3, RZ ;  /* 0x0000000311077210 */ /* 0x040fe20007fde0ff */
[----:B--2---:R-:W-:Y:S01]  /*a470*/  STL [R1+0x128], R18 ;  /* 0x0001281201007387 */ /* 0x004fe20000100800 */
[----:B------:R-:W-:Y:S02]  /*a480*/  SEL R12, R10, R12, !P4 ;  /* 0x0000000c0a0c7207 */ /* 0x000fe40006000000 */
[----:B------:R-:W-:Y:S01]  /*a490*/  LEA.HI.X.SX32 R13, R17, R2, 0x1, P6 ;  /* 0x00000002110d7211 */ /* 0x000fe200030f0eff */
[----:B------:R-:W-:Y:S01]  /*a4a0*/  STL [R1+0x72c], R74 ;  /* 0x00072c4a01007387 */ /* 0x000fe20000100800 */
[----:B------:R-:W-:-:S03]  /*a4b0*/  PRMT R67, RZ, 0x7610, R67 ;  /* 0x00007610ff437816 */ /* 0x000fc60000000043 */
[----:B------:R1:W-:Y:S01]  /*a4c0*/  STL [R1+0x354], R11 ;  /* 0x0003540b01007387 */ /* 0x0003e20000100800 */
[----:B------:R-:W-:Y:S01]  /*a4d0*/  IMAD R12, R12, UR14, RZ ;  /* 0x0000000e0c0c7c24 */ /* 0x000fe2000f8e02ff */
[----:B------:R-:W-:Y:S01]  /*a4e0*/  SEL R19, R10, R19, !P4 ;  /* 0x000000130a137207 */ /* 0x000fe20006000000 */
[----:B0-----:R-:W-:Y:S01]  /*a4f0*/  @P3 IMAD.MOV.U32 R8, RZ, RZ, R7 ;  /* 0x000000ffff083224 */ /* 0x001fe200078e0007 */
[----:B------:R-:W-:Y:S01]  /*a500*/  STL [R1+0x350], R14 ;  /* 0x0003500e01007387 */ /* 0x000fe20000100800 */
[----:B------:R-:W-:Y:S01]  /*a510*/  @P3 IMAD.MOV.U32 R9, RZ, RZ, R13 ;  /* 0x000000ffff093224 */ /* 0x000fe200078e000d */
[C---:B-1----:R-:W-:Y:S02]  /*a520*/  IADD3 R11, P6, PT, R16.reuse, R3, RZ ;  /* 0x00000003100b7210 */ /* 0x042fe40007fde0ff */
[----:B------:R-:W-:Y:S02]  /*a530*/  STL [R1+0x474], R7 ;  /* 0x0004740701007387 */ /* 0x000fe40000100800 */
[----:B------:R-:W-:-:S02]  /*a540*/  LEA.HI.X.SX32 R15, R16, R2, 0x1, P6 ;  /* 0x00000002100f7211 */ /* 0x000fc400030f0eff */
[----:B------:R0:W-:Y:S01]  /*a550*/  STL [R1+0x390], R13 ;  /* 0x0003900d01007387 */ /* 0x0001e20000100800 */
[----:B------:R-:W-:Y:S01]  /*a560*/  IMAD R19, R19, UR14, RZ ;  /* 0x0000000e13137c24 */ /* 0x000fe2000f8e02ff */
[----:B------:R-:W-:Y:S02]  /*a570*/  PRMT R65, RZ, 0x7610, R65 ;  /* 0x00007610ff417816 */ /* 0x000fe40000000041 */
[----:B------:R1:W2:Y:S01]  /*a580*/  @P3 LDG.E.U8 R67, desc[UR22][R8.64] ;  /* 0x0000001608433981 */ /* 0x0002a2000c1e1100 */
[----:B0-----:R-:W-:Y:S01]  /*a590*/  IADD3 R13, P6, PT, R12, R3, RZ ;  /* 0x000000030c0d7210 */ /* 0x001fe20007fde0ff */
[----:B------:R-:W-:Y:S02]  /*a5a0*/  VIADD R7, R0, 0x5c ;  /* 0x0000005c00077836 */ /* 0x000fe40000000000 */
[----:B-1----:R-:W-:Y:S02]  /*a5b0*/  @P3 IMAD.MOV.U32 R8, RZ, RZ, R11 ;  /* 0x000000ffff083224 */ /* 0x002fe400078e000b */
[----:B------:R-:W-:Y:S01]  /*a5c0*/  @P3 IMAD.MOV.U32 R9, RZ, RZ, R15 ;  /* 0x000000ffff093224 */ /* 0x000fe200078e000f */
[----:B------:R-:W-:-:S02]  /*a5d0*/  LEA.HI.X.SX32 R14, R12, R2, 0x1, P6 ;  /* 0x000000020c0e7211 */ /* 0x000fc400030f0eff */
[----:B------:R-:W-:Y:S02]  /*a5e0*/  IADD3 R12, P6, PT, R19, R3, RZ ;  /* 0x00000003130c7210 */ /* 0x000fe40007fde0ff */
[----:B------:R0:W4:Y:S01]  /*a5f0*/  @P3 LDG.E.U8 R65, desc[UR22][R8.64] ;  /* 0x0000001608413981 */ /* 0x000122000c1e1100 */
[----:B------:R-:W-:Y:S01]  /*a600*/  PRMT R64, RZ, 0x7610, R64 ;  /* 0x00007610ff407816 */ /* 0x000fe20000000040 */
[----:B------:R-:W-:Y:S02]  /*a610*/  IMAD.MOV.U32 R38, RZ, RZ, R23 ;  /* 0x000000ffff267224 */ /* 0x000fe400078e0017 */
[----:B0-----:R-:W-:Y:S02]  /*a620*/  @P3 IMAD.MOV.U32 R8, RZ, RZ, R13 ;  /* 0x000000ffff083224 */ /* 0x001fe400078e000d */
[----:B------:R-:W-:Y:S02]  /*a630*/  @P3 IMAD.MOV.U32 R9, RZ, RZ, R14 ;  /* 0x000000ffff093224 */ /* 0x000fe400078e000e */
[----:B------:R-:W-:-:S03]  /*a640*/  @!P0 IMAD.MOV R38, RZ, RZ, -R38 ;  /* 0x000000ffff268224 */ /* 0x000fc600078e0a26 */
[----:B------:R0:W2:Y:S01]  /*a650*/  @P3 LDG.E.U8 R64, desc[UR22][R8.64] ;  /* 0x0000001608403981 */ /* 0x0000a2000c1e1100 */
[----:B------:R-:W-:Y:S02]  /*a660*/  ISETP.GT.U32.AND P0, PT, R4, R6, PT ;  /* 0x000000060400720c */ /* 0x000fe40003f04070 */
[----:B------:R-:W-:-:S11]  /*a670*/  PRMT R59, RZ, 0x7610, R59 ;  /* 0x00007610ff3b7816 */ /* 0x000fd6000000003b */
[----:B------:R-:W-:-:S05]  /*a680*/  @!P0 IMAD.IADD R6, R6, 0x1, -R4 ;  /* 0x0000000106068824 */ /* 0x000fca00078e0a04 */
[----:B------:R-:W-:-:S13]  /*a690*/  ISETP.GT.U32.AND P0, PT, R4, R6, PT ;  /* 0x000000060400720c */ /* 0x000fda0003f04070 */
[----:B------:R-:W-:-:S04]  /*a6a0*/  @!P0 IMAD.IADD R6, R6, 0x1, -R4 ;  /* 0x0000000106068824 */ /* 0x000fc800078e0a04 */
[----:B------:R-:W-:-:S04]  /*a6b0*/  IMAD.MOV.U32 R35, RZ, RZ, R6 ;  /* 0x000000ffff237224 */ /* 0x000fc800078e0006 */
[----:B------:R-:W-:Y:S01]  /*a6c0*/  @!P1 IMAD.MOV R35, RZ, RZ, -R35 ;  /* 0x000000ffff239224 */ /* 0x000fe200078e0a23 */
[----:B---3--:R-:W-:Y:S04]  /*a6d0*/  STL [R1+0x730], R73 ;  /* 0x0007304901007387 */ /* 0x008fe80000100800 */
[----:B------:R1:W-:Y:S04]  /*a6e0*/  STL [R1+0x48c], R11 ;  /* 0x00048c0b01007387 */ /* 0x0003e80000100800 */
[----:B------:R-:W-:Y:S04]  /*a6f0*/  STL [R1+0x488], R15 ;  /* 0x0004880f01007387 */ /* 0x000fe80000100800 */
[----:B------:R3:W-:Y:S01]  /*a700*/  STL [R1+0x49c], R13 ;  /* 0x00049c0d01007387 */ /* 0x0007e20000100800 */
[----:B-1----:R-:W-:-:S02]  /*a710*/  IABS R11, R7 ;  /* 0x00000007000b7213 */ /* 0x002fc40000000000 */
[----:B---3--:R-:W-:Y:S02]  /*a720*/  LEA.HI.X.SX32 R13, R19, R2, 0x1, P6 ;  /* 0x00000002130d7211 */ /* 0x008fe400030f0eff */
[----:B------:R-:W-:Y:S01]  /*a730*/  ISETP.GT.U32.AND P6, PT, R4, R24, PT ;  /* 0x000000180400720c */ /* 0x000fe20003fc4070 */
[----:B0-----:R-:W-:Y:S01]  /*a740*/  IMAD.MOV.U32 R9, RZ, RZ, R11 ;  /* 0x000000ffff097224 */ /* 0x001fe200078e000b */
[----:B------:R-:W-:Y:S03]  /*a750*/  STL [R1+0x498], R14 ;  /* 0x0004980e01007387 */ /* 0x000fe60000100800 */
[----:B------:R-:W-:Y:S01]  /*a760*/  IMAD.HI.U32 R11, R5, R9, RZ ;  /* 0x00000009050b7227 */ /* 0x000fe200078e00ff */
[----:B------:R0:W-:Y:S03]  /*a770*/  STL [R1+0x4ac], R12 ;  /* 0x0004ac0c01007387 */ /* 0x0001e60000100800 */
[----:B------:R-:W-:Y:S01]  /*a780*/  IMAD.MOV R11, RZ, RZ, -R11 ;  /* 0x000000ffff0b7224 */ /* 0x000fe200078e0a0b */
[----:B------:R0:W3:Y:S03]  /*a790*/  @P3 LDG.E.U8 R59, desc[UR22][R12.64] ;  /* 0x000000160c3b3981 */ /* 0x0000e6000c1e1100 */
[----:B------:R-:W-:Y:S01]  /*a7a0*/  @!P6 IMAD.IADD R24, R24, 0x1, -R4 ;  /* 0x000000011818e824 */ /* 0x000fe200078e0a04 */
[----:B------:R-:W-:Y:S01]  /*a7b0*/  ISETP.GE.AND P6, PT, R7, RZ, PT ;  /* 0x000000ff0700720c */ /* 0x000fe20003fc6270 */
[----:B------:R-:W-:-:S02]  /*a7c0*/  IMAD R7, R4, R11, R9 ;  /* 0x0000000b04077224 */ /* 0x000fc400078e0209 */
[----:B------:R-:W-:Y:S02]  /*a7d0*/  IMAD.MOV.U32 R37, RZ, RZ, R24 ;  /* 0x000000ffff257224 */ /* 0x000fe400078e0018 */
[----:B0-----:R-:W-:Y:S02]  /*a7e0*/  VIADD R12, R0, 0x5d ;  /* 0x0000005d000c7836 */ /* 0x001fe40000000000 */
[----:B------:R-:W-:Y:S01]  /*a7f0*/  @!P5 IMAD.MOV R37, RZ, RZ, -R37 ;  /* 0x000000ffff25d224 */ /* 0x000fe200078e0a25 */
[----:B------:R-:W-:Y:S02]  /*a800*/  ISETP.GT.U32.AND P5, PT, R4, R7, PT ;  /* 0x000000070400720c */ /* 0x000fe40003fa4070 */
[----:B------:R-:W-:-:S05]  /*a810*/  IABS R8, R12 ;  /* 0x0000000c00087213 */ /* 0x000fca0000000000 */
[----:B------:R-:W-:-:S04]  /*a820*/  IMAD.HI.U32 R9, R5, R8, RZ ;  /* 0x0000000805097227 */ /* 0x000fc800078e00ff */
[----:B------:R-:W-:Y:S02]  /*a830*/  IMAD.MOV R9, RZ, RZ, -R9 ;  /* 0x000000ffff097224 */ /* 0x000fe400078e0a09 */
[----:B------:R-:W-:Y:S02]  /*a840*/  VIADD R11, R0, 0x5e ;  /* 0x0000005e000b7836 */ /* 0x000fe40000000000 */
[C---:B------:R-:W-:Y:S02]  /*a850*/  IMAD R8, R4.reuse, R9, R8 ;  /* 0x0000000904087224 */ /* 0x040fe400078e0208 */
[----:B------:R-:W-:Y:S01]  /*a860*/  @!P5 IMAD.IADD R7, R7, 0x1, -R4 ;  /* 0x000000010707d824 */ /* 0x000fe200078e0a04 */
[----:B------:R-:W-:Y:S01]  /*a870*/  IABS R9, R11 ;  /* 0x0000000b00097213 */ /* 0x000fe20000000000 */
[----:B------:R0:W-:Y:S01]  /*a880*/  STL [R1+0x4a8], R13 ;  /* 0x0004a80d01007387 */ /* 0x0001e20000100800 */
[C---:B------:R-:W-:Y:S02]  /*a890*/  ISETP.GT.U32.AND P0, PT, R4.reuse, R8, PT ;  /* 0x000000080400720c */ /* 0x040fe40003f04070 */
[----:B------:R-:W-:Y:S01]  /*a8a0*/  ISETP.GT.U32.AND P5, PT, R4, R7, PT ;  /* 0x000000070400720c */ /* 0x000fe20003fa4070 */
[----:B0-----:R-:W-:-:S04]  /*a8b0*/  IMAD.HI.U32 R13, R5, R9, RZ ;  /* 0x00000009050d7227 */ /* 0x001fc800078e00ff */
[----:B------:R-:W-:-:S04]  /*a8c0*/  IMAD.MOV R6, RZ, RZ, -R13 ;  /* 0x000000ffff067224 */ /* 0x000fc800078e0a0d */
[----:B------:R-:W-:Y:S02]  /*a8d0*/  IMAD R6, R4, R6, R9 ;  /* 0x0000000604067224 */ /* 0x000fe400078e0209 */
[--C-:B------:R-:W-:Y:S02]  /*a8e0*/  @!P0 IMAD.IADD R8, R8, 0x1, -R4.reuse ;  /* 0x0000000108088824 */ /* 0x100fe400078e0a04 */
[----:B------:R-:W-:Y:S01]  /*a8f0*/  @!P5 IMAD.IADD R7, R7, 0x1, -R4 ;  /* 0x000000010707d824 */ /* 0x000fe200078e0a04 */
[----:B------:R-:W-:Y:S01]  /*a900*/  ISETP.GT.U32.AND P5, PT, R4, R6, PT ;  /* 0x000000060400720c */ /* 0x000fe20003fa4070 */
[----:B------:R-:W-:Y:S01]  /*a910*/  VIADD R9, R0, 0x5f ;  /* 0x0000005f00097836 */ /* 0x000fe20000000000 */
[----:B------:R-:W-:Y:S02]  /*a920*/  ISETP.GT.U32.AND P0, PT, R4, R8, PT ;  /* 0x000000080400720c */ /* 0x000fe40003f04070 */
[----:B------:R-:W-:Y:S02]  /*a930*/  ISETP.GE.AND P1, PT, R12, RZ, PT ;  /* 0x000000ff0c00720c */ /* 0x000fe40003f26270 */
[----:B------:R-:W-:Y:S01]  /*a940*/  IABS R12, R9 ;  /* 0x00000009000c7213 */ /* 0x000fe20000000000 */
[----:B------:R-:W-:-:S04]  /*a950*/  IMAD.MOV.U32 R34, RZ, RZ, R7 ;  /* 0x000000ffff227224 */ /* 0x000fc800078e0007 */
[----:B------:R-:W-:Y:S02]  /*a960*/  IMAD.MOV.U32 R7, RZ, RZ, R12 ;  /* 0x000000ffff077224 */ /* 0x000fe400078e000c */
[----:B------:R-:W-:Y:S01]  /*a970*/  @!P6 IMAD.MOV R34, RZ, RZ, -R34 ;  /* 0x000000ffff22e224 */ /* 0x000fe200078e0a22 */
[----:B------:R-:W-:Y:S01]  /*a980*/  ISETP.GE.AND P6, PT, R11, RZ, PT ;  /* 0x000000ff0b00720c */ /* 0x000fe20003fc6270 */
[----:B------:R-:W-:Y:S02]  /*a990*/  @!P5 IMAD.IADD R6, R6, 0x1, -R4 ;  /* 0x000000010606d824 */ /* 0x000fe400078e0a04 */
[----:B------:R-:W-:-:S04]  /*a9a0*/  IMAD.HI.U32 R11, R5, R7, RZ ;  /* 0x00000007050b7227 */ /* 0x000fc800078e00ff */
[----:B------:R-:W-:Y:S01]  /*a9b0*/  @!P0 IMAD.IADD R8, R8, 0x1, -R4 ;  /* 0x0000000108088824 */ /* 0x000fe200078e0a04 */
[----:B------:R-:W-:Y:S01]  /*a9c0*/  ISETP.GE.AND P0, PT, R9, RZ, PT ;  /* 0x000000ff0900720c */ /* 0x000fe20003f06270 */
[----:B------:R-:W-:Y:S01]  /*a9d0*/  IMAD.MOV R9, RZ, RZ, -R11 ;  /* 0x000000ffff097224 */ /* 0x000fe200078e0a0b */
[C---:B------:R-:W-:Y:S01]  /*a9e0*/  ISETP.GT.U32.AND P5, PT, R4.reuse, R6, PT ;  /* 0x000000060400720c */ /* 0x040fe20003fa4070 */
[----:B------:R-:W-:Y:S02]  /*a9f0*/  IMAD.MOV.U32 R31, RZ, RZ, R8 ;  /* 0x000000ffff1f7224 */ /* 0x000fe400078e0008 */
[----:B------:R-:W-:Y:S02]  /*aa00*/  IMAD R7, R4, R9, R7 ;  /* 0x0000000904077224 */ /* 0x000fe400078e0207 */
[----:B------:R-:W-:Y:S02]  /*aa10*/  VIADD R9, R0, 0x62 ;  /* 0x0000006200097836 */ /* 0x000fe40000000000 */
[----:B------:R-:W-:Y:S01]  /*aa20*/  @!P1 IMAD.MOV R31, RZ, RZ, -R31 ;  /* 0x000000ffff1f9224 */ /* 0x000fe200078e0a1f */
[----:B------:R-:W-:-:S02]  /*aa30*/  ISETP.GT.U32.AND P1, PT, R4, R7, PT ;  /* 0x000000070400720c */ /* 0x000fc40003f24070 */
[----:B------:R-:W-:-:S03]  /*aa40*/  IABS R8, R9 ;  /* 0x0000000900087213 */ /* 0x000fc60000000000 */
[----:B------:R-:W-:Y:S01]  /*aa50*/  @!P5 IMAD.IADD R6, R6, 0x1, -R4 ;  /* 0x000000010606d824 */ /* 0x000fe200078e0a04 */
[----:B------:R-:W-:Y:S01]  /*aa60*/  ISETP.GE.AND P5, PT, R9, RZ, PT ;  /* 0x000000ff0900720c */ /* 0x000fe20003fa6270 */
[----:B------:R-:W-:-:S04]  /*aa70*/  IMAD.HI.U32 R9, R5, R8, RZ ;  /* 0x0000000805097227 */ /* 0x000fc800078e00ff */
[----:B------:R-:W-:Y:S02]  /*aa80*/  IMAD.MOV R9, RZ, RZ, -R9 ;  /* 0x000000ffff097224 */ /* 0x000fe400078e0a09 */
[----:B------:R-:W-:Y:S02]  /*aa90*/  @!P1 IMAD.IADD R7, R7, 0x1, -R4 ;  /* 0x0000000107079824 */ /* 0x000fe400078e0a04 */
[C---:B------:R-:W-:Y:S02]  /*aaa0*/  IMAD R8, R4.reuse, R9, R8 ;  /* 0x0000000904087224 */ /* 0x040fe400078e0208 */
[----:B------:R-:W-:Y:S01]  /*aab0*/  IMAD.MOV.U32 R30, RZ, RZ, R6 ;  /* 0x000000ffff1e7224 */ /* 0x000fe200078e0006 */
[----:B------:R-:W-:-:S03]  /*aac0*/  ISETP.GT.U32.AND P1, PT, R4, R7, PT ;  /* 0x000000070400720c */ /* 0x000fc60003f24070 */
[----:B------:R-:W-:Y:S01]  /*aad0*/  @!P6 IMAD.MOV R30, RZ, RZ, -R30 ;  /* 0x000000ffff1ee224 */ /* 0x000fe200078e0a1e */
[----:B------:R-:W-:Y:S01]  /*aae0*/  ISETP.GT.U32.AND P6, PT, R4, R8, PT ;  /* 0x000000080400720c */ /* 0x000fe20003fc4070 */
[----:B------:R-:W-:-:S05]  /*aaf0*/  VIADD R9, R0, 0x63 ;  /* 0x0000006300097836 */ /* 0x000fca0000000000 */
[----:B------:R-:W-:-:S03]  /*ab00*/  IABS R6, R9 ;  /* 0x0000000900067213 */ /* 0x000fc60000000000 */
[----:B------:R-:W-:Y:S01]  /*ab10*/  @!P1 IMAD.IADD R7, R7, 0x1, -R4 ;  /* 0x0000000107079824 */ /* 0x000fe200078e0a04 */
[----:B------:R-:W-:Y:S01]  /*ab20*/  ISETP.GE.AND P1, PT, R9, RZ, PT ;  /* 0x000000ff0900720c */ /* 0x000fe20003f26270 */
[----:B------:R-:W-:-:S04]  /*ab30*/  IMAD.HI.U32 R9, R5, R6, RZ ;  /* 0x0000000605097227 */ /* 0x000fc800078e00ff */
[----:B------:R-:W-:Y:S02]  /*ab40*/  @!P6 IMAD.IADD R8, R8, 0x1, -R4 ;  /* 0x000000010808e824 */ /* 0x000fe400078e0a04 */
[----:B------:R-:W-:-:S03]  /*ab50*/  IMAD.MOV R9, RZ, RZ, -R9 ;  /* 0x000000ffff097224 */ /* 0x000fc600078e0a09 */
[C---:B------:R-:W-:Y:S01]  /*ab60*/  ISETP.GT.U32.AND P6, PT, R4.reuse, R8, PT ;  /* 0x000000080400720c */ /* 0x040fe20003fc4070 */
[----:B------:R-:W-:Y:S02]  /*ab70*/  IMAD R6, R4, R9, R6 ;  /* 0x0000000904067224 */ /* 0x000fe400078e0206 */
[----:B------:R-:W-:Y:S02]  /*ab80*/  VIADD R9, R0, 0x64 ;  /* 0x0000006400097836 */ /* 0x000fe40000000000 */
[----:B------:R-:W-:-:S03]  /*ab90*/  IMAD.MOV.U32 R29, RZ, RZ, R7 ;  /* 0x000000ffff1d7224 */ /* 0x000fc600078e0007 */
[----:B------:R-:W-:Y:S01]  /*aba0*/  IABS R7, R9 ;  /* 0x0000000900077213 */ /* 0x000fe20000000000 */
[----:B------:R-:W-:Y:S01]  /*abb0*/  @!P0 IMAD.MOV R29, RZ, RZ, -R29 ;  /* 0x000000ffff1d8224 */ /* 0x000fe200078e0a1d */
[----:B------:R-:W-:-:S03]  /*abc0*/  ISETP.GT.U32.AND P0, PT, R4, R6, PT ;  /* 0x000000060400720c */ /* 0x000fc60003f04070 */
[----:B------:R-:W-:Y:S01]  /*abd0*/  @!P6 IMAD.IADD R8, R8, 0x1, -R4 ;  /* 0x000000010808e824 */ /* 0x000fe200078e0a04 */
[----:B------:R-:W-:Y:S01]  /*abe0*/  ISETP.GE.AND P6, PT, R9, RZ, PT ;  /* 0x000000ff0900720c */ /* 0x000fe20003fc6270 */
[----:B------:R-:W-:-:S04]  /*abf0*/  IMAD.HI.U32 R9, R5, R7, RZ ;  /* 0x0000000705097227 */ /* 0x000fc800078e00ff */
[----:B------:R-:W-:Y:S02]  /*ac00*/  IMAD.MOV R9, RZ, RZ, -R9 ;  /* 0x000000ffff097224 */ /* 0x000fe400078e0a09 */
[----:B------:R-:W-:Y:S02]  /*ac10*/  IMAD.MOV.U32 R28, RZ, RZ, R8 ;  /* 0x000000ffff1c7224 */ /* 0x000fe400078e0008 */
[----:B------:R-:W-:Y:S02]  /*ac20*/  IMAD R7, R4, R9, R7 ;  /* 0x0000000904077224 */ /* 0x000fe400078e0207 */
[----:B------:R-:W-:Y:S02]  /*ac30*/  @!P0 IMAD.IADD R6, R6, 0x1, -R4 ;  /* 0x0000000106068824 */ /* 0x000fe400078e0a04 */
[----:B------:R-:W-:Y:S01]  /*ac40*/  @!P5 IMAD.MOV R28, RZ, RZ, -R28 ;  /* 0x000000ffff1cd224 */ /* 0x000fe200078e0a1c */
[----:B------:R-:W-:Y:S01]  /*ac50*/  ISETP.GT.U32.AND P5, PT, R4, R7, PT ;  /* 0x000000070400720c */ /* 0x000fe20003fa4070 */
[----:B------:R-:W-:Y:S01]  /*ac60*/  VIADD R11, R0, 0x65 ;  /* 0x00000065000b7836 */ /* 0x000fe20000000000 */
[----:B------:R-:W-:-:S04]  /*ac70*/  ISETP.GT.U32.AND P0, PT, R4, R6, PT ;  /* 0x000000060400720c */ /* 0x000fc80003f04070 */
[----:B------:R-:W-:-:S05]  /*ac80*/  IABS R9, R11 ;  /* 0x0000000b00097213 */ /* 0x000fca0000000000 */
[----:B------:R-:W-:-:S04]  /*ac90*/  IMAD.HI.U32 R8, R5, R9, RZ ;  /* 0x0000000905087227 */ /* 0x000fc800078e00ff */
[--C-:B------:R-:W-:Y:S02]  /*aca0*/  @!P5 IMAD.IADD R7, R7, 0x1, -R4.reuse ;  /* 0x000000010707d824 */ /* 0x100fe400078e0a04 */
[----:B------:R-:W-:Y:S02]  /*acb0*/  @!P0 IMAD.IADD R6, R6, 0x1, -R4 ;  /* 0x0000000106068824 */ /* 0x000fe400078e0a04 */
[----:B------:R-:W-:Y:S01]  /*acc0*/  IMAD.MOV R8, RZ, RZ, -R8 ;  /* 0x000000ffff087224 */ /* 0x000fe200078e0a08 */
[C---:B------:R-:W-:Y:S01]  /*acd0*/  ISETP.GT.U32.AND P5, PT, R4.reuse, R7, PT ;  /* 0x000000070400720c */ /* 0x040fe20003fa4070 */
[----:B------:R-:W-:Y:S02]  /*ace0*/  IMAD.MOV.U32 R27, RZ, RZ, R6 ;  /* 0x000000ffff1b7224 */ /* 0x000fe400078e0006 */
[----:B------:R-:W-:Y:S02]  /*acf0*/  IMAD R9, R4, R8, R9 ;  /* 0x0000000804097224 */ /* 0x000fe400078e0209 */
[----:B------:R-:W-:-:S02]  /*ad00*/  VIADD R8, R0, 0x66 ;  /* 0x0000006600087836 */ /* 0x000fc40000000000 */
[----:B------:R-:W-:Y:S01]  /*ad10*/  @!P1 IMAD.MOV R27, RZ, RZ, -R27 ;  /* 0x000000ffff1b9224 */ /* 0x000fe200078e0a1b */
[----:B------:R-:W-:Y:S02]  /*ad20*/  ISETP.GT.U32.AND P1, PT, R4, R9, PT ;  /* 0x000000090400720c */ /* 0x000fe40003f24070 */
[----:B------:R-:W-:-:S03]  /*ad30*/  IABS R6, R8 ;  /* 0x0000000800067213 */ /* 0x000fc60000000000 */
[----:B------:R-:W-:Y:S01]  /*ad40*/  @!P5 IMAD.IADD R7, R7, 0x1, -R4 ;  /* 0x000000010707d824 */ /* 0x000fe200078e0a04 */
[----:B------:R-:W-:Y:S01]  /*ad50*/  ISETP.GE.AND P5, PT, R8, RZ, PT ;  /* 0x000000ff0800720c */ /* 0x000fe20003fa6270 */
[----:B------:R-:W-:-:S04]  /*ad60*/  IMAD.HI.U32 R8, R5, R6, RZ ;  /* 0x0000000605087227 */ /* 0x000fc800078e00ff */
[----:B------:R-:W-:Y:S02]  /*ad70*/  IMAD.MOV R8, RZ, RZ, -R8 ;  /* 0x000000ffff087224 */ /* 0x000fe400078e0a08 */
[----:B------:R-:W-:Y:S01]  /*ad80*/  @!P1 IMAD.IADD R9, R9, 0x1, -R4 ;  /* 0x0000000109099824 */ /* 0x000fe200078e0a04 */
[----:B------:R-:W-:Y:S01]  /*ad90*/  ISETP.GE.AND P0, PT, R11, RZ, PT ;  /* 0x000000ff0b00720c */ /* 0x000fe20003f06270 */
[C---:B------:R-:W-:Y:S02]  /*ada0*/  IMAD R6, R4.reuse, R8, R6 ;  /* 0x0000000804067224 */ /* 0x040fe400078e0206 */
[----:B------:R-:W-:Y:S01]  /*adb0*/  IMAD.MOV.U32 R26, RZ, RZ, R7 ;  /* 0x000000ffff1a7224 */ /* 0x000fe200078e0007 */
[----:B------:R-:W-:Y:S01]  /*adc0*/  ISETP.GT.U32.AND P1, PT, R4, R9, PT ;  /* 0x000000090400720c */ /* 0x000fe20003f24070 */
[----:B------:R-:W-:Y:S02]  /*add0*/  VIADD R11, R0, 0x67 ;  /* 0x00000067000b7836 */ /* 0x000fe40000000000 */
[----:B------:R-:W-:Y:S01]  /*ade0*/  @!P6 IMAD.MOV R26, RZ, RZ, -R26 ;  /* 0x000000ffff1ae224 */ /* 0x000fe200078e0a1a */
[----:B------:R-:W-:-:S02]  /*adf0*/  ISETP.GT.U32.AND P6, PT, R4, R6, PT ;  /* 0x000000060400720c */ /* 0x000fc40003fc4070 */
[----:B------:R-:W-:-:S05]  /*ae00*/  IABS R8, R11 ;  /* 0x0000000b00087213 */ /* 0x000fca0000000000 */
[----:B------:R-:W-:-:S04]  /*ae10*/  IMAD.HI.U32 R7, R5, R8, RZ ;  /* 0x0000000805077227 */ /* 0x000fc800078e00ff */
[--C-:B------:R-:W-:Y:S02]  /*ae20*/  @!P1 IMAD.IADD R9, R9, 0x1, -R4.reuse ;  /* 0x0000000109099824 */ /* 0x100fe400078e0a04 */
        /* <DEDUP_REMOVED lines=11> */
[----:B------:R-:W-:Y:S01]  /*aee0*/  IMAD.HI.U32 R7, R5, R9, RZ ;  /* 0x0000000905077227 */ /* 0x000fe200078e00ff */
[----:B------:R-:W-:-:S03]  /*aef0*/  ISETP.GE.AND P1, PT, R11, RZ, PT ;  /* 0x000000ff0b00720c */ /* 0x000fc60003f26270 */
[----:B------:R-:W-:Y:S02]  /*af00*/  @!P0 IMAD.IADD R8, R8, 0x1, -R4 ;  /* 0x0000000108088824 */ /* 0x000fe400078e0a04 */
[----:B------:R-:W-:Y:S02]  /*af10*/  IMAD.MOV R7, RZ, RZ, -R7 ;  /* 0x000000ffff077224 */ /* 0x000fe400078e0a07 */
[----:B------:R-:W-:Y:S01]  /*af20*/  VIADD R11, R0, 0x6b ;  /* 0x0000006b000b7836 */ /* 0x000fe20000000000 */
[C---:B------:R-:W-:Y:S01]  /*af30*/  ISETP.GT.U32.AND P0, PT, R4.reuse, R8, PT ;  /* 0x000000080400720c */ /* 0x040fe20003f04070 */
[----:B------:R-:W-:-:S03]  /*af40*/  IMAD R9, R4, R7, R9 ;  /* 0x0000000704097224 */ /* 0x000fc600078e0209 */
[----:B------:R-:W-:Y:S01]  /*af50*/  IABS R7, R11 ;  /* 0x0000000b00077213 */ /* 0x000fe20000000000 */
[----:B------:R-:W-:-:S04]  /*af60*/  IMAD.MOV.U32 R24, RZ, RZ, R6 ;  /* 0x000000ffff187224 */ /* 0x000fc800078e0006 */
[----:B------:R-:W-:-:S04]  /*af70*/  IMAD.HI.U32 R6, R5, R7, RZ ;  /* 0x0000000705067227 */ /* 0x000fc800078e00ff */
[----:B------:R-:W-:Y:S01]  /*af80*/  @!P5 IMAD.MOV R24, RZ, RZ, -R24 ;  /* 0x000000ffff18d224 */ /* 0x000fe200078e0a18 */
[----:B------:R-:W-:Y:S01]  /*af90*/  ISETP.GT.U32.AND P5, PT, R4, R9, PT ;  /* 0x000000090400720c */ /* 0x000fe20003fa4070 */
[----:B------:R-:W-:Y:S02]  /*afa0*/  @!P0 IMAD.IADD R8, R8, 0x1, -R4 ;  /* 0x0000000108088824 */ /* 0x000fe400078e0a04 */
[----:B------:R-:W-:Y:S02]  /*afb0*/  IMAD.MOV R6, RZ, RZ, -R6 ;  /* 0x000000ffff067224 */ /* 0x000fe400078e0a06 */
[----:B------:R-:W-:Y:S02]  /*afc0*/  IMAD.MOV.U32 R23, RZ, RZ, R8 ;  /* 0x000000ffff177224 */ /* 0x000fe400078e0008 */
[----:B------:R-:W-:Y:S02]  /*afd0*/  IMAD R7, R4, R6, R7 ;  /* 0x0000000604077224 */ /* 0x000fe400078e0207 */
[----:B------:R-:W-:-:S03]  /*afe0*/  @!P1 IMAD.MOV R23, RZ, RZ, -R23 ;  /* 0x000000ffff179224 */ /* 0x000fc600078e0a17 */
[----:B------:R-:W-:Y:S01]  /*aff0*/  ISETP.GT.U32.AND P1, PT, R4, R7, PT ;  /* 0x000000070400720c */ /* 0x000fe20003f24070 */
[----:B------:R-:W-:Y:S01]  /*b000*/  @!P5 IMAD.IADD R9, R9, 0x1, -R4 ;  /* 0x000000010909d824 */ /* 0x000fe200078e0a04 */
[----:B------:R-:W-:Y:S01]  /*b010*/  ISETP.GE.AND P0, PT, R11, RZ, PT ;  /* 0x000000ff0b00720c */ /* 0x000fe20003f06270 */
[----:B------:R-:W-:-:S03]  /*b020*/  VIADD R11, R0, 0x6c ;  /* 0x0000006c000b7836 */ /* 0x000fc60000000000 */
[----:B------:R-:W-:Y:S02]  /*b030*/  ISETP.GT.U32.AND P5, PT, R4, R9, PT ;  /* 0x000000090400720c */ /* 0x000fe40003fa4070 */
[----:B------:R-:W-:-:S05]  /*b040*/  IABS R6, R11 ;  /* 0x0000000b00067213 */ /* 0x000fca0000000000 */
[----:B------:R-:W-:Y:S02]  /*b050*/  @!P1 IMAD.IADD R7, R7, 0x1, -R4 ;  /* 0x0000000107079824 */ /* 0x000fe400078e0a04 */
[----:B------:R-:W-:-:S03]  /*b060*/  IMAD.HI.U32 R8, R5, R6, RZ ;  /* 0x0000000605087227 */ /* 0x000fc600078e00ff */
[C---:B------:R-:W-:Y:S01]  /*b070*/  ISETP.GT.U32.AND P1, PT, R4.reuse, R7, PT ;  /* 0x000000070400720c */ /* 0x040fe20003f24070 */
[----:B------:R-:W-:Y:S02]  /*b080*/  IMAD.MOV R8, RZ, RZ, -R8 ;  /* 0x000000ffff087224 */ /* 0x000fe400078e0a08 */
[----:B------:R-:W-:Y:S02]  /*b090*/  @!P5 IMAD.IADD R9, R9, 0x1, -R4 ;  /* 0x000000010909d824 */ /* 0x000fe400078e0a04 */
[----:B------:R-:W-:Y:S02]  /*b0a0*/  IMAD R6, R4, R8, R6 ;  /* 0x0000000804067224 */ /* 0x000fe400078e0206 */
[----:B------:R-:W-:Y:S02]  /*b0b0*/  VIADD R8, R0, 0x6d ;  /* 0x0000006d00087836 */ /* 0x000fe40000000000 */
[----:B------:R-:W-:-:S03]  /*b0c0*/  IMAD.MOV.U32 R22, RZ, RZ, R9 ;  /* 0x000000ffff167224 */ /* 0x000fc600078e0009 */
[----:B------:R-:W-:Y:S01]  /*b0d0*/  IABS R9, R8 ;  /* 0x0000000800097213 */ /* 0x000fe20000000000 */
[----:B------:R-:W-:Y:S01]  /*b0e0*/  @!P6 IMAD.MOV R22, RZ, RZ, -R22 ;  /* 0x000000ffff16e224 */ /* 0x000fe200078e0a16 */
[----:B------:R-:W-:Y:S01]  /*b0f0*/  ISETP.GT.U32.AND P6, PT, R4, R6, PT ;  /* 0x000000060400720c */ /* 0x000fe20003fc4070 */
        /* <DEDUP_REMOVED lines=8> */
[----:B------:R-:W-:Y:S02]  /*b180*/  ISETP.GT.U32.AND P0, PT, R4, R9, PT ;  /* 0x000000090400720c */ /* 0x000fe40003f04070 */
[----:B------:R-:W-:Y:S01]  /*b190*/  ISETP.GE.AND P5, PT, R11, RZ, PT ;  /* 0x000000ff0b00720c */ /* 0x000fe20003fa6270 */
[----:B------:R-:W-:Y:S01]  /*b1a0*/  VIADD R11, R0, 0x6e ;  /* 0x0000006e000b7836 */ /* 0x000fe20000000000 */
[----:B------:R-:W-:-:S04]  /*b1b0*/  ISETP.GT.U32.AND P6, PT, R4, R6, PT ;  /* 0x000000060400720c */ /* 0x000fc80003fc4070 */
[----:B------:R-:W-:-:S05]  /*b1c0*/  IABS R8, R11 ;  /* 0x0000000b00087213 */ /* 0x000fca0000000000 */
[----:B------:R-:W-:-:S04]  /*b1d0*/  IMAD.HI.U32 R7, R5, R8, RZ ;  /* 0x0000000805077227 */ /* 0x000fc800078e00ff */
[--C-:B------:R-:W-:Y:S02]  /*b1e0*/  @!P0 IMAD.IADD R9, R9, 0x1, -R4.reuse ;  /* 0x0000000109098824 */ /* 0x100fe400078e0a04 */
[----:B------:R-:W-:Y:S01]  /*b1f0*/  @!P6 IMAD.IADD R6, R6, 0x1, -R4 ;  /* 0x000000010606e824 */ /* 0x000fe200078e0a04 */
[----:B------:R-:W-:Y:S01]  /*b200*/  ISETP.GE.AND P6, PT, R11, RZ, PT ;  /* 0x000000ff0b00720c */ /* 0x000fe20003fc6270 */
[----:B------:R-:W-:Y:S01]  /*b210*/  IMAD.MOV R7, RZ, RZ, -R7 ;  /* 0x000000ffff077224 */ /* 0x000fe200078e0a07 */
[----:B------:R-:W-:Y:S01]  /*b220*/  ISETP.GT.U32.AND P0, PT, R4, R9, PT ;  /* 0x000000090400720c */ /* 0x000fe20003f04070 */
[----:B------:R-:W-:Y:S02]  /*b230*/  VIADD R11, R0, 0x6f ;  /* 0x0000006f000b7836 */ /* 0x000fe40000000000 */
[----:B------:R-:W-:Y:S02]  /*b240*/  IMAD R8, R4, R7, R8 ;  /* 0x0000000704087224 */ /* 0x000fe400078e0208 */
[----:B------:R-:W-:Y:S01]  /*b250*/  IMAD.MOV.U32 R20, RZ, RZ, R6 ;  /* 0x000000ffff147224 */ /* 0x000fe200078e0006 */
[----:B------:R-:W-:-:S03]  /*b260*/  IABS R7, R11 ;  /* 0x0000000b00077213 */ /* 0x000fc60000000000 */
[----:B------:R-:W-:Y:S01]  /*b270*/  @!P5 IMAD.MOV R20, RZ, RZ, -R20 ;  /* 0x000000ffff14d224 */ /* 0x000fe200078e0a14 */
[----:B------:R-:W-:Y:S01]  /*b280*/  ISETP.GT.U32.AND P5, PT, R4, R8, PT ;  /* 0x000000080400720c */ /* 0x000fe20003fa4070 */
[----:B------:R-:W-:-:S04]  /*b290*/  IMAD.HI.U32 R6, R5, R7, RZ ;  /* 0x0000000705067227 */ /* 0x000fc800078e00ff */
[----:B------:R-:W-:Y:S02]  /*b2a0*/  @!P0 IMAD.IADD R9, R9, 0x1, -R4 ;  /* 0x0000000109098824 */ /* 0x000fe400078e0a04 */
[----:B------:R-:W-:Y:S02]  /*b2b0*/  IMAD.MOV R6, RZ, RZ, -R6 ;  /* 0x000000ffff067224 */ /* 0x000fe400078e0a06 */
[----:B------:R-:W-:Y:S02]  /*b2c0*/  IMAD.MOV.U32 R19, RZ, RZ, R9 ;  /* 0x000000ffff137224 */ /* 0x000fe400078e0009 */
[----:B------:R-:W-:Y:S02]  /*b2d0*/  IMAD R7, R4, R6, R7 ;  /* 0x0000000604077224 */ /* 0x000fe400078e0207 */
[----:B------:R-:W-:Y:S02]  /*b2e0*/  @!P5 IMAD.IADD R8, R8, 0x1, -R4 ;  /* 0x000000010808d824 */ /* 0x000fe400078e0a04 */
[----:B------:R-:W-:Y:S01]  /*b2f0*/  @!P1 IMAD.MOV R19, RZ, RZ, -R19 ;  /* 0x000000ffff139224 */ /* 0x000fe200078e0a13 */
[----:B------:R-:W-:-:S02]  /*b300*/  ISETP.GT.U32.AND P1, PT, R4, R7, PT ;  /* 0x000000070400720c */ /* 0x000fc40003f24070 */
[----:B------:R-:W-:Y:S01]  /*b310*/  ISETP.GT.U32.AND P5, PT, R4, R8, PT ;  /* 0x000000080400720c */ /* 0x000fe20003fa4070 */
[----:B------:R-:W-:-:S05]  /*b320*/  VIADD R6, R0, 0x72 ;  /* 0x0000007200067836 */ /* 0x000fca0000000000 */
[----:B------:R-:W-:-:S05]  /*b330*/  IABS R9, R6 ;  /* 0x0000000600097213 */ /* 0x000fca0000000000 */
[--C-:B------:R-:W-:Y:S02]  /*b340*/  @!P1 IMAD.IADD R7, R7, 0x1, -R4.reuse ;  /* 0x0000000107079824 */ /* 0x100fe400078e0a04 */
[----:B------:R-:W-:Y:S01]  /*b350*/  @!P5 IMAD.IADD R8, R8, 0x1, -R4 ;  /* 0x000000010808d824 */ /* 0x000fe200078e0a04 */
[----:B------:R-:W-:Y:S01]  /*b360*/  ISETP.GE.AND P5, PT, R6, RZ, PT ;  /* 0x000000ff0600720c */ /* 0x000fe20003fa6270 */
[----:B------:R-:W-:Y:S01]  /*b370*/  IMAD.HI.U32 R6, R5, R9, RZ ;  /* 0x0000000905067227 */ /* 0x000fe200078e00ff */
[----:B------:R-:W-:-:S03]  /*b380*/  ISETP.GT.U32.AND P1, PT, R4, R7, PT ;  /* 0x000000070400720c */ /* 0x000fc60003f24070 */
[----:B------:R-:W-:-:S04]  /*b390*/  IMAD.MOV R6, RZ, RZ, -R6 ;  /* 0x000000ffff067224 */ /* 0x000fc800078e0a06 */
[----:B------:R-:W-:-:S06]  /*b3a0*/  IMAD R6, R4, R6, R9 ;  /* 0x0000000604067224 */ /* 0x000fcc00078e0209 */
[----:B------:R-:W-:Y:S01]  /*b3b0*/  @!P1 IMAD.IADD R7, R7, 0x1, -R4 ;  /* 0x0000000107079824 */ /* 0x000fe200078e0a04 */
[----:B------:R-:W-:Y:S01]  /*b3c0*/  ISETP.GT.U32.AND P1, PT, R4, R6, PT ;  /* 0x000000060400720c */ /* 0x000fe20003f24070 */
[----:B------:R-:W-:Y:S01]  /*b3d0*/  VIADD R9, R0, 0x73 ;  /* 0x0000007300097836 */ /* 0x000fe20000000000 */
[----:B------:R-:W-:Y:S01]  /*b3e0*/  ISETP.GE.AND P0, PT, R11, RZ, PT ;  /* 0x000000ff0b00720c */ /* 0x000fe20003f06270 */
[----:B------:R-:W-:-:S03]  /*b3f0*/  IMAD.MOV.U32 R18, RZ, RZ, R8 ;  /* 0x000000ffff127224 */ /* 0x000fc600078e0008 */
[----:B------:R-:W-:Y:S01]  /*b400*/  IABS R11, R9 ;  /* 0x00000009000b7213 */ /* 0x000fe20000000000 */
[----:B------:R-:W-:Y:S01]  /*b410*/  @!P6 IMAD.MOV R18, RZ, RZ, -R18 ;  /* 0x000000ffff12e224 */ /* 0x000fe200078e0a12 */
[----:B------:R-:W-:-:S05]  /*b420*/  ISETP.GE.AND P6, PT, R9, RZ, PT ;  /* 0x000000ff0900720c */ /* 0x000fca0003fc6270 */
[----:B------:R-:W-:Y:S02]  /*b430*/  @!P1 IMAD.IADD R6, R6, 0x1, -R4 ;  /* 0x0000000106069824 */ /* 0x000fe400078e0a04 */
[----:B------:R-:W-:-:S03]  /*b440*/  IMAD.HI.U32 R9, R5, R11, RZ ;  /* 0x0000000b05097227 */ /* 0x000fc600078e00ff */
[----:B------:R-:W-:Y:S01]  /*b450*/  ISETP.GT.U32.AND P1, PT, R4, R6, PT ;  /* 0x000000060400720c */ /* 0x000fe20003f24070 */
[----:B------:R-:W-:Y:S02]  /*b460*/  VIADD R8, R0, 0x74 ;  /* 0x0000007400087836 */ /* 0x000fe40000000000 */
[----:B------:R-:W-:Y:S02]  /*b470*/  IMAD.MOV.U32 R17, RZ, RZ, R7 ;  /* 0x000000ffff117224 */ /* 0x000fe400078e0007 */
[----:B------:R-:W-:Y:S01]  /*b480*/  IMAD.MOV R7, RZ, RZ, -R9 ;  /* 0x000000ffff077224 */ /* 0x000fe200078e0a09 */
[----:B------:R-:W-:Y:S01]  /*b490*/  IABS R12, R8 ;  /* 0x00000008000c7213 */ /* 0x000fe20000000000 */
[----:B------:R-:W-:Y:S01]  /*b4a0*/  @!P0 IMAD.MOV R17, RZ, RZ, -R17 ;  /* 0x000000ffff118224 */ /* 0x000fe200078e0a11 */
[----:B------:R-:W-:Y:S01]  /*b4b0*/  ISETP.GE.AND P0, PT, R8, RZ, PT ;  /* 0x000000ff0800720c */ /* 0x000fe20003f06270 */
[----:B------:R-:W-:Y:S02]  /*b4c0*/  IMAD R8, R4, R7, R11 ;  /* 0x0000000704087224 */ /* 0x000fe400078e020b */
[----:B------:R-:W-:-:S02]  /*b4d0*/  IMAD.MOV.U32 R9, RZ, RZ, R12 ;  /* 0x000000ffff097224 */ /* 0x000fc400078e000c */
[----:B------:R-:W-:Y:S01]  /*b4e0*/  @!P1 IMAD.IADD R6, R6, 0x1, -R4 ;  /* 0x0000000106069824 */ /* 0x000fe200078e0a04 */
[----:B------:R-:W-:Y:S01]  /*b4f0*/  ISETP.GT.U32.AND P1, PT, R4, R8, PT ;  /* 0x000000080400720c */ /* 0x000fe20003f24070 */
[----:B------:R-:W-:-:S04]  /*b500*/  IMAD.HI.U32 R7, R5, R9, RZ ;  /* 0x0000000905077227 */ /* 0x000fc800078e00ff */
[----:B------:R-:W-:Y:S02]  /*b510*/  IMAD.MOV R7, RZ, RZ, -R7 ;  /* 0x000000ffff077224 */ /* 0x000fe400078e0a07 */
[C---:B------:R-:W-:Y:S02]  /*b520*/  VIADD R13, R0.reuse, 0x75 ;  /* 0x00000075000d7836 */ /* 0x040fe40000000000 */
[----:B------:R-:W-:Y:S02]  /*b530*/  VIADD R32, R0, 0x76 ;  /* 0x0000007600207836 */ /* 0x000fe40000000000 */
[----:B------:R-:W-:Y:S01]  /*b540*/  IMAD R9, R4, R7, R9 ;  /* 0x0000000704097224 */ /* 0x000fe200078e0209 */
[----:B------:R-:W-:Y:S01]  /*b550*/  IABS R7, R13 ;  /* 0x0000000d00077213 */ /* 0x000fe20000000000 */
[----:B------:R-:W-:Y:S02]  /*b560*/  @!P1 IMAD.IADD R8, R8, 0x1, -R4 ;  /* 0x0000000108089824 */ /* 0x000fe400078e0a04 */
[----:B------:R-:W-:Y:S01]  /*b570*/  IMAD.MOV.U32 R16, RZ, RZ, R6 ;  /* 0x000000ffff107224 */ /* 0x000fe200078e0006 */
[----:B------:R-:W-:Y:S01]  /*b580*/  IABS R11, R32 ;  /* 0x00000020000b7213 */ /* 0x000fe20000000000 */
[----:B------:R-:W-:Y:S01]  /*b590*/  IMAD.HI.U32 R12, R5, R7, RZ ;  /* 0x00000007050c7227 */ /* 0x000fe200078e00ff */
[----:B------:R-:W-:-:S03]  /*b5a0*/  ISETP.GT.U32.AND P1, PT, R4, R8, PT ;  /* 0x000000080400720c */ /* 0x000fc60003f24070 */
[----:B------:R-:W-:Y:S01]  /*b5b0*/  @!P5 IMAD.MOV R16, RZ, RZ, -R16 ;  /* 0x000000ffff10d224 */ /* 0x000fe200078e0a10 */
[----:B------:R-:W-:Y:S01]  /*b5c0*/  ISETP.GT.U32.AND P5, PT, R4, R9, PT ;  /* 0x000000090400720c */ /* 0x000fe20003fa4070 */
[----:B------:R-:W-:Y:S02]  /*b5d0*/  IMAD.MOV.U32 R6, RZ, RZ, R11 ;  /* 0x000000ffff067224 */ /* 0x000fe400078e000b */
[----:B------:R-:W-:-:S04]  /*b5e0*/  IMAD.MOV R11, RZ, RZ, -R12 ;  /* 0x000000ffff0b7224 */ /* 0x000fc800078e0a0c */
[----:B------:R-:W-:Y:S02]  /*b5f0*/  IMAD R7, R4, R11, R7 ;  /* 0x0000000b04077224 */ /* 0x000fe400078e0207 */
[----:B------:R-:W-:-:S03]  /*b600*/  @!P1 IMAD.IADD R8, R8, 0x1, -R4 ;  /* 0x0000000108089824 */ /* 0x000fc600078e0a04 */
[----:B------:R-:W-:Y:S01]  /*b610*/  ISETP.GT.U32.AND P1, PT, R4, R7, PT ;  /* 0x000000070400720c */ /* 0x000fe20003f24070 */
[----:B------:R-:W-:Y:S02]  /*b620*/  @!P5 IMAD.IADD R9, R9, 0x1, -R4 ;  /* 0x000000010909d824 */ /* 0x000fe400078e0a04 */
[----:B------:R-:W-:-:S03]  /*b630*/  IMAD.HI.U32 R11, R5, R6, RZ ;  /* 0x00000006050b7227 */ /* 0x000fc600078e00ff */
[----:B------:R-:W-:Y:S01]  /*b640*/  ISETP.GT.U32.AND P5, PT, R4, R9, PT ;  /* 0x000000090400720c */ /* 0x000fe20003fa4070 */
[----:B------:R-:W-:Y:S02]  /*b650*/  IMAD.MOV R11, RZ, RZ, -R11 ;  /* 0x000000ffff0b7224 */ /* 0x000fe400078e0a0b */
[----:B------:R-:W-:Y:S02]  /*b660*/  VIADD R12, R0, 0x77 ;  /* 0x00000077000c7836 */ /* 0x000fe40000000000 */
[----:B------:R-:W-:Y:S02]  /*b670*/  IMAD R6, R4, R11, R6 ;  /* 0x0000000b04067224 */ /* 0x000fe400078e0206 */
[----:B------:R-:W-:Y:S01]  /*b680*/  IMAD.MOV.U32 R15, RZ, RZ, R8 ;  /* 0x000000ffff0f7224 */ /* 0x000fe200078e0008 */
[----:B------:R-:W-:Y:S01]  /*b690*/  IABS R11, R12 ;  /* 0x0000000c000b7213 */ /* 0x000fe20000000000 */
[----:B------:R-:W-:Y:S02]  /*b6a0*/  @!P1 IMAD.IADD R7, R7, 0x1, -R4 ;  /* 0x0000000107079824 */ /* 0x000fe400078e0a04 */
[----:B------:R-:W-:-:S02]  /*b6b0*/  @!P6 IMAD.MOV R15, RZ, RZ, -R15 ;  /* 0x000000ffff0fe224 */ /* 0x000fc400078e0a0f */
[----:B------:R-:W-:Y:S01]  /*b6c0*/  @!P5 IMAD.IADD R9, R9, 0x1, -R4 ;  /* 0x000000010909d824 */ /* 0x000fe200078e0a04 */
[C---:B------:R-:W-:Y:S01]  /*b6d0*/  ISETP.GT.U32.AND P6, PT, R4.reuse, R7, PT ;  /* 0x000000070400720c */ /* 0x040fe20003fc4070 */
[----:B------:R-:W-:Y:S01]  /*b6e0*/  IMAD.HI.U32 R8, R5, R11, RZ ;  /* 0x0000000b05087227 */ /* 0x000fe200078e00ff */
[----:B------:R-:W-:-:S03]  /*b6f0*/  ISETP.GT.U32.AND P5, PT, R4, R6, PT ;  /* 0x000000060400720c */ /* 0x000fc60003fa4070 */
[----:B------:R-:W-:-:S04]  /*b700*/  IMAD.MOV R8, RZ, RZ, -R8 ;  /* 0x000000ffff087224 */ /* 0x000fc800078e0a08 */
[----:B------:R-:W-:-:S04]  /*b710*/  IMAD R8, R4, R8, R11 ;  /* 0x0000000804087224 */ /* 0x000fc800078e020b */
[--C-:B------:R-:W-:Y:S01]  /*b720*/  @!P6 IMAD.IADD R7, R7, 0x1, -R4.reuse ;  /* 0x000000010707e824 */ /* 0x100fe200078e0a04 */
[----:B------:R-:W-:Y:S01]  /*b730*/  ISETP.GT.U32.AND P6, PT, R4, R8, PT ;  /* 0x000000080400720c */ /* 0x000fe20003fc4070 */
[----:B------:R-:W-:Y:S01]  /*b740*/  @!P5 IMAD.IADD R6, R6, 0x1, -R4 ;  /* 0x000000010606d824 */ /* 0x000fe200078e0a04 */
[----:B------:R-:W-:Y:S01]  /*b750*/  ISETP.GE.AND P1, PT, R13, RZ, PT ;  /* 0x000000ff0d00720c */ /* 0x000fe20003f26270 */
[----:B------:R-:W-:-:S03]  /*b760*/  IMAD.MOV.U32 R13, RZ, RZ, R7 ;  /* 0x000000ffff0d7224 */ /* 0x000fc600078e0007 */
[----:B------:R-:W-:Y:S01]  /*b770*/  ISETP.GT.U32.AND P5, PT, R4, R6, PT ;  /* 0x000000060400720c */ /* 0x000fe20003fa4070 */
[----:B------:R-:W-:-:S05]  /*b780*/  VIADD R7, R0, 0x79 ;  /* 0x0000007900077836 */ /* 0x000fca0000000000 */
[----:B------:R-:W-:Y:S01]  /*b790*/  IABS R11, R7 ;  /* 0x00000007000b7213 */ /* 0x000fe20000000000 */
[----:B------:R-:W-:Y:S02]  /*b7a0*/  @!P6 IMAD.IADD R8, R8, 0x1, -R4 ;  /* 0x000000010808e824 */ /* 0x000fe400078e0a04 */
[----:B------:R-:W-:Y:S02]  /*b7b0*/  IMAD.MOV.U32 R14, RZ, RZ, R9 ;  /* 0x000000ffff0e7224 */ /* 0x000fe400078e0009 */
[----:B------:R-:W-:Y:S01]  /*b7c0*/  IMAD.HI.U32 R9, R5, R11, RZ ;  /* 0x0000000b05097227 */ /* 0x000fe200078e00ff */
[----:B------:R-:W-:-:S03]  /*b7d0*/  ISETP.GT.U32.AND P6, PT, R4, R8, PT ;  /* 0x000000080400720c */ /* 0x000fc60003fc4070 */
[----:B------:R-:W-:Y:S02]  /*b7e0*/  @!P5 IMAD.IADD R6, R6, 0x1, -R4 ;  /* 0x000000010606d824 */ /* 0x000fe400078e0a04 */
[----:B------:R-:W-:Y:S01]  /*b7f0*/  @!P1 IMAD.MOV R13, RZ, RZ, -R13 ;  /* 0x000000ffff0d9224 */ /* 0x000fe200078e0a0d */
[----:B------:R-:W-:Y:S01]  /*b800*/  ISETP.GE.AND P1, PT, R12, RZ, PT ;  /* 0x000000ff0c00720c */ /* 0x000fe20003f26270 */
[----:B------:R-:W-:Y:S02]  /*b810*/  IMAD.MOV.U32 R12, RZ, RZ, R6 ;  /* 0x000000ffff0c7224 */ /* 0x000fe400078e0006 */
[----:B------:R-:W-:-:S04]  /*b820*/  IMAD.MOV R6, RZ, RZ, -R9 ;  /* 0x000000ffff067224 */ /* 0x000fc800078e0a09 */
[----:B------:R-:W-:Y:S02]  /*b830*/  IMAD R6, R4, R6, R11 ;  /* 0x0000000604067224 */ /* 0x000fe400078e020b */
[----:B------:R-:W-:-:S03]  /*b840*/  @!P6 IMAD.IADD R8, R8, 0x1, -R4 ;  /* 0x000000010808e824 */ /* 0x000fc600078e0a04 */
[----:B------:R-:W-:Y:S01]  /*b850*/  ISETP.GT.U32.AND P6, PT, R4, R6, PT ;  /* 0x000000060400720c */ /* 0x000fe20003fc4070 */
[----:B------:R-:W-:Y:S01]  /*b860*/  @!P0 IMAD.MOV R14, RZ, RZ, -R14 ;  /* 0x000000ffff0e8224 */ /* 0x000fe200078e0a0e */
[----:B------:R-:W-:Y:S02]  /*b870*/  ISETP.GE.AND P0, PT, R32, RZ, PT ;  /* 0x000000ff2000720c */ /* 0x000fe40003f06270 */
[----:B------:R-:W-:Y:S01]  /*b880*/  ISETP.GE.AND P5, PT, R7, RZ, PT ;  /* 0x000000ff0700720c */ /* 0x000fe20003fa6270 */
[----:B------:R-:W-:-:S05]  /*b890*/  VIADD R7, R0, 0x7a ;  /* 0x0000007a00077836 */ /* 0x000fca0000000000 */
[----:B------:R-:W-:-:S03]  /*b8a0*/  IABS R32, R7 ;  /* 0x0000000700207213 */ /* 0x000fc60000000000 */
[----:B------:R-:W-:Y:S02]  /*b8b0*/  @!P6 IMAD.IADD R6, R6, 0x1, -R4 ;  /* 0x000000010606e824 */ /* 0x000fe400078e0a04 */
[----:B------:R-:W-:Y:S02]  /*b8c0*/  IMAD.MOV.U32 R9, RZ, RZ, R32 ;  /* 0x000000ffff097224 */ /* 0x000fe400078e0020 */
[----:B------:R-:W-:Y:S01]  /*b8d0*/  @!P0 IMAD.MOV R12, RZ, RZ, -R12 ;  /* 0x000000ffff0c8224 */ /* 0x000fe200078e0a0c */
[----:B------:R-:W-:Y:S01]  /*b8e0*/  ISETP.GE.AND P0, PT, R7, RZ, PT ;  /* 0x000000ff0700720c */ /* 0x000fe20003f06270 */
[----:B------:R-:W-:Y:S01]  /*b8f0*/  IMAD.HI.U32 R7, R5, R9, RZ ;  /* 0x0000000905077227 */ /* 0x000fe200078e00ff */
[----:B------:R-:W-:-:S03]  /*b900*/  ISETP.GT.U32.AND P6, PT, R4, R6, PT ;  /* 0x000000060400720c */ /* 0x000fc60003fc4070 */
[----:B------:R-:W-:-:S04]  /*b910*/  IMAD.MOV R7, RZ, RZ, -R7 ;  /* 0x000000ffff077224 */ /* 0x000fc800078e0a07 */
[----:B------:R-:W-:-:S06]  /*b920*/  IMAD R7, R4, R7, R9 ;  /* 0x0000000704077224 */ /* 0x000fcc00078e0209 */
[----:B------:R-:W-:Y:S01]  /*b930*/  @!P6 IMAD.IADD R6, R6, 0x1, -R4 ;  /* 0x000000010606e824 */ /* 0x000fe200078e0a04 */
[----:B------:R-:W-:Y:S01]  /*b940*/  ISETP.GT.U32.AND P6, PT, R4, R7, PT ;  /* 0x000000070400720c */ /* 0x000fe20003fc4070 */
[C---:B------:R-:W-:Y:S02]  /*b950*/  VIADD R9, R0.reuse, 0x7b ;  /* 0x0000007b00097836 */ /* 0x040fe40000000000 */
[----:B------:R-:W-:-:S03]  /*b960*/  VIADD R40, R0, 0x7c ;  /* 0x0000007c00287836 */ /* 0x000fc60000000000 */
[----:B------:R-:W-:Y:S02]  /*b970*/  IABS R32, R9 ;  /* 0x0000000900207213 */ /* 0x000fe40000000000 */
[----:B------:R-:W-:Y:S01]  /*b980*/  IABS R33, R40 ;  /* 0x0000002800217213 */ /* 0x000fe20000000000 */
[----:B------:R-:W-:Y:S02]  /*b990*/  IMAD.MOV.U32 R11, RZ, RZ, R8 ;  /* 0x000000ffff0b7224 */ /* 0x000fe400078e0008 */
[----:B------:R-:W-:-:S04]  /*b9a0*/  IMAD.HI.U32 R36, R5, R32, RZ ;  /* 0x0000002005247227 */ /* 0x000fc800078e00ff */
[----:B------:R-:W-:Y:S02]  /*b9b0*/  @!P6 IMAD.IADD R7, R7, 0x1, -R4 ;  /* 0x000000010707e824 */ /* 0x000fe400078e0a04 */
[----:B------:R-:W-:-:S03]  /*b9c0*/  IMAD.HI.U32 R39, R5, R33, RZ ;  /* 0x0000002105277227 */ /* 0x000fc600078e00ff */
[C---:B------:R-:W-:Y:S01]  /*b9d0*/  ISETP.GT.U32.AND P6, PT, R4.reuse, R7, PT ;  /* 0x000000070400720c */ /* 0x040fe20003fc4070 */
[----:B------:R-:W-:Y:S02]  /*b9e0*/  IMAD.MOV R8, RZ, RZ, -R36 ;  /* 0x000000ffff087224 */ /* 0x000fe400078e0a24 */
[----:B------:R-:W-:Y:S02]  /*b9f0*/  IMAD.MOV R36, RZ, RZ, -R39 ;  /* 0x000000ffff247224 */ /* 0x000fe400078e0a27 */
[----:B------:R-:W-:Y:S01]  /*ba00*/  @!P1 IMAD.MOV R11, RZ, RZ, -R11 ;  /* 0x000000ffff0b9224 */ /* 0x000fe200078e0a0b */
[----:B------:R-:W-:Y:S01]  /*ba10*/  ISETP.GE.AND P1, PT, R9, RZ, PT ;  /* 0x000000ff0900720c */ /* 0x000fe20003f26270 */
[C---:B------:R-:W-:Y:S02]  /*ba20*/  IMAD R9, R4.reuse, R8, R32 ;  /* 0x0000000804097224 */ /* 0x040fe400078e0220 */
[----:B------:R-:W-:Y:S02]  /*ba30*/  IMAD R8, R4, R36, R33 ;  /* 0x0000002404087224 */ /* 0x000fe400078e0221 */
[----:B------:R-:W-:-:S02]  /*ba40*/  VIADD R36, R0, 0x7d ;  /* 0x0000007d00247836 */ /* 0x000fc40000000000 */
[----:B------:R-:W-:Y:S01]  /*ba50*/  @!P5 IMAD.MOV R6, RZ, RZ, -R6 ;  /* 0x000000ffff06d224 */ /* 0x000fe200078e0a06 */
[C---:B------:R-:W-:Y:S02]  /*ba60*/  ISETP.GT.U32.AND P5, PT, R4.reuse, R9, PT ;  /* 0x000000090400720c */ /* 0x040fe40003fa4070 */
[----:B------:R-:W-:Y:S01]  /*ba70*/  IABS R32, R36 ;  /* 0x0000002400207213 */ /* 0x000fe20000000000 */
[----:B------:R-:W-:Y:S01]  /*ba80*/  @!P6 IMAD.IADD R7, R7, 0x1, -R4 ;  /* 0x000000010707e824 */ /* 0x000fe200078e0a04 */
[----:B------:R-:W-:-:S03]  /*ba90*/  ISETP.GT.U32.AND P6, PT, R4, R8, PT ;  /* 0x000000080400720c */ /* 0x000fc60003fc4070 */
[----:B------:R-:W-:-:S04]  /*baa0*/  IMAD.HI.U32 R41, R5, R32, RZ ;  /* 0x0000002005297227 */ /* 0x000fc800078e00ff */
[----:B------:R-:W-:Y:S02]  /*bab0*/  VIADD R39, R0, 0x7e ;  /* 0x0000007e00277836 */ /* 0x000fe40000000000 */
[----:B------:R-:W-:Y:S01]  /*bac0*/  IMAD.MOV R44, RZ, RZ, -R41 ;  /* 0x000000ffff2c7224 */ /* 0x000fe200078e0a29 */
[----:B------:R-:W-:Y:S01]  /*bad0*/  SEL R41, R10, R6, !P4 ;  /* 0x000000060a297207 */ /* 0x000fe20006000000 */
[--C-:B------:R-:W-:Y:S01]  /*bae0*/  @!P5 IMAD.IADD R9, R9, 0x1, -R4.reuse ;  /* 0x000000010909d824 */ /* 0x100fe200078e0a04 */
[----:B------:R-:W-:Y:S01]  /*baf0*/  IABS R33, R39 ;  /* 0x0000002700217213 */ /* 0x000fe20000000000 */
[----:B------:R-:W-:Y:S02]  /*bb00*/  @!P6 IMAD.IADD R8, R8, 0x1, -R4 ;  /* 0x000000010808e824 */ /* 0x000fe400078e0a04 */
[----:B------:R-:W-:Y:S01]  /*bb10*/  IMAD R41, R41, UR14, RZ ;  /* 0x0000000e29297c24 */ /* 0x000fe2000f8e02ff */
[----:B------:R-:W-:Y:S01]  /*bb20*/  ISETP.GT.U32.AND P6, PT, R4, R9, PT ;  /* 0x000000090400720c */ /* 0x000fe20003fc4070 */
[----:B------:R-:W-:-:S03]  /*bb30*/  IMAD.HI.U32 R5, R5, R33, RZ ;  /* 0x0000002105057227 */ /* 0x000fc600078e00ff */
[----:B------:R-:W-:Y:S01]  /*bb40*/  IADD3 R45, P5, PT, R41, R3, RZ ;  /* 0x00000003292d7210 */ /* 0x000fe20007fbe0ff */
[----:B------:R-:W-:-:S03]  /*bb50*/  IMAD.MOV R5, RZ, RZ, -R5 ;  /* 0x000000ffff057224 */ /* 0x000fc600078e0a05 */
[----:B------:R-:W-:Y:S01]  /*bb60*/  LEA.HI.X.SX32 R46, R41, R2, 0x1, P5 ;  /* 0x00000002292e7211 */ /* 0x000fe200028f0eff */
[C---:B------:R-:W-:Y:S01]  /*bb70*/  IMAD R5, R4.reuse, R5, R33 ;  /* 0x0000000504057224 */ /* 0x040fe200078e0221 */
[----:B------:R-:W-:Y:S01]  /*bb80*/  PRMT R55, RZ, 0x7610, R55 ;  /* 0x00007610ff377816 */ /* 0x000fe20000000037 */
[C---:B------:R-:W-:Y:S02]  /*bb90*/  IMAD R6, R4.reuse, R44, R32 ;  /* 0x0000002c04067224 */ /* 0x040fe400078e0220 */
[----:B------:R-:W-:Y:S02]  /*bba0*/  @P3 IMAD.MOV.U32 R32, RZ, RZ, R45 ;  /* 0x000000ffff203224 */ /* 0x000fe400078e002d */
[----:B------:R-:W-:Y:S02]  /*bbb0*/  @P3 IMAD.MOV.U32 R33, RZ, RZ, R46 ;  /* 0x000000ffff213224 */ /* 0x000fe400078e002e */
[----:B------:R-:W-:Y:S01]  /*bbc0*/  @!P6 IMAD.IADD R9, R9, 0x1, -R4 ;  /* 0x000000010909e824 */ /* 0x000fe200078e0a04 */
[----:B------:R-:W-:-:S02]  /*bbd0*/  ISETP.GT.U32.AND P6, PT, R4, R5, PT ;  /* 0x000000050400720c */ /* 0x000fc40003fc4070 */
[----:B------:R0:W2:Y:S02]  /*bbe0*/  @P3 LDG.E.U8 R55, desc[UR22][R32.64] ;  /* 0x0000001620373981 */ /* 0x0000a4000c1e1100 */
[----:B0-----:R-:W-:Y:S02]  /*bbf0*/  SEL R32, R10, R88, !P4 ;  /* 0x000000580a207207 */ /* 0x001fe40006000000 */
[----:B------:R0:W-:Y:S03]  /*bc00*/  STL [R1+0x71c], R0 ;  /* 0x00071c0001007387 */ /* 0x0001e60000100800 */
[----:B------:R-:W-:-:S04]  /*bc10*/  IMAD R32, R32, UR14, RZ ;  /* 0x0000000e20207c24 */ /* 0x000fc8000f8e02ff */
[----:B------:R-:W-:Y:S01]  /*bc20*/  @!P6 IMAD.IADD R5, R5, 0x1, -R4 ;  /* 0x000000010505e824 */ /* 0x000fe200078e0a04 */
[C---:B0-----:R-:W-:Y:S02]  /*bc30*/  IADD3 R0, P6, PT, R32.reuse, R3, RZ ;  /* 0x0000000320007210 */ /* 0x041fe40007fde0ff */
[----:B------:R-:W-:Y:S02]  /*bc40*/  PRMT R54, RZ, 0x7610, R54 ;  /* 0x00007610ff367816 */ /* 0x000fe40000000036 */
[----:B------:R-:W-:Y:S01]  /*bc50*/  LEA.HI.X.SX32 R33, R32, R2, 0x1, P6 ;  /* 0x0000000220217211 */ /* 0x000fe200030f0eff */
[----:B------:R-:W-:-:S05]  /*bc60*/  @P3 IMAD.MOV.U32 R32, RZ, RZ, R0 ;  /* 0x000000ffff203224 */ /* 0x000fca00078e0000 */
[----:B------:R-:W2:Y:S01]  /*bc70*/  @P3 LDG.E.U8 R54, desc[UR22][R32.64] ;  /* 0x0000001620363981 */ /* 0x000ea2000c1e1100 */
[----:B------:R-:W-:Y:S01]  /*bc80*/  ISETP.GT.U32.AND P5, PT, R4, R6, PT ;  /* 0x000000060400720c */ /* 0x000fe20003fa4070 */
[----:B------:R-:W-:-:S12]  /*bc90*/  @!P0 IMAD.MOV R7, RZ, RZ, -R7 ;  /* 0x000000ffff078224 */ /* 0x000fd800078e0a07 */
[----:B------:R-:W-:-:S05]  /*bca0*/  @!P5 IMAD.IADD R6, R6, 0x1, -R4 ;  /* 0x000000010606d824 */ /* 0x000fca00078e0a04 */
[C---:B------:R-:W-:Y:S02]  /*bcb0*/  ISETP.GT.U32.AND P0, PT, R4.reuse, R6, PT ;  /* 0x000000060400720c */ /* 0x040fe40003f04070 */
[C---:B------:R-:W-:Y:S02]  /*bcc0*/  ISETP.GT.U32.AND P6, PT, R4.reuse, R5, PT ;  /* 0x000000050400720c */ /* 0x040fe40003fc4070 */
[----:B------:R-:W-:-:S09]  /*bcd0*/  ISETP.GT.U32.AND P5, PT, R4, R8, PT ;  /* 0x000000080400720c */ /* 0x000fd20003fa4070 */
[--C-:B------:R-:W-:Y:S01]  /*bce0*/  @!P0 IMAD.IADD R6, R6, 0x1, -R4.reuse ;  /* 0x0000000106068824 */ /* 0x100fe200078e0a04 */
[----:B------:R-:W-:Y:S02]  /*bcf0*/  ISETP.GE.AND P0, PT, R36, RZ, PT ;  /* 0x000000ff2400720c */ /* 0x000fe40003f06270 */
[----:B------:R-:W-:Y:S01]  /*bd00*/  SEL R36, R10, R89, !P4 ;  /* 0x000000590a247207 */ /* 0x000fe20006000000 */
[----:B------:R-:W-:Y:S04]  /*bd10*/  STL [R1+0x47c], R45 ;  /* 0x00047c2d01007387 */ /* 0x000fe80000100800 */
[----:B------:R-:W-:Y:S01]  /*bd20*/  IMAD R36, R36, UR14, RZ ;  /* 0x0000000e24247c24 */ /* 0x000fe2000f8e02ff */
[----:B------:R-:W-:Y:S01]  /*bd30*/  STL [R1+0x478], R46 ;  /* 0x0004782e01007387 */ /* 0x000fe20000100800 */
[----:B------:R-:W-:-:S03]  /*bd40*/  @!P6 IMAD.IADD R5, R5, 0x1, -R4 ;  /* 0x000000010505e824 */ /* 0x000fc600078e0a04 */
[----:B------:R0:W-:Y:S01]  /*bd50*/  STL [R1+0xd4], R0 ;  /* 0x0000d40001007387 */ /* 0x0001e20000100800 */
[----:B------:R-:W-:Y:S01]  /*bd60*/  @!P5 IMAD.IADD R8, R8, 0x1, -R4 ;  /* 0x000000010808d824 */ /* 0x000fe200078e0a04 */
[----:B------:R-:W-:Y:S02]  /*bd70*/  ISETP.GE.AND P5, PT, R40, RZ, PT ;  /* 0x000000ff2800720c */ /* 0x000fe40003fa6270 */
[----:B------:R-:W-:Y:S01]  /*bd80*/  STL [R1+0xd0], R33 ;  /* 0x0000d02101007387 */ /* 0x000fe20000100800 */
[----:B0-----:R-:W-:-:S04]  /*bd90*/  IADD3 R0, P6, PT, R36, R3, RZ ;  /* 0x0000000324007210 */ /* 0x001fc80007fde0ff */
[----:B------:R-:W-:Y:S02]  /*bda0*/  LEA.HI.X.SX32 R40, R36, R2, 0x1, P6 ;  /* 0x0000000224287211 */ /* 0x000fe400030f0eff */
[----:B------:R-:W-:Y:S01]  /*bdb0*/  SEL R45, R10, R90, !P4 ;  /* 0x0000005a0a2d7207 */ /* 0x000fe20006000000 */
[----:B------:R-:W-:Y:S01]  /*bdc0*/  IMAD.MOV.U32 R58, RZ, RZ, R91 ;  /* 0x000000ffff3a7224 */ /* 0x000fe200078e005b */
[----:B--2---:R0:W-:Y:S04]  /*bdd0*/  STL [R1+0x720], R54 ;  /* 0x0007203601007387 */ /* 0x0041e80000100800 */
[----:B------:R-:W-:Y:S04]  /*bde0*/  STL [R1+0x114], R0 ;  /* 0x0001140001007387 */ /* 0x000fe80000100800 */
[----:B------:R1:W-:Y:S04]  /*bdf0*/  STL [R1+0x110], R40 ;  /* 0x0001102801007387 */ /* 0x0003e80000100800 */
[----:B------:R-:W2:Y:S04]  /*be00*/  LDL.LU R85, [R1+0x164] ;  /* 0x0001640001557983 */ /* 0x000ea80000300800 */
[----:B------:R-:W3:Y:S04]  /*be10*/  LDL.LU R46, [R1+0x15c] ;  /* 0x00015c00012e7983 */ /* 0x000ee80000300800 */
[----:B------:R-:W3:Y:S04]  /*be20*/  LDL.LU R68, [R1+0x158] ;  /* 0x0001580001447983 */ /* 0x000ee80000300800 */
[----:B------:R-:W3:Y:S04]  /*be30*/  LDL.LU R87, [R1+0x154] ;  /* 0x0001540001577983 */ /* 0x000ee80000300800 */
[----:B------:R-:W4:Y:S04]  /*be40*/  LDL.LU R88, [R1+0x150] ;  /* 0x0001500001587983 */ /* 0x000f280000300800 */
[----:B------:R-:W4:Y:S04]  /*be50*/  LDL.LU R89, [R1+0x138] ;  /* 0x0001380001597983 */ /* 0x000f280000300800 */
[----:B------:R-:W4:Y:S04]  /*be60*/  LDL.LU R4, [R1+0x124] ;  /* 0x0001240001047983 */ /* 0x000f280000300800 */
[----:B------:R-:W4:Y:S04]  /*be70*/  LDL.LU R47, [R1+0x120] ;  /* 0x00012000012f7983 */ /* 0x000f280000300800 */
[----:B------:R-:W4:Y:S01]  /*be80*/  LDL.LU R73, [R1+0x11c] ;  /* 0x00011c0001497983 */ /* 0x000f220000300800 */
[----:B0-----:R-:W-:-:S03]  /*be90*/  IMAD.MOV.U32 R54, RZ, RZ, R92 ;  /* 0x000000ffff367224 */ /* 0x001fc600078e005c */
[----:B------:R-:W4:Y:S04]  /*bea0*/  LDL.LU R90, [R1+0x118] ;  /* 0x00011800015a7983 */ /* 0x000f280000300800 */
[----:B------:R-:W4:Y:S04]  /*beb0*/  LDL.LU R91, [R1+0xfc] ;  /* 0x0000fc00015b7983 */ /* 0x000f280000300800 */
[----:B------:R-:W4:Y:S01]  /*bec0*/  LDL.LU R92, [R1+0xf8] ;  /* 0x0000f800015c7983 */ /* 0x000f220000300800 */
[----:B------:R-:W-:Y:S01]  /*bed0*/  PRMT R52, RZ, 0x7610, R52 ;  /* 0x00007610ff347816 */ /* 0x000fe20000000034 */
[----:B------:R-:W-:-:S02]  /*bee0*/  @P3 IMAD.MOV.U32 R32, RZ, RZ, R0 ;  /* 0x000000ffff203224 */ /* 0x000fc400078e0000 */
[----:B------:R-:W-:Y:S02]  /*bef0*/  @P3 IMAD.MOV.U32 R33, RZ, RZ, R40 ;  /* 0x000000ffff213224 */ /* 0x000fe400078e0028 */
[----:B------:R-:W-:-:S03]  /*bf00*/  IMAD.MOV.U32 R84, RZ, RZ, R93 ;  /* 0x000000ffff547224 */ /* 0x000fc600078e005d */
[----:B------:R0:W4:Y:S01]  /*bf10*/  @P3 LDG.E.U8 R52, desc[UR22][R32.64] ;  /* 0x0000001620343981 */ /* 0x000122000c1e1100 */
[----:B------:R-:W-:-:S03]  /*bf20*/  ISETP.GE.AND P6, PT, R39, RZ, PT ;  /* 0x000000ff2700720c */ /* 0x000fc60003fc6270 */
[----:B------:R-:W4:Y:S04]  /*bf30*/  LDL.LU R32, [R1+0xf4] ;  /* 0x0000f40001207983 */ /* 0x000f280000300800 */
[----:B------:R-:W4:Y:S04]  /*bf40*/  LDL.LU R48, [R1+0xf0] ;  /* 0x0000f00001307983 */ /* 0x000f280000300800 */
[----:B------:R-:W4:Y:S04]  /*bf50*/  LDL.LU R74, [R1+0xec] ;  /* 0x0000ec00014a7983 */ /* 0x000f280000300800 */
[----:B------:R-:W4:Y:S04]  /*bf60*/  LDL.LU R93, [R1+0xe8] ;  /* 0x0000e800015d7983 */ /* 0x000f280000300800 */
[----:B------:R-:W0:Y:S04]  /*bf70*/  LDL.LU R33, [R1+0xe4] ;  /* 0x0000e40001217983 */ /* 0x000e280000300800 */
[----:B------:R-:W4:Y:S04]  /*bf80*/  LDL.LU R39, [R1+0xe0] ;  /* 0x0000e00001277983 */ /* 0x000f280000300800 */
[----:B------:R-:W4:Y:S04]  /*bf90*/  LDL.LU R36, [R1+0xdc] ;  /* 0x0000dc0001247983 */ /* 0x000f280000300800 */
[----:B------:R-:W4:Y:S01]  /*bfa0*/  LDL.LU R53, [R1+0xd8] ;  /* 0x0000d80001357983 */ /* 0x000f220000300800 */
[----:B------:R-:W-:-:S03]  /*bfb0*/  SEL R84, R10, R84, !P4 ;  /* 0x000000540a547207 */ /* 0x000fc60006000000 */
[----:B------:R-:W4:Y:S04]  /*bfc0*/  LDL.LU R78, [R1+0x1c] ;  /* 0x00001c00014e7983 */ /* 0x000f280000300800 */
[----:B-1----:R-:W4:Y:S04]  /*bfd0*/  LDL.LU R40, [R1+0x18] ;  /* 0x0000180001287983 */ /* 0x002f280000300800 */
[----:B------:R-:W4:Y:S04]  /*bfe0*/  LDL.LU R41, [R1+0x14] ;  /* 0x0000140001297983 */ /* 0x000f280000300800 */
[----:B------:R-:W4:Y:S04]  /*bff0*/  LDL.LU R44, [R1+0x10] ;  /* 0x00001000012c7983 */ /* 0x000f280000300800 */
[----:B------:R-:W4:Y:S04]  /*c000*/  LDL.LU R0, [R1+0xc] ;  /* 0x00000c0001007983 */ /* 0x000f280000300800 */
[----:B------:R-:W4:Y:S04]  /*c010*/  LDL.LU R56, [R1+0x8] ;  /* 0x0000080001387983 */ /* 0x000f280000300800 */
[----:B------:R-:W4:Y:S04]  /*c020*/  LDL.LU R86, [R1+0x4] ;  /* 0x0000040001567983 */ /* 0x000f280000300800 */
[----:B------:R-:W4:Y:S04]  /*c030*/  LDL.LU R57, [R1] ;  /* 0x0000000001397983 */ /* 0x000f280000300800 */
[----:B------:R1:W-:Y:S04]  /*c040*/  STL [R1+0x1fc], R84 ;  /* 0x0001fc5401007387 */ /* 0x0003e80000100800 */
[----:B-1----:R-:W4:Y:S01]  /*c050*/  LDL.LU R84, [R1+0x754] ;  /* 0x0007540001547983 */ /* 0x002f220000300800 */
[----:B--2---:R-:W-:-:S05]  /*c060*/  SEL R85, R10, R85, !P4 ;  /* 0x000000550a557207 */ /* 0x004fca0006000000 */
[----:B------:R1:W-:Y:S01]  /*c070*/  STL [R1+0x2c4], R85 ;  /* 0x0002c45501007387 */ /* 0x0003e20000100800 */
[----:B---3--:R-:W-:-:S03]  /*c080*/  SEL R87, R10, R87, !P4 ;  /* 0x000000570a577207 */ /* 0x008fc60006000000 */
[----:B-1----:R-:W2:Y:S01]  /*c090*/  LDL.LU R85, [R1+0x750] ;  /* 0x0007500001557983 */ /* 0x002ea20000300800 */
[----:B----4-:R-:W-:-:S03]  /*c0a0*/  SEL R88, R10, R88, !P4 ;  /* 0x000000580a587207 */ /* 0x010fc60006000000 */
[----:B------:R1:W-:Y:S01]  /*c0b0*/  STL [R1+0x1f8], R87 ;  /* 0x0001f85701007387 */ /* 0x0003e20000100800 */
[----:B------:R-:W-:-:S03]  /*c0c0*/  SEL R89, R10, R89, !P4 ;  /* 0x000000590a597207 */ /* 0x000fc60006000000 */
[----:B-1----:R-:W3:Y:S04]  /*c0d0*/  LDL.LU R87, [R1+0x74c] ;  /* 0x00074c0001577983 */ /* 0x002ee80000300800 */
[----:B------:R1:W-:Y:S01]  /*c0e0*/  STL [R1+0x204], R88 ;  /* 0x0002045801007387 */ /* 0x0003e20000100800 */
[C---:B------:R-:W-:Y:S02]  /*c0f0*/  SEL R90, R10.reuse, R90, !P4 ;  /* 0x0000005a0a5a7207 */ /* 0x040fe40006000000 */
[C---:B------:R-:W-:Y:S01]  /*c100*/  SEL R91, R10.reuse, R91, !P4 ;  /* 0x0000005b0a5b7207 */ /* 0x040fe20006000000 */
[----:B-1----:R-:W4:Y:S01]  /*c110*/  LDL.LU R88, [R1+0x748] ;  /* 0x0007480001587983 */ /* 0x002f220000300800 */
[----:B------:R-:W-:-:S03]  /*c120*/  SEL R92, R10, R92, !P4 ;  /* 0x0000005c0a5c7207 */ /* 0x000fc60006000000 */
[----:B------:R1:W-:Y:S04]  /*c130*/  STL [R1+0x384], R89 ;  /* 0x0003845901007387 */ /* 0x0003e80000100800 */
[----:B-1----:R-:W2:Y:S04]  /*c140*/  LDL.LU R89, [R1+0x744] ;  /* 0x0007440001597983 */ /* 0x002ea80000300800 */
[----:B------:R1:W-:Y:S04]  /*c150*/  STL [R1+0x1f4], R90 ;  /* 0x0001f45a01007387 */ /* 0x0003e80000100800 */
[----:B-1----:R-:W2:Y:S04]  /*c160*/  LDL.LU R90, [R1+0x740] ;  /* 0x00074000015a7983 */ /* 0x002ea80000300800 */
[----:B------:R1:W-:Y:S04]  /*c170*/  STL [R1+0x200], R91 ;  /* 0x0002005b01007387 */ /* 0x0003e80000100800 */
[----:B-1----:R-:W2:Y:S04]  /*c180*/  LDL.LU R91, [R1+0x73c] ;  /* 0x00073c00015b7983 */ /* 0x002ea80000300800 */
[----:B------:R1:W-:Y:S04]  /*c190*/  STL [R1+0x380], R92 ;  /* 0x0003805c01007387 */ /* 0x0003e80000100800 */
[----:B-1----:R-:W2:Y:S01]  /*c1a0*/  LDL.LU R92, [R1+0x738] ;  /* 0x00073800015c7983 */ /* 0x002ea20000300800 */
[----:B------:R-:W-:-:S02]  /*c1b0*/  SEL R93, R10, R93, !P4 ;  /* 0x0000005d0a5d7207 */ /* 0x000fc40006000000 */
[C---:B0-----:R-:W-:Y:S02]  /*c1c0*/  SEL R33, R10.reuse, R33, !P4 ;  /* 0x000000210a217207 */ /* 0x041fe40006000000 */
[C---:B------:R-:W-:Y:S01]  /*c1d0*/  SEL R39, R10.reuse, R39, !P4 ;  /* 0x000000270a277207 */ /* 0x040fe20006000000 */
[----:B------:R0:W-:Y:S04]  /*c1e0*/  STL [R1+0xf4], R93 ;  /* 0x0000f45d01007387 */ /* 0x0001e80000100800 */
[----:B0-----:R-:W3:Y:S04]  /*c1f0*/  LDL.LU R93, [R1+0x734] ;  /* 0x00073400015d7983 */ /* 0x001ee80000300800 */
[----:B------:R0:W-:Y:S04]  /*c200*/  STL [R1+0xfc], R33 ;  /* 0x0000fc2101007387 */ /* 0x0001e80000100800 */
[----:B------:R1:W-:Y:S01]  /*c210*/  STL [R1+0x344], R39 ;  /* 0x0003442701007387 */ /* 0x0003e20000100800 */
[----:B0-----:R-:W-:-:S02]  /*c220*/  SEL R33, R10, R36, !P4 ;  /* 0x000000240a217207 */ /* 0x001fc40006000000 */
[C---:B------:R-:W-:Y:S02]  /*c230*/  SEL R36, R10.reuse, R40, !P4 ;  /* 0x000000280a247207 */ /* 0x040fe40006000000 */
[C---:B------:R-:W-:Y:S02]  /*c240*/  SEL R40, R10.reuse, R41, !P4 ;  /* 0x000000290a287207 */ /* 0x040fe40006000000 */
[C---:B-1----:R-:W-:Y:S01]  /*c250*/  SEL R39, R10.reuse, R44, !P4 ;  /* 0x0000002c0a277207 */ /* 0x042fe20006000000 */
[----:B------:R0:W-:Y:S04]  /*c260*/  STL [R1+0xf0], R36 ;  /* 0x0000f02401007387 */ /* 0x0001e80000100800 */
[----:B------:R-:W-:Y:S04]  /*c270*/  STL [R1+0xf8], R40 ;  /* 0x0000f82801007387 */ /* 0x000fe80000100800 */
[----:B------:R1:W-:Y:S01]  /*c280*/  STL [R1+0x340], R39 ;  /* 0x0003402701007387 */ /* 0x0003e20000100800 */
[----:B0-----:R-:W-:-:S02]  /*c290*/  SEL R36, R10, R0, !P4 ;  /* 0x000000000a247207 */ /* 0x001fc40006000000 */
[----:B-1----:R-:W-:-:S05]  /*c2a0*/  SEL R39, R10, R57, !P4 ;  /* 0x000000390a277207 */ /* 0x002fca0006000000 */
[----:B------:R-:W-:Y:S01]  /*c2b0*/  STL [R1], R39 ;  /* 0x0000002701007387 */ /* 0x000fe20000100800 */
[C---:B------:R-:W-:Y:S02]  /*c2c0*/  SEL R71, R10.reuse, R71, !P4 ;  /* 0x000000470a477207 */ /* 0x040fe40006000000 */
[C---:B------:R-:W-:Y:S02]  /*c2d0*/  SEL R61, R10.reuse, R61, !P4 ;  /* 0x0000003d0a3d7207 */ /* 0x040fe40006000000 */
[C---:B------:R-:W-:Y:S02]  /*c2e0*/  SEL R42, R10.reuse, R42, !P4 ;  /* 0x0000002a0a2a7207 */ /* 0x040fe40006000000 */
[C---:B------:R-:W-:Y:S02]  /*c2f0*/  SEL R30, R10.reuse, R30, !P4 ;  /* 0x0000001e0a1e7207 */ /* 0x040fe40006000000 */
[----:B--2---:R-:W-:-:S05]  /*c300*/  SEL R0, R10, R92, !P4 ;  /* 0x0000005c0a007207 */ /* 0x004fca0006000000 */
[----:B------:R0:W-:Y:S02]  /*c310*/  STL [R1+0x304], R0 ;  /* 0x0003040001007387 */ /* 0x0001e40000100800 */
[----:B0-----:R-:W-:-:S05]  /*c320*/  SEL R0, R10, R85, !P4 ;  /* 0x000000550a007207 */ /* 0x001fca0006000000 */
[----:B------:R0:W-:Y:S02]  /*c330*/  STL [R1+0x300], R0 ;  /* 0x0003000001007387 */ /* 0x0001e40000100800 */
[----:B0-----:R-:W-:-:S05]  /*c340*/  SEL R0, R10, R79, !P4 ;  /* 0x0000004f0a007207 */ /* 0x001fca0006000000 */
[----:B------:R0:W-:Y:S04]  /*c350*/  STL [R1+0x714], R0 ;  /* 0x0007140001007387 */ /* 0x0001e80000100800 */
[----:B------:R-:W-:Y:S01]  /*c360*/  STL [R1+0x284], R71 ;  /* 0x0002844701007387 */ /* 0x000fe20000100800 */
[----:B0-----:R-:W-:-:S05]  /*c370*/  SEL R0, R10, R70, !P4 ;  /* 0x000000460a007207 */ /* 0x001fca0006000000 */
[----:B------:R0:W-:Y:S04]  /*c380*/  STL [R1+0x710], R0 ;  /* 0x0007100001007387 */ /* 0x0001e80000100800 */
[----:B------:R-:W-:Y:S01]  /*c390*/  STL [R1+0x280], R61 ;  /* 0x0002803d01007387 */ /* 0x000fe20000100800 */
[----:B0-----:R-:W-:-:S05]  /*c3a0*/  SEL R0, R10, R60, !P4 ;  /* 0x0000003c0a007207 */ /* 0x001fca0006000000 */
[----:B------:R0:W-:Y:S01]  /*c3b0*/  STL [R1+0x3f0], R0 ;  /* 0x0003f00001007387 */ /* 0x0001e20000100800 */
[C---:B------:R-:W-:Y:S02]  /*c3c0*/  SEL R39, R10.reuse, R91, !P4 ;  /* 0x0000005b0a277207 */ /* 0x040fe40006000000 */
[C---:B------:R-:W-:Y:S01]  /*c3d0*/  SEL R91, R10.reuse, R80, !P4 ;  /* 0x000000500a5b7207 */ /* 0x040fe20006000000 */
[----:B------:R-:W-:Y:S01]  /*c3e0*/  STL [R1+0x244], R42 ;  /* 0x0002442a01007387 */ /* 0x000fe20000100800 */
[C---:B------:R-:W-:Y:S02]  /*c3f0*/  SEL R80, R10.reuse, R31, !P4 ;  /* 0x0000001f0a507207 */ /* 0x040fe40006000000 */
[----:B0-----:R-:W-:-:S05]  /*c400*/  SEL R0, R10, R38, !P4 ;  /* 0x000000260a007207 */ /* 0x001fca0006000000 */
[----:B------:R0:W-:Y:S04]  /*c410*/  STL [R1+0x3c0], R0 ;  /* 0x0003c00001007387 */ /* 0x0001e80000100800 */
[----:B------:R-:W2:Y:S01]  /*c420*/  LDL.LU R31, [R1+0x1d8] ;  /* 0x0001d800011f7983 */ /* 0x000ea20000300800 */
[C---:B------:R-:W-:Y:S02]  /*c430*/  SEL R79, R10.reuse, R25, !P4 ;  /* 0x000000190a4f7207 */ /* 0x040fe40006000000 */
[C---:B0-----:R-:W-:Y:S01]  /*c440*/  SEL R0, R10.reuse, R29, !P4 ;  /* 0x0000001d0a007207 */ /* 0x041fe20006000000 */
[----:B------:R-:W-:Y:S01]  /*c450*/  STL [R1+0x240], R30 ;  /* 0x0002401e01007387 */ /* 0x000fe20000100800 */
[----:B------:R-:W-:-:S03]  /*c460*/  SEL R25, R10, R24, !P4 ;  /* 0x000000180a197207 */ /* 0x000fc60006000000 */
[----:B------:R0:W-:Y:S04]  /*c470*/  STL [R1+0x3bc], R0 ;  /* 0x0003bc0001007387 */ /* 0x0001e80000100800 */
[----:B------:R-:W3:Y:S01]  /*c480*/  LDL.LU R24, [R1+0x1e0] ;  /* 0x0001e00001187983 */ /* 0x000ee20000300800 */
[----:B0-----:R-:W-:-:S03]  /*c490*/  SEL R0, R10, R23, !P4 ;  /* 0x000000170a007207 */ /* 0x001fc60006000000 */
[----:B------:R0:W-:Y:S04]  /*c4a0*/  STL [R1+0x10], R25 ;  /* 0x0000101901007387 */ /* 0x0001e80000100800 */
[----:B------:R1:W-:Y:S04]  /*c4b0*/  STL [R1+0x3ec], R0 ;  /* 0x0003ec0001007387 */ /* 0x0003e80000100800 */
[----:B0-----:R-:W4:Y:S01]  /*c4c0*/  LDL.LU R25, [R1+0x1dc] ;  /* 0x0001dc0001197983 */ /* 0x001f220000300800 */
[C---:B------:R-:W-:Y:S02]  /*c4d0*/  SEL R18, R10.reuse, R18, !P4 ;  /* 0x000000120a127207 */ /* 0x040fe40006000000 */
[----:B-1----:R-:W-:-:S03]  /*c4e0*/  SEL R0, R10, R17, !P4 ;  /* 0x000000110a007207 */ /* 0x002fc60006000000 */
[----:B------:R-:W-:Y:S01]  /*c4f0*/  STL [R1+0xc], R18 ;  /* 0x00000c1201007387 */ /* 0x000fe20000100800 */
[----:B------:R-:W-:-:S03]  /*c500*/  SEL R70, R10, R63, !P4 ;  /* 0x0000003f0a467207 */ /* 0x000fc60006000000 */
[----:B------:R0:W-:Y:S01]  /*c510*/  STL [R1+0x420], R0 ;  /* 0x0004200001007387 */ /* 0x0001e20000100800 */
[C---:B------:R-:W-:Y:S02]  /*c520*/  SEL R63, R10.reuse, R26, !P4 ;  /* 0x0000001a0a3f7207 */ /* 0x040fe40006000000 */
[C---:B------:R-:W-:Y:S01]  /*c530*/  SEL R42, R10.reuse, R27, !P4 ;  /* 0x0000001b0a2a7207 */ /* 0x040fe20006000000 */
[----:B------:R-:W4:Y:S04]  /*c540*/  LDL.LU R26, [R1+0x21c] ;  /* 0x00021c00011a7983 */ /* 0x000f280000300800 */
[----:B------:R-:W4:Y:S01]  /*c550*/  LDL.LU R27, [R1+0x218] ;  /* 0x00021800011b7983 */ /* 0x000f220000300800 */
[C---:B0-----:R-:W-:Y:S01]  /*c560*/  SEL R0, R10.reuse, R12, !P4 ;  /* 0x0000000c0a007207 */ /* 0x041fe20006000000 */
[----:B------:R-:W0:Y:S04]  /*c570*/  S2R R30, SR_TID.X ;  /* 0x00000000001e7919 */ /* 0x000e280000002100 */
[----:B------:R-:W-:Y:S04]  /*c580*/  STL [R1+0x8], R0 ;  /* 0x0000080001007387 */ /* 0x000fe80000100800 */
[----:B------:R-:W4:Y:S01]  /*c590*/  LDL.LU R29, [R1+0x29c] ;  /* 0x00029c00011d7983 */ /* 0x000f220000300800 */
[----:B------:R-:W-:Y:S01]  /*c5a0*/  SEL R4, R10, R4, !P4 ;  /* 0x000000040a047207 */ /* 0x000fe20006000000 */
[----:B------:R-:W-:Y:S01]  /*c5b0*/  @!P0 IMAD.MOV R6, RZ, RZ, -R6 ;  /* 0x000000ffff068224 */ /* 0x000fe200078e0a06 */
[----:B------:R-:W-:-:S04]  /*c5c0*/  @!UP2 UIADD3 UR4, UPT, UPT, -UR6, 0x100000, URZ ;  /* 0x001000000604a890 */ /* 0x000fc8000fffe1ff */
[----:B------:R-:W-:Y:S02]  /*c5d0*/  @!UP2 USHF.L.U32 UR5, UR4, 0xb, URZ ;  /* 0x0000000b0405a899 */ /* 0x000fe400080006ff */
[----:B------:R-:W-:Y:S01]  /*c5e0*/  @!UP2 USHF.L.U32 UR4, UR4, 0x1, URZ ;  /* 0x000000010404a899 */ /* 0x000fe200080006ff */
[----:B------:R-:W-:Y:S01]  /*c5f0*/  IMAD R4, R4, UR14, RZ ;  /* 0x0000000e04047c24 */ /* 0x000fe2000f8e02ff */
[C---:B------:R-:W-:Y:S02]  /*c600*/  SEL R71, R10.reuse, R6, !P4 ;  /* 0x000000060a477207 */ /* 0x040fe40006000000 */
[----:B------:R-:W-:Y:S02]  /*c610*/  SEL R40, R10, R84, !P4 ;  /* 0x000000540a287207 */ /* 0x000fe40006000000 */
[----:B------:R-:W-:Y:S02]  /*c620*/  IADD3 R6, P0, PT, R4, R3, RZ ;  /* 0x0000000304067210 */ /* 0x000fe40007f1e0ff */
[C---:B------:R-:W-:Y:S01]  /*c630*/  SEL R84, R10.reuse, R62, !P4 ;  /* 0x0000003e0a547207 */ /* 0x040fe20006000000 */
[----:B------:R-:W-:Y:S01]  /*c640*/  VOTEU.ALL UP1, P2 ;  /* 0x0000000000ff7886 */ /* 0x000fe20001020000 */
[----:B------:R-:W-:-:S02]  /*c650*/  SEL R62, R10, R20, !P4 ;  /* 0x000000140a3e7207 */ /* 0x000fc40006000000 */
[----:B------:R-:W-:Y:S02]  /*c660*/  SEL R20, R10, R7, !P4 ;  /* 0x000000070a147207 */ /* 0x000fe40006000000 */
[----:B------:R-:W-:Y:S01]  /*c670*/  LEA.HI.X.SX32 R7, R4, R2, 0x1, P0 ;  /* 0x0000000204077211 */ /* 0x000fe200000f0eff */
[----:B------:R1:W1:Y:S01]  /*c680*/  @!UP1 SYNCS.EXCH.64 URZ, [UR10+0xc008], UR4 ;  /* 0x00c008040aff95b2 */ /* 0x0002620008000100 */
[----:B0-----:R-:W-:Y:S02]  /*c690*/  LOP3.LUT R23, R30, 0x7f, RZ, 0xc0, !PT ;  /* 0x0000007f1e177812 */ /* 0x001fe400078ec0ff */
[----:B------:R-:W4:Y:S04]  /*c6a0*/  LDL.LU R30, [R1+0x258] ;  /* 0x00025800011e7983 */ /* 0x000f280000300800 */
[----:B------:R-:W-:Y:S04]  /*c6b0*/  STL [R1+0x154], R6 ;  /* 0x0001540601007387 */ /* 0x000fe80000100800 */
[----:B------:R-:W-:Y:S01]  /*c6c0*/  STL [R1+0x150], R7 ;  /* 0x0001500701007387 */ /* 0x000fe20000100800 */
[----:B------:R-:W-:Y:S01]  /*c6d0*/  @!P6 IMAD.MOV R5, RZ, RZ, -R5 ;  /* 0x000000ffff05e224 */ /* 0x000fe200078e0a05 */
[----:B------:R-:W-:-:S02]  /*c6e0*/  SEL R32, R10, R32, !P4 ;  /* 0x000000200a207207 */ /* 0x000fc40006000000 */
[----:B--2---:R0:W-:Y:S04]  /*c6f0*/  STS.U8 [R23+UR10+0x8000], R31 ;  /* 0x0080001f17007988 */ /* 0x0041e8000800000a */
[----:B0-----:R-:W2:Y:S04]  /*c700*/  LDL.LU R31, [R1+0x2dc] ;  /* 0x0002dc00011f7983 */ /* 0x001ea80000300800 */
[----:B---3--:R0:W-:Y:S04]  /*c710*/  STS.U8 [R23+UR10+0x8200], R24 ;  /* 0x0082001817007988 */ /* 0x0081e8000800000a */
[----:B0-----:R-:W3:Y:S01]  /*c720*/  LDL.LU R24, [R1+0x25c] ;  /* 0x00025c0001187983 */ /* 0x001ee20000300800 */
[----:B------:R-:W-:-:S02]  /*c730*/  SEL R57, R10, R90, !P4 ;  /* 0x0000005a0a397207 */ /* 0x000fc40006000000 */
[----:B------:R-:W-:Y:S02]  /*c740*/  SEL R90, R10, R5, !P4 ;  /* 0x000000050a5a7207 */ /* 0x000fe40006000000 */
[----:B------:R-:W-:Y:S01]  /*c750*/  PRMT R5, RZ, 0x7610, R5 ;  /* 0x00007610ff057816 */ /* 0x000fe20000000005 */
[----:B------:R-:W-:-:S05]  /*c760*/  IMAD R4, R32, UR14, RZ ;  /* 0x0000000e20047c24 */ /* 0x000fca000f8e02ff */
[----:B------:R0:W3:Y:S02]  /*c770*/  @P3 LDG.E.U8 R5, desc[UR22][R6.64] ;  /* 0x0000001606053981 */ /* 0x0000e4000c1e1100 */
[----:B0-----:R-:W-:-:S04]  /*c780*/  IADD3 R6, P0, PT, R4, R3, RZ ;  /* 0x0000000304067210 */ /* 0x001fc80007f1e0ff */
[----:B------:R-:W-:Y:S01]  /*c790*/  LEA.HI.X.SX32 R7, R4, R2, 0x1, P0 ;  /* 0x0000000204077211 */ /* 0x000fe200000f0eff */
[----:B------:R-:W-:Y:S04]  /*c7a0*/  STL [R1+0x19c], R6 ;  /* 0x00019c0601007387 */ /* 0x000fe80000100800 */
[----:B----4-:R0:W-:Y:S04]  /*c7b0*/  STS.U8 [R23+UR10+0x8400], R25 ;  /* 0x0084001917007988 */ /* 0x0101e8000800000a */
[----:B------:R-:W-:Y:S04]  /*c7c0*/  STL [R1+0x198], R7 ;  /* 0x0001980701007387 */ /* 0x000fe80000100800 */
[----:B0-----:R-:W4:Y:S01]  /*c7d0*/  LDL.LU R25, [R1+0x31c] ;  /* 0x00031c0001197983 */ /* 0x001f220000300800 */
[----:B------:R-:W-:Y:S01]  /*c7e0*/  PRMT R4, RZ, 0x7610, R4 ;  /* 0x00007610ff047816 */ /* 0x000fe20000000004 */
[----:B------:R-:W-:-:S05]  /*c7f0*/  @!P5 IMAD.MOV R8, RZ, RZ, -R8 ;  /* 0x000000ffff08d224 */ /* 0x000fca00078e0a08 */
[----:B------:R0:W4:Y:S01]  /*c800*/  @P3 LDG.E.U8 R4, desc[UR22][R6.64] ;  /* 0x0000001606043981 */ /* 0x000122000c1e1100 */
[----:B------:R-:W-:Y:S01]  /*c810*/  @!P1 IMAD.MOV R9, RZ, RZ, -R9 ;  /* 0x000000ffff099224 */ /* 0x000fe200078e0a09 */
[----:B------:R-:W-:Y:S01]  /*c820*/  SEL R60, R10, R8, !P4 ;  /* 0x000000080a3c7207 */ /* 0x000fe20006000000 */
[----:B0-----:R-:W-:-:S03]  /*c830*/  IMAD R6, R33, UR14, RZ ;  /* 0x0000000e21067c24 */ /* 0x001fc6000f8e02ff */
[----:B------:R-:W-:Y:S02]  /*c840*/  SEL R38, R10, R9, !P4 ;  /* 0x000000090a267207 */ /* 0x000fe40006000000 */
[C---:B------:R-:W-:Y:S01]  /*c850*/  IADD3 R8, P0, PT, R6.reuse, R3, RZ ;  /* 0x0000000306087210 */ /* 0x040fe20007f1e0ff */
[----:B------:R0:W-:Y:S03]  /*c860*/  STS.U8 [R23+UR10+0x8600], R26 ;  /* 0x0086001a17007988 */ /* 0x0001e6000800000a */
[----:B------:R-:W-:Y:S01]  /*c870*/  LEA.HI.X.SX32 R9, R6, R2, 0x1, P0 ;  /* 0x0000000206097211 */ /* 0x000fe200000f0eff */
[----:B------:R-:W-:Y:S04]  /*c880*/  STS.U8 [R23+UR10+0x8800], R27 ;  /* 0x0088001b17007988 */ /* 0x000fe8000800000a */
[----:B------:R1:W-:Y:S04]  /*c890*/  STS.U8 [R23+UR10+0x8a00], R29 ;  /* 0x008a001d17007988 */ /* 0x0003e8000800000a */
[----:B0-----:R-:W4:Y:S04]  /*c8a0*/  LDL.LU R26, [R1+0x298] ;  /* 0x00029800011a7983 */ /* 0x001f280000300800 */
[----:B------:R0:W-:Y:S04]  /*c8b0*/  STL [R1+0x1dc], R8 ;  /* 0x0001dc0801007387 */ /* 0x0001e80000100800 */
[----:B------:R0:W-:Y:S04]  /*c8c0*/  STL [R1+0x1d8], R9 ;  /* 0x0001d80901007387 */ /* 0x0001e80000100800 */
[----:B-1----:R-:W4:Y:S01]  /*c8d0*/  LDL.LU R29, [R1+0x374] ;  /* 0x00037400011d7983 */ /* 0x002f220000300800 */
[----:B------:R-:W-:Y:S01]  /*c8e0*/  PRMT R7, RZ, 0x7610, R7 ;  /* 0x00007610ff077816 */ /* 0x000fe20000000007 */
[----:B------:R-:W-:-:S02]  /*c8f0*/  IMAD R6, R36, UR14, RZ ;  /* 0x0000000e24067c24 */ /* 0x000fc4000f8e02ff */
[----:B------:R-:W4:Y:S04]  /*c900*/  LDL.LU R27, [R1+0x2d8] ;  /* 0x0002d800011b7983 */ /* 0x000f280000300800 */
[----:B------:R0:W4:Y:S02]  /*c910*/  @P3 LDG.E.U8 R7, desc[UR22][R8.64] ;  /* 0x0000001608073981 */ /* 0x000124000c1e1100 */
[----:B0-----:R-:W-:-:S04]  /*c920*/  IADD3 R8, P0, PT, R6, R3, RZ ;  /* 0x0000000306087210 */ /* 0x001fc80007f1e0ff */
[----:B------:R-:W-:Y:S01]  /*c930*/  LEA.HI.X.SX32 R9, R6, R2, 0x1, P0 ;  /* 0x0000000206097211 */ /* 0x000fe200000f0eff */
[----:B------:R-:W-:Y:S04]  /*c940*/  STL [R1+0x21c], R8 ;  /* 0x00021c0801007387 */ /* 0x000fe80000100800 */
[----:B------:R0:W-:Y:S04]  /*c950*/  STS.U8 [R23+UR10+0x8c00], R30 ;  /* 0x008c001e17007988 */ /* 0x0001e8000800000a */
[----:B------:R-:W-:Y:S04]  /*c960*/  STL [R1+0x218], R9 ;  /* 0x0002180901007387 */ /* 0x000fe80000100800 */
[----:B0-----:R-:W4:Y:S04]  /*c970*/  LDL.LU R30, [R1+0x378] ;  /* 0x00037800011e7983 */ /* 0x001f280000300800 */
[----:B--2---:R0:W-:Y:S04]  /*c980*/  STS.U8 [R23+UR10+0x8e00], R31 ;  /* 0x008e001f17007988 */ /* 0x0041e8000800000a */
[----:B0-----:R-:W2:Y:S04]  /*c990*/  LDL.LU R31, [R1+0x318] ;  /* 0x00031800011f7983 */ /* 0x001ea80000300800 */
[----:B---3--:R0:W-:Y:S02]  /*c9a0*/  STS.U8 [R23+UR10+0x9000], R24 ;  /* 0x0090001817007988 */ /* 0x0081e4000800000a */
[----:B0-----:R-:W0:Y:S01]  /*c9b0*/  S2R R23, SR_TID.X ;  /* 0x0000000000177919 */ /* 0x001e220000002100 */
[----:B------:R-:W-:-:S02]  /*c9c0*/  PRMT R6, RZ, 0x7610, R6 ;  /* 0x00007610ff067816 */ /* 0x000fc40000000006 */
[C---:B------:R-:W-:Y:S02]  /*c9d0*/  SEL R92, R10.reuse, R87, !P4 ;  /* 0x000000570a5c7207 */ /* 0x040fe40006000000 */
[C---:B------:R-:W-:Y:S02]  /*c9e0*/  SEL R87, R10.reuse, R81, !P4 ;  /* 0x000000510a577207 */ /* 0x040fe40006000000 */
[----:B------:R1:W3:Y:S01]  /*c9f0*/  @P3 LDG.E.U8 R6, desc[UR22][R8.64] ;  /* 0x0000001608063981 */ /* 0x0002e2000c1e1100 */
[C---:B------:R-:W-:Y:S02]  /*ca00*/  SEL R44, R10.reuse, R69, !P4 ;  /* 0x000000450a2c7207 */ /* 0x040fe40006000000 */
[C---:B------:R-:W-:Y:S02]  /*ca10*/  SEL R69, R10.reuse, R49, !P4 ;  /* 0x000000310a457207 */ /* 0x040fe40006000000 */
[C---:B------:R-:W-:Y:S02]  /*ca20*/  SEL R81, R10.reuse, R43, !P4 ;  /* 0x0000002b0a517207 */ /* 0x040fe40006000000 */
[C---:B------:R-:W-:Y:S01]  /*ca30*/  SEL R41, R10.reuse, R77, !P4 ;  /* 0x0000004d0a297207 */ /* 0x040fe20006000000 */
[----:B-1----:R-:W-:Y:S01]  /*ca40*/  IMAD R8, R39, UR14, RZ ;  /* 0x0000000e27087c24 */ /* 0x002fe2000f8e02ff */
[----:B------:R-:W-:-:S02]  /*ca50*/  SEL R85, R10, R72, !P4 ;  /* 0x000000480a557207 */ /* 0x000fc40006000000 */
[C---:B------:R-:W-:Y:S02]  /*ca60*/  SEL R43, R10.reuse, R35, !P4 ;  /* 0x000000230a2b7207 */ /* 0x040fe40006000000 */
[C---:B------:R-:W-:Y:S02]  /*ca70*/  SEL R49, R10.reuse, R34, !P4 ;  /* 0x000000220a317207 */ /* 0x040fe40006000000 */
[C---:B------:R-:W-:Y:S02]  /*ca80*/  SEL R58, R10.reuse, R58, !P4 ;  /* 0x0000003a0a3a7207 */ /* 0x040fe40006000000 */
[C---:B------:R-:W-:Y:S02]  /*ca90*/  SEL R54, R10.reuse, R54, !P4 ;  /* 0x000000360a367207 */ /* 0x040fe40006000000 */
[C---:B------:R-:W-:Y:S02]  /*caa0*/  SEL R46, R10.reuse, R46, !P4 ;  /* 0x0000002e0a2e7207 */ /* 0x040fe40006000000 */
        /* <DEDUP_REMOVED lines=28> */
[----:B------:R-:W-:Y:S02]  /*cc70*/  SEL R0, R10, R11, !P4 ;  /* 0x0000000b0a007207 */ /* 0x000fe40006000000 */
[----:B------:R-:W-:-:S04]  /*cc80*/  IADD3 R10, P0, PT, R8, R3, RZ ;  /* 0x00000003080a7210 */ /* 0x000fc80007f1e0ff */
[----:B------:R-:W-:Y:S01]  /*cc90*/  LEA.HI.X.SX32 R11, R8, R2, 0x1, P0 ;  /* 0x00000002080b7211 */ /* 0x000fe200000f0eff */
[----:B------:R-:W-:Y:S01]  /*cca0*/  IMAD R8, R40, UR14, RZ ;  /* 0x0000000e28087c24 */ /* 0x000fe2000f8e02ff */
[----:B------:R-:W-:Y:S01]  /*ccb0*/  STL [R1+0x25c], R10 ;  /* 0x00025c0a01007387 */ /* 0x000fe20000100800 */
[----:B0-----:R-:W-:-:S03]  /*ccc0*/  LOP3.LUT R40, R23, 0x7f, RZ, 0xc0, !PT ;  /* 0x0000007f17287812 */ /* 0x001fc600078ec0ff */
[----:B------:R-:W-:Y:S04]  /*ccd0*/  STL [R1+0x258], R11 ;  /* 0x0002580b01007387 */ /* 0x000fe80000100800 */
[----:B------:R-:W3:Y:S04]  /*cce0*/  LDL.LU R24, [R1+0x358] ;  /* 0x0003580001187983 */ /* 0x000ee80000300800 */
[----:B----4-:R0:W-:Y:S04]  /*ccf0*/  STS.U8 [R40+UR10+0x9200], R25 ;  /* 0x0092001928007988 */ /* 0x0101e8000800000a */
[----:B0-----:R-:W4:Y:S01]  /*cd00*/  LDL.LU R25, [R1+0x35c] ;  /* 0x00035c0001197983 */ /* 0x001f220000300800 */
[----:B------:R-:W-:-:S06]  /*cd10*/  PRMT R9, RZ, 0x7610, R9 ;  /* 0x00007610ff097816 */ /* 0x000fcc0000000009 */
[----:B------:R0:W4:Y:S04]  /*cd20*/  @P3 LDG.E.U8 R9, desc[UR22][R10.64] ;  /* 0x000000160a093981 */ /* 0x000128000c1e1100 */
[----:B------:R1:W-:Y:S01]  /*cd30*/  STS.U8 [R40+UR10+0x9400], R26 ;  /* 0x0094001a28007988 */ /* 0x0003e2000800000a */
[----:B0-----:R-:W-:-:S04]  /*cd40*/  IADD3 R10, P0, PT, R8, R3, RZ ;  /* 0x00000003080a7210 */ /* 0x001fc80007f1e0ff */
[----:B------:R-:W-:Y:S01]  /*cd50*/  LEA.HI.X.SX32 R11, R8, R2, 0x1, P0 ;  /* 0x00000002080b7211 */ /* 0x000fe200000f0eff */
[----:B-1----:R-:W4:Y:S04]  /*cd60*/  LDL.LU R26, [R1+0x2fc] ;  /* 0x0002fc00011a7983 */ /* 0x002f280000300800 */
[----:B------:R-:W-:Y:S04]  /*cd70*/  STL [R1+0x29c], R10 ;  /* 0x00029c0a01007387 */ /* 0x000fe80000100800 */
[----:B------:R-:W-:Y:S04]  /*cd80*/  STL [R1+0x298], R11 ;  /* 0x0002980b01007387 */ /* 0x000fe80000100800 */
[----:B------:R0:W-:Y:S04]  /*cd90*/  STS.U8 [R40+UR10+0x9600], R29 ;  /* 0x0096001d28007988 */ /* 0x0001e8000800000a */
[----:B0-----:R-:W4:Y:S01]  /*cda0*/  LDL.LU R29, [R1+0x368] ;  /* 0x00036800011d7983 */ /* 0x001f220000300800 */
[----:B------:R-:W-:-:S06]  /*cdb0*/  PRMT R8, RZ, 0x7610, R8 ;  /* 0x00007610ff087816 */ /* 0x000fcc0000000008 */
[----:B------:R0:W4:Y:S02]  /*cdc0*/  @P3 LDG.E.U8 R8, desc[UR22][R10.64] ;  /* 0x000000160a083981 */ /* 0x000124000c1e1100 */
[----:B0-----:R-:W-:Y:S02]  /*cdd0*/  IMAD R10, R41, UR14, RZ ;  /* 0x0000000e290a7c24 */ /* 0x001fe4000f8e02ff */
[----:B------:R0:W-:Y:S03]  /*cde0*/  STS.U8 [R40+UR10+0x9800], R27 ;  /* 0x0098001b28007988 */ /* 0x0001e6000800000a */
[----:B------:R-:W-:-:S04]  /*cdf0*/  IADD3 R12, P0, PT, R10, R3, RZ ;  /* 0x000000030a0c7210 */ /* 0x000fc80007f1e0ff */
[----:B------:R-:W-:Y:S01]  /*ce00*/  LEA.HI.X.SX32 R13, R10, R2, 0x1, P0 ;  /* 0x000000020a0d7211 */ /* 0x000fe200000f0eff */
[----:B0-----:R-:W4:Y:S04]  /*ce10*/  LDL.LU R27, [R1+0x2f4] ;  /* 0x0002f400011b7983 */ /* 0x001f280000300800 */
[----:B------:R-:W-:Y:S04]  /*ce20*/  STL [R1+0x2dc], R12 ;  /* 0x0002dc0c01007387 */ /* 0x000fe80000100800 */
[----:B------:R-:W-:Y:S04]  /*ce30*/  STL [R1+0x2d8], R13 ;  /* 0x0002d80d01007387 */ /* 0x000fe80000100800 */
[----:B------:R0:W-:Y:S04]  /*ce40*/  STS.U8 [R40+UR10+0x9a00], R30 ;  /* 0x009a001e28007988 */ /* 0x0001e8000800000a */
[----:B0-----:R-:W4:Y:S04]  /*ce50*/  LDL.LU R30, [R1+0x338] ;  /* 0x00033800011e7983 */ /* 0x001f280000300800 */
[----:B--2---:R0:W-:Y:S04]  /*ce60*/  STS.U8 [R40+UR10+0x9c00], R31 ;  /* 0x009c001f28007988 */ /* 0x0041e8000800000a */
[----:B0-----:R-:W2:Y:S01]  /*ce70*/  LDL.LU R31, [R1+0x334] ;  /* 0x00033400011f7983 */ /* 0x001ea20000300800 */
[----:B------:R-:W-:Y:S01]  /*ce80*/  PRMT R11, RZ, 0x7610, R11 ;  /* 0x00007610ff0b7816 */ /* 0x000fe2000000000b */
[----:B------:R-:W-:-:S05]  /*ce90*/  IMAD R10, R44, UR14, RZ ;  /* 0x0000000e2c0a7c24 */ /* 0x000fca000f8e02ff */
[----:B------:R0:W2:Y:S01]  /*cea0*/  @P3 LDG.E.U8 R11, desc[UR22][R12.64] ;  /* 0x000000160c0b3981 */ /* 0x0000a2000c1e1100 */
[----:B------:R-:W-:Y:S02]  /*ceb0*/  LOP3.LUT R23, R40, 0x10, RZ, 0x3c, !PT ;  /* 0x0000001028177812 */ /* 0x000fe400078e3cff */
[----:B0-----:R-:W-:-:S04]  /*cec0*/  IADD3 R12, P0, PT, R10, R3, RZ ;  /* 0x000000030a0c7210 */ /* 0x001fc80007f1e0ff */
[----:B------:R-:W-:Y:S01]  /*ced0*/  LEA.HI.X.SX32 R13, R10, R2, 0x1, P0 ;  /* 0x000000020a0d7211 */ /* 0x000fe200000f0eff */
[----:B------:R0:W-:Y:S04]  /*cee0*/  STL [R1+0x31c], R12 ;  /* 0x00031c0c01007387 */ /* 0x0001e80000100800 */
[----:B------:R1:W-:Y:S01]  /*cef0*/  STL [R1+0x318], R13 ;  /* 0x0003180d01007387 */ /* 0x0003e20000100800 */
[----:B------:R-:W-:-:S06]  /*cf00*/  PRMT R10, RZ, 0x7610, R10 ;  /* 0x00007610ff0a7816 */ /* 0x000fcc000000000a */
[----:B------:R0:W2:Y:S02]  /*cf10*/  @P3 LDG.E.U8 R10, desc[UR22][R12.64] ;  /* 0x000000160c0a3981 */ /* 0x0000a4000c1e1100 */
[----:B0-----:R-:W-:-:S05]  /*cf20*/  IMAD R12, R51, UR14, RZ ;  /* 0x0000000e330c7c24 */ /* 0x001fca000f8e02ff */
[----:B------:R-:W-:-:S04]  /*cf30*/  IADD3 R14, P0, PT, R12, R3, RZ ;  /* 0x000000030c0e7210 */ /* 0x000fc80007f1e0ff */
[----:B------:R-:W-:Y:S02]  /*cf40*/  LEA.HI.X.SX32 R15, R12, R2, 0x1, P0 ;  /* 0x000000020c0f7211 */ /* 0x000fe400000f0eff */
[----:B-1----:R-:W-:Y:S01]  /*cf50*/  PRMT R13, RZ, 0x7610, R13 ;  /* 0x00007610ff0d7816 */ /* 0x002fe2000000000d */
[----:B------:R-:W-:-:S05]  /*cf60*/  IMAD R12, R37, UR14, RZ ;  /* 0x0000000e250c7c24 */ /* 0x000fca000f8e02ff */
[----:B------:R0:W2:Y:S04]  /*cf70*/  @P3 LDG.E.U8 R13, desc[UR22][R14.64] ;  /* 0x000000160e0d3981 */ /* 0x0000a8000c1e1100 */
[----:B---3--:R1:W-:Y:S04]  /*cf80*/  STS.U8 [R40+UR10+0x9e00], R24 ;  /* 0x009e001828007988 */ /* 0x0083e8000800000a */
[----:B-1----:R-:W3:Y:S04]  /*cf90*/  LDL.LU R24, [R1+0x364] ;  /* 0x0003640001187983 */ /* 0x002ee80000300800 */
[----:B----4-:R1:W-:Y:S04]  /*cfa0*/  STS.U8 [R23+UR10+0x8080], R25 ;  /* 0x0080801917007988 */ /* 0x0103e8000800000a */
[----:B-1----:R-:W4:Y:S04]  /*cfb0*/  LDL.LU R25, [R1+0x2e8] ;  /* 0x0002e80001197983 */ /* 0x002f280000300800 */
[----:B------:R0:W-:Y:S04]  /*cfc0*/  STL [R1+0x35c], R14 ;  /* 0x00035c0e01007387 */ /* 0x0001e80000100800 */
[----:B------:R-:W-:Y:S04]  /*cfd0*/  STL [R1+0x358], R15 ;  /* 0x0003580f01007387 */ /* 0x000fe80000100800 */
[----:B------:R-:W-:Y:S04]  /*cfe0*/  STS.U8 [R23+UR10+0x8280], R26 ;  /* 0x0082801a17007988 */ /* 0x000fe8000800000a */
[----:B------:R-:W4:Y:S01]  /*cff0*/  LDL.LU R21, [R1+0x370] ;  /* 0x0003700001157983 */ /* 0x000f220000300800 */
[----:B0-----:R-:W-:-:S03]  /*d000*/  IADD3 R14, P0, PT, R12, R3, RZ ;  /* 0x000000030c0e7210 */ /* 0x001fc60007f1e0ff */
[----:B------:R0:W-:Y:S04]  /*d010*/  STS.U8 [R23+UR10+0x8480], R29 ;  /* 0x0084801d17007988 */ /* 0x0001e8000800000a */
[----:B0-----:R-:W4:Y:S01]  /*d020*/  LDL.LU R29, [R1+0x2bc] ;  /* 0x0002bc00011d7983 */ /* 0x001f220000300800 */
[----:B------:R-:W-:Y:S02]  /*d030*/  LEA.HI.X.SX32 R15, R12, R2, 0x1, P0 ;  /* 0x000000020c0f7211 */ /* 0x000fe400000f0eff */
[----:B------:R-:W-:Y:S01]  /*d040*/  PRMT R12, RZ, 0x7610, R12 ;  /* 0x00007610ff0c7816 */ /* 0x000fe2000000000c */
[----:B------:R0:W-:Y:S05]  /*d050*/  STL [R1+0x398], R14 ;  /* 0x0003980e01007387 */ /* 0x0001ea0000100800 */
[----:B------:R0:W4:Y:S04]  /*d060*/  @P3 LDG.E.U8 R12, desc[UR22][R14.64] ;  /* 0x000000160e0c3981 */ /* 0x000128000c1e1100 */
[----:B------:R-:W-:Y:S04]  /*d070*/  STL [R1+0x394], R15 ;  /* 0x0003940f01007387 */ /* 0x000fe80000100800 */
[----:B------:R-:W4:Y:S01]  /*d080*/  LDL.LU R26, [R1+0x360] ;  /* 0x00036000011a7983 */ /* 0x000f220000300800 */
[----:B0-----:R-:W-:-:S03]  /*d090*/  IMAD R14, R28, UR14, RZ ;  /* 0x0000000e1c0e7c24 */ /* 0x001fc6000f8e02ff */
[----:B------:R0:W-:Y:S02]  /*d0a0*/  STS.U8 [R23+UR10+0x8680], R27 ;  /* 0x0086801b17007988 */ /* 0x0001e4000800000a */
        /* <DEDUP_REMOVED lines=11> */
[----:B------:R0:W2:Y:S02]  /*d160*/  @P3 LDG.E.U8 R15, desc[UR22][R16.64] ;  /* 0x00000016100f3981 */ /* 0x0000a4000c1e1100 */
[----:B0-----:R-:W-:-:S04]  /*d170*/  IADD3 R16, P0, PT, R14, R3, RZ ;  /* 0x000000030e107210 */ /* 0x001fc80007f1e0ff */
[----:B------:R-:W-:Y:S01]  /*d180*/  LEA.HI.X.SX32 R17, R14, R2, 0x1, P0 ;  /* 0x000000020e117211 */ /* 0x000fe200000f0eff */
[----:B------:R0:W-:Y:S04]  /*d190*/  STL [R1+0x3f8], R16 ;  /* 0x0003f81001007387 */ /* 0x0001e80000100800 */
[----:B------:R-:W-:Y:S01]  /*d1a0*/  STL [R1+0x3f4], R17 ;  /* 0x0003f41101007387 */ /* 0x000fe20000100800 */
[----:B------:R-:W-:-:S06]  /*d1b0*/  PRMT R14, RZ, 0x7610, R14 ;  /* 0x00007610ff0e7816 */ /* 0x000fcc000000000e */
[----:B------:R0:W2:Y:S02]  /*d1c0*/  @P3 LDG.E.U8 R14, desc[UR22][R16.64] ;  /* 0x00000016100e3981 */ /* 0x0000a4000c1e1100 */
[----:B0-----:R-:W-:Y:S02]  /*d1d0*/  IMAD R16, R18, UR14, RZ ;  /* 0x0000000e12107c24 */ /* 0x001fe4000f8e02ff */
[----:B---3--:R0:W-:Y:S04]  /*d1e0*/  STS.U8 [R23+UR10+0x8c80], R24 ;  /* 0x008c801817007988 */ /* 0x0081e8000800000a */
[----:B0-----:R-:W3:Y:S04]  /*d1f0*/  LDL.LU R24, [R1+0x36c] ;  /* 0x00036c0001187983 */ /* 0x001ee80000300800 */
[----:B----4-:R0:W-:Y:S04]  /*d200*/  STS.U8 [R23+UR10+0x8e80], R25 ;  /* 0x008e801917007988 */ /* 0x0101e8000800000a */
[----:B0-----:R-:W4:Y:S04]  /*d210*/  LDL.LU R25, [R1+0x220] ;  /* 0x0002200001197983 */ /* 0x001f280000300800 */
[----:B------:R-:W-:Y:S01]  /*d220*/  STS.U8 [R23+UR10+0x9080], R21 ;  /* 0x0090801517007988 */ /* 0x000fe2000800000a */
[----:B------:R-:W-:-:S02]  /*d230*/  IADD3 R18, P0, PT, R16, R3, RZ ;  /* 0x0000000310127210 */ /* 0x000fc40007f1e0ff */
[----:B------:R-:W-:Y:S02]  /*d240*/  PRMT R17, RZ, 0x7610, R17 ;  /* 0x00007610ff117816 */ /* 0x000fe40000000011 */
[----:B------:R-:W-:Y:S01]  /*d250*/  LEA.HI.X.SX32 R19, R16, R2, 0x1, P0 ;  /* 0x0000000210137211 */ /* 0x000fe200000f0eff */
[----:B------:R-:W-:-:S04]  /*d260*/  IMAD R16, R20, UR14, RZ ;  /* 0x0000000e14107c24 */ /* 0x000fc8000f8e02ff */
[----:B------:R0:W4:Y:S04]  /*d270*/  @P3 LDG.E.U8 R17, desc[UR22][R18.64] ;  /* 0x0000001612113981 */ /* 0x000128000c1e1100 */
[----:B------:R1:W-:Y:S04]  /*d280*/  STS.U8 [R23+UR10+0x9280], R29 ;  /* 0x0092801d17007988 */ /* 0x0003e8000800000a */
[----:B-1----:R-:W4:Y:S04]  /*d290*/  LDL.LU R29, [R1+0x324] ;  /* 0x00032400011d7983 */ /* 0x002f280000300800 */
[----:B------:R0:W-:Y:S04]  /*d2a0*/  STL [R1+0x428], R18 ;  /* 0x0004281201007387 */ /* 0x0001e80000100800 */
[----:B------:R1:W-:Y:S04]  /*d2b0*/  STL [R1+0x424], R19 ;  /* 0x0004241301007387 */ /* 0x0003e80000100800 */
[----:B------:R1:W-:Y:S01]  /*d2c0*/  STS.U8 [R23+UR10+0x9480], R26 ;  /* 0x0094801a17007988 */ /* 0x0003e2000800000a */
[----:B0-----:R-:W-:-:S04]  /*d2d0*/  IADD3 R18, P0, PT, R16, R3, RZ ;  /* 0x0000000310127210 */ /* 0x001fc80007f1e0ff */
[----:B-1----:R-:W-:Y:S01]  /*d2e0*/  LEA.HI.X.SX32 R19, R16, R2, 0x1, P0 ;  /* 0x0000000210137211 */ /* 0x002fe200000f0eff */
[----:B------:R-:W4:Y:S04]  /*d2f0*/  LDL.LU R26, [R1+0x2f8] ;  /* 0x0002f800011a7983 */ /* 0x000f280000300800 */
[----:B------:R0:W-:Y:S04]  /*d300*/  STS.U8 [R23+UR10+0x9680], R27 ;  /* 0x0096801b17007988 */ /* 0x0001e8000800000a */
[----:B0-----:R-:W4:Y:S04]  /*d310*/  LDL.LU R27, [R1+0x264] ;  /* 0x00026400011b7983 */ /* 0x001f280000300800 */
[----:B------:R-:W-:Y:S04]  /*d320*/  STL [R1+0x450], R18 ;  /* 0x0004501201007387 */ /* 0x000fe80000100800 */
[----:B------:R-:W-:Y:S04]  /*d330*/  STL [R1+0x44c], R19 ;  /* 0x00044c1301007387 */ /* 0x000fe80000100800 */
[----:B------:R0:W-:Y:S04]  /*d340*/  STS.U8 [R23+UR10+0x9880], R30 ;  /* 0x0098801e17007988 */ /* 0x0001e8000800000a */
[----:B0-----:R-:W4:Y:S04]  /*d350*/  LDL.LU R30, [R1+0x2f0] ;  /* 0x0002f000011e7983 */ /* 0x001f280000300800 */
[----:B--2---:R0:W-:Y:S04]  /*d360*/  STS.U8 [R23+UR10+0x9a80], R31 ;  /* 0x009a801f17007988 */ /* 0x0041e8000800000a */
[----:B0-----:R-:W2:Y:S01]  /*d370*/  LDL.LU R31, [R1+0x1e4] ;  /* 0x0001e400011f7983 */ /* 0x001ea20000300800 */
[----:B------:R-:W-:-:S06]  /*d380*/  PRMT R16, RZ, 0x7610, R16 ;  /* 0x00007610ff107816 */ /* 0x000fcc0000000010 */
[----:B------:R0:W2:Y:S02]  /*d390*/  @P3 LDG.E.U8 R16, desc[UR22][R18.64] ;  /* 0x0000001612103981 */ /* 0x0000a4000c1e1100 */
[----:B0-----:R-:W-:-:S05]  /*d3a0*/  IMAD R18, R45, UR14, RZ ;  /* 0x0000000e2d127c24 */ /* 0x001fca000f8e02ff */
[----:B------:R-:W-:-:S04]  /*d3b0*/  IADD3 R20, P0, PT, R18, R3, RZ ;  /* 0x0000000312147210 */ /* 0x000fc80007f1e0ff */
[----:B------:R-:W-:Y:S01]  /*d3c0*/  LEA.HI.X.SX32 R21, R18, R2, 0x1, P0 ;  /* 0x0000000212157211 */ /* 0x000fe200000f0eff */
[----:B------:R0:W-:Y:S04]  /*d3d0*/  STL [R1+0xdc], R20 ;  /* 0x0000dc1401007387 */ /* 0x0001e80000100800 */
[----:B------:R1:W-:Y:S01]  /*d3e0*/  STL [R1+0xd8], R21 ;  /* 0x0000d81501007387 */ /* 0x0003e20000100800 */
[----:B------:R-:W-:Y:S01]  /*d3f0*/  PRMT R19, RZ, 0x7610, R19 ;  /* 0x00007610ff137816 */ /* 0x000fe20000000013 */
[----:B------:R-:W-:-:S05]  /*d400*/  IMAD R18, R46, UR14, RZ ;  /* 0x0000000e2e127c24 */ /* 0x000fca000f8e02ff */
[----:B------:R0:W2:Y:S01]  /*d410*/  @P3 LDG.E.U8 R19, desc[UR22][R20.64] ;  /* 0x0000001614133981 */ /* 0x0000a2000c1e1100 */
[----:B------:R-:W-:Y:S02]  /*d420*/  LOP3.LUT R28, R40, 0x20, RZ, 0x3c, !PT ;  /* 0x00000020281c7812 */ /* 0x000fe400078e3cff */
[----:B0-----:R-:W-:-:S04]  /*d430*/  IADD3 R20, P0, PT, R18, R3, RZ ;  /* 0x0000000312147210 */ /* 0x001fc80007f1e0ff */
[----:B-1----:R-:W-:Y:S02]  /*d440*/  LEA.HI.X.SX32 R21, R18, R2, 0x1, P0 ;  /* 0x0000000212157211 */ /* 0x002fe400000f0eff */
[----:B------:R-:W-:-:S06]  /*d450*/  PRMT R18, RZ, 0x7610, R18 ;  /* 0x00007610ff127816 */ /* 0x000fcc0000000012 */
[----:B------:R0:W2:Y:S04]  /*d460*/  @P3 LDG.E.U8 R18, desc[UR22][R20.64] ;  /* 0x0000001614123981 */ /* 0x0000a8000c1e1100 */
[----:B---3--:R1:W-:Y:S04]  /*d470*/  STS.U8 [R23+UR10+0x9c80], R24 ;  /* 0x009c801817007988 */ /* 0x0083e8000800000a */
[----:B-1----:R-:W3:Y:S04]  /*d480*/  LDL.LU R24, [R1+0x330] ;  /* 0x0003300001187983 */ /* 0x002ee80000300800 */
[----:B----4-:R1:W-:Y:S04]  /*d490*/  STS.U8 [R23+UR10+0x9e80], R25 ;  /* 0x009e801917007988 */ /* 0x0103e8000800000a */
[----:B-1----:R-:W4:Y:S04]  /*d4a0*/  LDL.LU R25, [R1+0x224] ;  /* 0x0002240001197983 */ /* 0x002f280000300800 */
[----:B------:R0:W-:Y:S04]  /*d4b0*/  STL [R1+0x11c], R20 ;  /* 0x00011c1401007387 */ /* 0x0001e80000100800 */
[----:B------:R-:W-:Y:S01]  /*d4c0*/  STL [R1+0x118], R21 ;  /* 0x0001181501007387 */ /* 0x000fe20000100800 */
[----:B0-----:R-:W-:-:S03]  /*d4d0*/  IMAD R20, R47, UR14, RZ ;  /* 0x0000000e2f147c24 */ /* 0x001fc6000f8e02ff */
[----:B------:R0:W-:Y:S04]  /*d4e0*/  STS.U8 [R28+UR10+0x8100], R29 ;  /* 0x0081001d1c007988 */ /* 0x0001e8000800000a */
[----:B0-----:R-:W4:Y:S04]  /*d4f0*/  LDL.LU R29, [R1+0x2e4] ;  /* 0x0002e400011d7983 */ /* 0x001f280000300800 */
[----:B------:R-:W4:Y:S01]  /*d500*/  LDL.LU R32, [R1+0x2e0] ;  /* 0x0002e00001207983 */ /* 0x000f220000300800 */
[----:B------:R-:W-:Y:S02]  /*d510*/  IADD3 R22, P0, PT, R20, R3, RZ ;  /* 0x0000000314167210 */ /* 0x000fe40007f1e0ff */
[----:B------:R-:W-:-:S02]  /*d520*/  PRMT R21, RZ, 0x7610, R21 ;  /* 0x00007610ff157816 */ /* 0x000fc40000000015 */
[----:B------:R-:W-:Y:S01]  /*d530*/  LEA.HI.X.SX32 R23, R20, R2, 0x1, P0 ;  /* 0x0000000214177211 */ /* 0x000fe200000f0eff */
[----:B------:R-:W-:Y:S01]  /*d540*/  IMAD R20, R48, UR14, RZ ;  /* 0x0000000e30147c24 */ /* 0x000fe2000f8e02ff */
[----:B------:R-:W-:Y:S04]  /*d550*/  STL [R1+0x15c], R22 ;  /* 0x00015c1601007387 */ /* 0x000fe80000100800 */
[----:B------:R0:W-:Y:S04]  /*d560*/  STS.U8 [R28+UR10+0x8300], R26 ;  /* 0x0083001a1c007988 */ /* 0x0001e8000800000a */
[----:B------:R1:W-:Y:S04]  /*d570*/  STL [R1+0x158], R23 ;  /* 0x0001581701007387 */ /* 0x0003e80000100800 */
[----:B------:R1:W4:Y:S04]  /*d580*/  @P3 LDG.E.U8 R21, desc[UR22][R22.64] ;  /* 0x0000001616153981 */ /* 0x000328000c1e1100 */
[----:B0-----:R-:W4:Y:S01]  /*d590*/  LDL.LU R26, [R1+0x2b8] ;  /* 0x0002b800011a7983 */ /* 0x001f220000300800 */
[----:B-1----:R-:W-:-:S03]  /*d5a0*/  IADD3 R22, P0, PT, R20, R3, RZ ;  /* 0x0000000314167210 */ /* 0x002fc60007f1e0ff */
[----:B------:R0:W-:Y:S01]  /*d5b0*/  STS.U8 [R28+UR10+0x8500], R27 ;  /* 0x0085001b1c007988 */ /* 0x0001e2000800000a */
[----:B------:R-:W-:-:S03]  /*d5c0*/  LEA.HI.X.SX32 R23, R20, R2, 0x1, P0 ;  /* 0x0000000214177211 */ /* 0x000fc600000f0eff */
[----:B0-----:R-:W4:Y:S04]  /*d5d0*/  LDL.LU R27, [R1+0x260] ;  /* 0x00026000011b7983 */ /* 0x001f280000300800 */
[----:B------:R-:W-:Y:S04]  /*d5e0*/  STL [R1+0x1a4], R22 ;  /* 0x0001a41601007387 */ /* 0x000fe80000100800 */
[----:B------:R0:W-:Y:S04]  /*d5f0*/  STS.U8 [R28+UR10+0x8700], R30 ;  /* 0x0087001e1c007988 */ /* 0x0001e8000800000a */
[----:B------:R-:W-:Y:S04]  /*d600*/  STL [R1+0x1a0], R23 ;  /* 0x0001a01701007387 */ /* 0x000fe80000100800 */
[----:B0-----:R-:W4:Y:S04]  /*d610*/  LDL.LU R30, [R1+0x2a0] ;  /* 0x0002a000011e7983 */ /* 0x001f280000300800 */
[----:B--2---:R0:W-:Y:S04]  /*d620*/  STS.U8 [R28+UR10+0x8900], R31 ;  /* 0x0089001f1c007988 */ /* 0x0041e8000800000a */
[----:B0-----:R-:W2:Y:S01]  /*d630*/  LDL.LU R31, [R1+0x26c] ;  /* 0x00026c00011f7983 */ /* 0x001ea20000300800 */
[----:B------:R-:W-:-:S06]  /*d640*/  PRMT R20, RZ, 0x7610, R20 ;  /* 0x00007610ff147816 */ /* 0x000fcc0000000014 */
[----:B------:R0:W2:Y:S02]  /*d650*/  @P3 LDG.E.U8 R20, desc[UR22][R22.64] ;  /* 0x0000001616143981 */ /* 0x0000a4000c1e1100 */
[----:B0-----:R-:W-:Y:S01]  /*d660*/  IMAD R22, R53, UR14, RZ ;  /* 0x0000000e35167c24 */ /* 0x001fe2000f8e02ff */
[----:B------:R-:W-:Y:S01]  /*d670*/  PRMT R23, RZ, 0x7610, R23 ;  /* 0x00007610ff177816 */ /* 0x000fe20000000017 */
[----:B---3--:R0:W-:Y:S03]  /*d680*/  STS.U8 [R28+UR10+0x8b00], R24 ;  /* 0x008b00181c007988 */ /* 0x0081e6000800000a */
[C---:B0-----:R-:W-:Y:S01]  /*d690*/  IADD3 R24, P0, PT, R22.reuse, R3, RZ ;  /* 0x0000000316187210 */ /* 0x041fe20007f1e0ff */
[----:B----4-:R0:W-:Y:S04]  /*d6a0*/  STS.U8 [R28+UR10+0x8d00], R25 ;  /* 0x008d00191c007988 */ /* 0x0101e8000800000a */
[----:B------:R1:W-:Y:S01]  /*d6b0*/  STL [R1+0x1e4], R24 ;  /* 0x0001e41801007387 */ /* 0x0003e20000100800 */
[----:B0-----:R-:W-:-:S05]  /*d6c0*/  LEA.HI.X.SX32 R25, R22, R2, 0x1, P0 ;  /* 0x0000000216197211 */ /* 0x001fca00000f0eff */
[----:B------:R0:W-:Y:S04]  /*d6d0*/  STL [R1+0x1e0], R25 ;  /* 0x0001e01901007387 */ /* 0x0001e80000100800 */
[----:B------:R-:W3:Y:S01]  /*d6e0*/  LDL.LU R39, [R1+0x328] ;  /* 0x0003280001277983 */ /* 0x000ee20000300800 */
[----:B------:R-:W-:-:S03]  /*d6f0*/  IMAD R22, R56, UR14, RZ ;  /* 0x0000000e38167c24 */ /* 0x000fc6000f8e02ff */
[----:B------:R1:W4:Y:S02]  /*d700*/  @P3 LDG.E.U8 R23, desc[UR22][R24.64] ;  /* 0x0000001618173981 */ /* 0x000324000c1e1100 */
[----:B-1----:R-:W-:-:S04]  /*d710*/  IADD3 R24, P0, PT, R22, R3, RZ ;  /* 0x0000000316187210 */ /* 0x002fc80007f1e0ff */
[----:B0-----:R-:W-:Y:S01]  /*d720*/  LEA.HI.X.SX32 R25, R22, R2, 0x1, P0 ;  /* 0x0000000216197211 */ /* 0x001fe200000f0eff */
[----:B------:R0:W-:Y:S04]  /*d730*/  STS.U8 [R28+UR10+0x8f00], R29 ;  /* 0x008f001d1c007988 */ /* 0x0001e8000800000a */
[----:B------:R1:W-:Y:S04]  /*d740*/  STS.U8 [R28+UR10+0x9100], R32 ;  /* 0x009100201c007988 */ /* 0x0003e8000800000a */
[----:B0-----:R-:W4:Y:S04]  /*d750*/  LDL.LU R29, [R1+0x2ac] ;  /* 0x0002ac00011d7983 */ /* 0x001f280000300800 */
[----:B------:R0:W-:Y:S04]  /*d760*/  STL [R1+0x224], R24 ;  /* 0x0002241801007387 */ /* 0x0001e80000100800 */
[----:B------:R-:W-:Y:S04]  /*d770*/  STL [R1+0x220], R25 ;  /* 0x0002201901007387 */ /* 0x000fe80000100800 */
[----:B------:R-:W4:Y:S04]  /*d780*/  LDL.LU R33, [R1+0x2a8] ;  /* 0x0002a80001217983 */ /* 0x000f280000300800 */
[----:B-1----:R-:W4:Y:S01]  /*d790*/  LDL.LU R32, [R1+0x320] ;  /* 0x0003200001207983 */ /* 0x002f220000300800 */
[----:B------:R-:W-:-:S03]  /*d7a0*/  PRMT R22, RZ, 0x7610, R22 ;  /* 0x00007610ff167816 */ /* 0x000fc60000000016 */
[----:B------:R1:W-:Y:S04]  /*d7b0*/  STS.U8 [R28+UR10+0x9300], R26 ;  /* 0x0093001a1c007988 */ /* 0x0003e8000800000a */
[----:B------:R0:W4:Y:S04]  /*d7c0*/  @P3 LDG.E.U8 R22, desc[UR22][R24.64] ;  /* 0x0000001618163981 */ /* 0x000128000c1e1100 */
[----:B------:R-:W4:Y:S01]  /*d7d0*/  LDL.LU R36, [R1+0x268] ;  /* 0x0002680001247983 */ /* 0x000f220000300800 */
[----:B0-----:R-:W-:-:S03]  /*d7e0*/  IMAD R24, R57, UR14, RZ ;  /* 0x0000000e39187c24 */ /* 0x001fc6000f8e02ff */
[----:B------:R0:W-:Y:S02]  /*d7f0*/  STS.U8 [R28+UR10+0x9500], R27 ;  /* 0x0095001b1c007988 */ /* 0x0001e4000800000a */
[----:B-1----:R-:W-:-:S04]  /*d800*/  IADD3 R26, P0, PT, R24, R3, RZ ;  /* 0x00000003181a7210 */ /* 0x002fc80007f1e0ff */
[----:B0-----:R-:W-:Y:S01]  /*d810*/  LEA.HI.X.SX32 R27, R24, R2, 0x1, P0 ;  /* 0x00000002181b7211 */ /* 0x001fe200000f0eff */
        /* <DEDUP_REMOVED lines=10> */
[----:B------:R-:W-:Y:S02]  /*d8c0*/  LEA.HI.X.SX32 R27, R24, R2, 0x1, P0 ;  /* 0x00000002181b7211 */ /* 0x000fe400000f0eff */
[----:B------:R-:W-:Y:S01]  /*d8d0*/  PRMT R24, RZ, 0x7610, R24 ;  /* 0x00007610ff187816 */ /* 0x000fe20000000018 */
[----:B------:R0:W-:Y:S05]  /*d8e0*/  STL [R1+0x2a4], R26 ;  /* 0x0002a41a01007387 */ /* 0x0001ea0000100800 */
[----:B------:R0:W2:Y:S02]  /*d8f0*/  @P3 LDG.E.U8 R24, desc[UR22][R26.64] ;  /* 0x000000161a183981 */ /* 0x0000a4000c1e1100 */
[----:B0-----:R-:W-:Y:S01]  /*d900*/  IMAD R26, R76, UR14, RZ ;  /* 0x0000000e4c1a7c24 */ /* 0x001fe2000f8e02ff */
[----:B------:R-:W-:-:S04]  /*d910*/  LOP3.LUT R76, R40, 0x20, RZ, 0x3c, !PT ;  /* 0x00000020284c7812 */ /* 0x000fc800078e3cff */
[----:B------:R-:W-:Y:S01]  /*d920*/  IADD3 R28, P0, PT, R26, R3, RZ ;  /* 0x000000031a1c7210 */ /* 0x000fe20007f1e0ff */
[----:B------:R0:W-:Y:S04]  /*d930*/  STL [R1+0x2a0], R27 ;  /* 0x0002a01b01007387 */ /* 0x0001e80000100800 */
[----:B------:R-:W2:Y:S04]  /*d940*/  LDL.LU R41, [R1+0x274] ;  /* 0x0002740001297983 */ /* 0x000ea80000300800 */
[----:B------:R-:W2:Y:S04]  /*d950*/  LDL.LU R40, [R1+0x270] ;  /* 0x0002700001287983 */ /* 0x000ea80000300800 */
[----:B------:R-:W-:Y:S01]  /*d960*/  STL [R1+0x2e4], R28 ;  /* 0x0002e41c01007387 */ /* 0x000fe20000100800 */
[----:B0-----:R-:W-:-:S03]  /*d970*/  PRMT R27, RZ, 0x7610, R27 ;  /* 0x00007610ff1b7816 */ /* 0x001fc6000000001b */
[----:B---3--:R0:W-:Y:S02]  /*d980*/  STS.U8 [R76+UR10+0x9b00], R39 ;  /* 0x009b00274c007988 */ /* 0x0081e4000800000a */
[----:B0-----:R-:W0:Y:S02]  /*d990*/  S2R R39, SR_TID.X ;  /* 0x0000000000277919 */ /* 0x001e240000002100 */
[----:B----4-:R1:W-:Y:S01]  /*d9a0*/  STS.U8 [R76+UR10+0x9d00], R29 ;  /* 0x009d001d4c007988 */ /* 0x0103e2000800000a */
[----:B0-----:R-:W-:Y:S02]  /*d9b0*/  LOP3.LUT R83, R39, 0x7f, RZ, 0xc0, !PT ;  /* 0x0000007f27537812 */ /* 0x001fe400078ec0ff */
[----:B-1----:R-:W-:Y:S02]  /*d9c0*/  LEA.HI.X.SX32 R29, R26, R2, 0x1, P0 ;  /* 0x000000021a1d7211 */ /* 0x002fe400000f0eff */
[----:B------:R-:W-:Y:S01]  /*d9d0*/  LOP3.LUT R37, R83, 0x30, RZ, 0x3c, !PT ;  /* 0x0000003053257812 */ /* 0x000fe200078e3cff */
[----:B------:R0:W-:Y:S04]  /*d9e0*/  STS.U8 [R76+UR10+0x9f00], R33 ;  /* 0x009f00214c007988 */ /* 0x0001e8000800000a */
[----:B------:R-:W-:Y:S04]  /*d9f0*/  STL [R1+0x2e0], R29 ;  /* 0x0002e01d01007387 */ /* 0x000fe80000100800 */
[----:B------:R1:W-:Y:S04]  /*da00*/  STS.U8 [R37+UR10+0x8180], R32 ;  /* 0x0081802025007988 */ /* 0x0003e8000800000a */
[----:B0-----:R-:W3:Y:S01]  /*da10*/  LDL.LU R33, [R1+0x2b0] ;  /* 0x0002b00001217983 */ /* 0x001ee20000300800 */
[----:B------:R-:W-:-:S03]  /*da20*/  IMAD R26, R66, UR14, RZ ;  /* 0x0000000e421a7c24 */ /* 0x000fc6000f8e02ff */
[----:B------:R0:W4:Y:S04]  /*da30*/  @P3 LDG.E.U8 R27, desc[UR22][R28.64] ;  /* 0x000000161c1b3981 */ /* 0x000128000c1e1100 */
[----:B-1----:R-:W4:Y:S01]  /*da40*/  LDL.LU R32, [R1+0x238] ;  /* 0x0002380001207983 */ /* 0x002f220000300800 */
[----:B0-----:R-:W-:-:S04]  /*da50*/  IADD3 R28, P0, PT, R26, R3, RZ ;  /* 0x000000031a1c7210 */ /* 0x001fc80007f1e0ff */
[----:B------:R-:W-:Y:S01]  /*da60*/  LEA.HI.X.SX32 R29, R26, R2, 0x1, P0 ;  /* 0x000000021a1d7211 */ /* 0x000fe200000f0eff */
[----:B------:R-:W-:Y:S01]  /*da70*/  STL [R1+0x324], R28 ;  /* 0x0003241c01007387 */ /* 0x000fe20000100800 */
[----:B------:R-:W-:-:S03]  /*da80*/  PRMT R26, RZ, 0x7610, R26 ;  /* 0x00007610ff1a7816 */ /* 0x000fc6000000001a */
[----:B------:R0:W-:Y:S04]  /*da90*/  STS.U8 [R37+UR10+0x8580], R36 ;  /* 0x0085802425007988 */ /* 0x0001e8000800000a */
[----:B------:R-:W-:Y:S04]  /*daa0*/  STL [R1+0x320], R29 ;  /* 0x0003201d01007387 */ /* 0x000fe80000100800 */
[----:B------:R1:W4:Y:S04]  /*dab0*/  @P3 LDG.E.U8 R26, desc[UR22][R28.64] ;  /* 0x000000161c1a3981 */ /* 0x000328000c1e1100 */
[----:B0-----:R-:W4:Y:S04]  /*dac0*/  LDL.LU R36, [R1+0x2b4] ;  /* 0x0002b40001247983 */ /* 0x001f280000300800 */
[----:B------:R0:W-:Y:S01]  /*dad0*/  STS.U8 [R37+UR10+0x8980], R30 ;  /* 0x0089801e25007988 */ /* 0x0001e2000800000a */
[----:B-1----:R-:W-:-:S03]  /*dae0*/  IMAD R28, R50, UR14, RZ ;  /* 0x0000000e321c7c24 */ /* 0x002fc6000f8e02ff */
[----:B------:R-:W4:Y:S02]  /*daf0*/  LDL.LU R51, [R1+0x27c] ;  /* 0x00027c0001337983 */ /* 0x000f240000300800 */
[----:B0-----:R-:W-:-:S05]  /*db00*/  IADD3 R30, P0, PT, R28, R3, RZ ;  /* 0x000000031c1e7210 */ /* 0x001fca0007f1e0ff */
[----:B------:R-:W-:Y:S04]  /*db10*/  STL [R1+0x364], R30 ;  /* 0x0003641e01007387 */ /* 0x000fe80000100800 */
[----:B--2---:R0:W-:Y:S02]  /*db20*/  STS.U8 [R37+UR10+0x8d80], R31 ;  /* 0x008d801f25007988 */ /* 0x0041e4000800000a */
[----:B0-----:R-:W-:-:S05]  /*db30*/  LEA.HI.X.SX32 R31, R28, R2, 0x1, P0 ;  /* 0x000000021c1f7211 */ /* 0x001fca00000f0eff */
[----:B------:R0:W-:Y:S04]  /*db40*/  STL [R1+0x360], R31 ;  /* 0x0003601f01007387 */ /* 0x0001e80000100800 */
[----:B------:R-:W2:Y:S01]  /*db50*/  LDL.LU R39, [R1+0x278] ;  /* 0x0002780001277983 */ /* 0x000ea20000300800 */
[----:B------:R-:W-:Y:S01]  /*db60*/  PRMT R29, RZ, 0x7610, R29 ;  /* 0x00007610ff1d7816 */ /* 0x000fe2000000001d */
[----:B------:R-:W-:Y:S02]  /*db70*/  IMAD R28, R43, UR14, RZ ;  /* 0x0000000e2b1c7c24 */ /* 0x000fe4000f8e02ff */
[----:B------:R-:W2:Y:S04]  /*db80*/  LDL.LU R45, [R1+0x230] ;  /* 0x00023000012d7983 */ /* 0x000ea80000300800 */
[----:B------:R1:W2:Y:S02]  /*db90*/  @P3 LDG.E.U8 R29, desc[UR22][R30.64] ;  /* 0x000000161e1d3981 */ /* 0x0002a4000c1e1100 */
[----:B-1----:R-:W-:-:S04]  /*dba0*/  IADD3 R30, P0, PT, R28, R3, RZ ;  /* 0x000000031c1e7210 */ /* 0x002fc80007f1e0ff */
[----:B0-----:R-:W-:Y:S02]  /*dbb0*/  LEA.HI.X.SX32 R31, R28, R2, 0x1, P0 ;  /* 0x000000021c1f7211 */ /* 0x001fe400000f0eff */
[----:B------:R-:W-:Y:S01]  /*dbc0*/  PRMT R28, RZ, 0x7610, R28 ;  /* 0x00007610ff1c7816 */ /* 0x000fe2000000001c */
[----:B------:R0:W-:Y:S05]  /*dbd0*/  STL [R1+0x3a0], R30 ;  /* 0x0003a01e01007387 */ /* 0x0001ea0000100800 */
[----:B------:R0:W2:Y:S04]  /*dbe0*/  @P3 LDG.E.U8 R28, desc[UR22][R30.64] ;  /* 0x000000161e1c3981 */ /* 0x0000a8000c1e1100 */
[----:B------:R1:W-:Y:S04]  /*dbf0*/  STS.U8 [R37+UR10+0x9180], R41 ;  /* 0x0091802925007988 */ /* 0x0003e8000800000a */
[----:B------:R-:W-:Y:S01]  /*dc00*/  STS.U8 [R37+UR10+0x9580], R40 ;  /* 0x0095802825007988 */ /* 0x000fe2000800000a */
[----:B0-----:R-:W-:-:S03]  /*dc10*/  IMAD R30, R42, UR14, RZ ;  /* 0x0000000e2a1e7c24 */ /* 0x001fc6000f8e02ff */
[----:B------:R0:W-:Y:S04]  /*dc20*/  STL [R1+0x39c], R31 ;  /* 0x00039c1f01007387 */ /* 0x0001e80000100800 */
[----:B------:R-:W2:Y:S04]  /*dc30*/  LDL.LU R44, [R1+0x234] ;  /* 0x00023400012c7983 */ /* 0x000ea80000300800 */
[----:B-1----:R-:W2:Y:S01]  /*dc40*/  LDL.LU R41, [R1+0x22c] ;  /* 0x00022c0001297983 */ /* 0x002ea20000300800 */
[----:B0-----:R-:W-:-:S03]  /*dc50*/  PRMT R31, RZ, 0x7610, R31 ;  /* 0x00007610ff1f7816 */ /* 0x001fc6000000001f */
[----:B---3--:R-:W-:Y:S04]  /*dc60*/  STS.U8 [R37+UR10+0x9980], R33 ;  /* 0x0099802125007988 */ /* 0x008fe8000800000a */
[----:B----4-:R0:W-:Y:S02]  /*dc70*/  STS.U8 [R37+UR10+0x9d80], R32 ;  /* 0x009d802025007988 */ /* 0x0101e4000800000a */
[----:B0-----:R-:W-:-:S04]  /*dc80*/  IADD3 R32, P0, PT, R30, R3, RZ ;  /* 0x000000031e207210 */ /* 0x001fc80007f1e0ff */
[----:B------:R-:W-:Y:S01]  /*dc90*/  LEA.HI.X.SX32 R33, R30, R2, 0x1, P0 ;  /* 0x000000021e217211 */ /* 0x000fe200000f0eff */
[----:B------:R-:W-:Y:S04]  /*dca0*/  STL [R1+0x3d0], R32 ;  /* 0x0003d02001007387 */ /* 0x000fe80000100800 */
[----:B------:R-:W-:Y:S04]  /*dcb0*/  STL [R1+0x3cc], R33 ;  /* 0x0003cc2101007387 */ /* 0x000fe80000100800 */
[----:B------:R-:W3:Y:S01]  /*dcc0*/  LDL.LU R40, [R1+0x228] ;  /* 0x0002280001287983 */ /* 0x000ee20000300800 */
[----:B------:R-:W-:-:S03]  /*dcd0*/  IMAD R30, R35, UR14, RZ ;  /* 0x0000000e231e7c24 */ /* 0x000fc6000f8e02ff */
[----:B------:R0:W-:Y:S04]  /*dce0*/  STS.U8 [R37+UR10+0x8380], R36 ;  /* 0x0083802425007988 */ /* 0x0001e8000800000a */
[----:B------:R1:W4:Y:S04]  /*dcf0*/  @P3 LDG.E.U8 R31, desc[UR22][R32.64] ;  /* 0x00000016201f3981 */ /* 0x000328000c1e1100 */
[----:B0-----:R-:W4:Y:S01]  /*dd00*/  LDL.LU R36, [R1+0x1ec] ;  /* 0x0001ec0001247983 */ /* 0x001f220000300800 */
[----:B-1----:R-:W-:-:S04]  /*dd10*/  IADD3 R32, P0, PT, R30, R3, RZ ;  /* 0x000000031e207210 */ /* 0x002fc80007f1e0ff */
[----:B------:R-:W-:Y:S02]  /*dd20*/  LEA.HI.X.SX32 R33, R30, R2, 0x1, P0 ;  /* 0x000000021e217211 */ /* 0x000fe400000f0eff */
[----:B------:R-:W-:Y:S01]  /*dd30*/  PRMT R30, RZ, 0x7610, R30 ;  /* 0x00007610ff1e7816 */ /* 0x000fe2000000001e */
[----:B------:R-:W-:Y:S04]  /*dd40*/  STL [R1+0x400], R32 ;  /* 0x0004002001007387 */ /* 0x000fe80000100800 */
[----:B------:R0:W-:Y:S04]  /*dd50*/  STS.U8 [R37+UR10+0x8780], R51 ;  /* 0x0087803325007988 */ /* 0x0001e8000800000a */
[----:B------:R1:W4:Y:S04]  /*dd60*/  @P3 LDG.E.U8 R30, desc[UR22][R32.64] ;  /* 0x00000016201e3981 */ /* 0x000328000c1e1100 */
[----:B------:R-:W-:Y:S04]  /*dd70*/  STL [R1+0x3fc], R33 ;  /* 0x0003fc2101007387 */ /* 0x000fe80000100800 */
[----:B0-----:R-:W4:Y:S01]  /*dd80*/  LDL.LU R51, [R1+0x1e8] ;  /* 0x0001e80001337983 */ /* 0x001f220000300800 */
[----:B-1----:R-:W-:-:S05]  /*dd90*/  IMAD R32, R34, UR14, RZ ;  /* 0x0000000e22207c24 */ /* 0x002fca000f8e02ff */
[----:B------:R-:W-:-:S04]  /*dda0*/  IADD3 R34, P0, PT, R32, R3, RZ ;  /* 0x0000000320227210 */ /* 0x000fc80007f1e0ff */
[----:B------:R-:W-:Y:S01]  /*ddb0*/  LEA.HI.X.SX32 R35, R32, R2, 0x1, P0 ;  /* 0x0000000220237211 */ /* 0x000fe200000f0eff */
[----:B--2---:R0:W-:Y:S04]  /*ddc0*/  STS.U8 [R37+UR10+0x8b80], R39 ;  /* 0x008b802725007988 */ /* 0x0041e8000800000a */
[----:B0-----:R-:W2:Y:S04]  /*ddd0*/  LDL.LU R39, [R1+0x1c4] ;  /* 0x0001c40001277983 */ /* 0x001ea80000300800 */
[----:B------:R0:W-:Y:S04]  /*dde0*/  STL [R1+0x430], R34 ;  /* 0x0004302201007387 */ /* 0x0001e80000100800 */
[----:B------:R1:W-:Y:S04]  /*ddf0*/  STL [R1+0x42c], R35 ;  /* 0x00042c2301007387 */ /* 0x0003e80000100800 */
[----:B------:R-:W2:Y:S04]  /*de00*/  LDL.LU R47, [R1+0x1c0] ;  /* 0x0001c000012f7983 */ /* 0x000ea80000300800 */
[----:B------:R-:W2:Y:S01]  /*de10*/  LDL.LU R46, [R1+0x160] ;  /* 0x00016000012e7983 */ /* 0x000ea20000300800 */
[----:B------:R-:W-:Y:S01]  /*de20*/  PRMT R33, RZ, 0x7610, R33 ;  /* 0x00007610ff217816 */ /* 0x000fe20000000021 */
[----:B------:R-:W-:-:S05]  /*de30*/  IMAD R32, R38, UR14, RZ ;  /* 0x0000000e26207c24 */ /* 0x000fca000f8e02ff */
[----:B------:R0:W2:Y:S02]  /*de40*/  @P3 LDG.E.U8 R33, desc[UR22][R34.64] ;  /* 0x0000001622213981 */ /* 0x0000a4000c1e1100 */
[----:B0-----:R-:W-:-:S04]  /*de50*/  IADD3 R34, P0, PT, R32, R3, RZ ;  /* 0x0000000320227210 */ /* 0x001fc80007f1e0ff */
[----:B-1----:R-:W-:Y:S02]  /*de60*/  LEA.HI.X.SX32 R35, R32, R2, 0x1, P0 ;  /* 0x0000000220237211 */ /* 0x002fe400000f0eff */
[----:B------:R-:W-:Y:S01]  /*de70*/  PRMT R32, RZ, 0x7610, R32 ;  /* 0x00007610ff207816 */ /* 0x000fe20000000020 */
[----:B------:R-:W-:Y:S04]  /*de80*/  STS.U8 [R37+UR10+0x8f80], R45 ;  /* 0x008f802d25007988 */ /* 0x000fe8000800000a */
[----:B------:R-:W-:Y:S04]  /*de90*/  STS.U8 [R37+UR10+0x9380], R44 ;  /* 0x0093802c25007988 */ /* 0x000fe8000800000a */
[----:B------:R-:W-:Y:S04]  /*dea0*/  STL [R1+0x458], R34 ;  /* 0x0004582201007387 */ /* 0x000fe80000100800 */
[----:B------:R0:W-:Y:S04]  /*deb0*/  STS.U8 [R37+UR10+0x9780], R41 ;  /* 0x0097802925007988 */ /* 0x0001e8000800000a */
[----:B------:R1:W-:Y:S04]  /*dec0*/  STL [R1+0x454], R35 ;  /* 0x0004542301007387 */ /* 0x0003e80000100800 */
[----:B------:R1:W2:Y:S04]  /*ded0*/  @P3 LDG.E.U8 R32, desc[UR22][R34.64] ;  /* 0x0000001622203981 */ /* 0x0002a8000c1e1100 */
[----:B0-----:R-:W2:Y:S01]  /*dee0*/  LDL.LU R41, [R1+0x1ac] ;  /* 0x0001ac0001297983 */ /* 0x001ea20000300800 */
[----:B-1----:R-:W-:-:S05]  /*def0*/  IMAD R34, R58, UR14, RZ ;  /* 0x0000000e3a227c24 */ /* 0x002fca000f8e02ff */
[C---:B------:R-:W-:Y:S01]  /*df00*/  IADD3 R35, P0, PT, R34.reuse, R3, RZ ;  /* 0x0000000322237210 */ /* 0x040fe20007f1e0ff */
[----:B---3--:R0:W-:Y:S04]  /*df10*/  STS.U8 [R37+UR10+0x9b80], R40 ;  /* 0x009b802825007988 */ /* 0x0081e8000800000a */
[----:B0-----:R-:W3:Y:S04]  /*df20*/  LDL.LU R40, [R1+0x1a8] ;  /* 0x0001a80001287983 */ /* 0x001ee80000300800 */
[----:B----4-:R0:W-:Y:S04]  /*df30*/  STS.U8 [R37+UR10+0x9f80], R36 ;  /* 0x009f802425007988 */ /* 0x0101e8000800000a */
[----:B------:R-:W-:Y:S01]  /*df40*/  STL [R1+0xe4], R35 ;  /* 0x0000e42301007387 */ /* 0x000fe20000100800 */
[----:B0-----:R-:W-:-:S02]  /*df50*/  LEA.HI.X.SX32 R36, R34, R2, 0x1, P0 ;  /* 0x0000000222247211 */ /* 0x001fc400000f0eff */
[----:B------:R-:W-:-:S03]  /*df60*/  PRMT R34, RZ, 0x7610, R34 ;  /* 0x00007610ff227816 */ /* 0x000fc60000000022 */
[----:B------:R0:W-:Y:S01]  /*df70*/  STL [R1+0xe0], R36 ;  /* 0x0000e02401007387 */ /* 0x0001e20000100800 */
[----:B------:R-:W-:-:S03]  /*df80*/  @P3 IMAD.MOV.U32 R37, RZ, RZ, R36 ;  /* 0x000000ffff253224 */ /* 0x000fc600078e0024 */
[----:B------:R-:W4:Y:S04]  /*df90*/  LDL.LU R45, [R1+0x1bc] ;  /* 0x0001bc00012d7983 */ /* 0x000f280000300800 */
[----:B------:R-:W4:Y:S01]  /*dfa0*/  LDL.LU R44, [R1+0x1b8] ;  /* 0x0001b800012c7983 */ /* 0x000f220000300800 */
[----:B0-----:R-:W-:Y:S02]  /*dfb0*/  @P3 IMAD.MOV.U32 R36, RZ, RZ, R35 ;  /* 0x000000ffff243224 */ /* 0x001fe400078e0023 */
[----:B------:R-:W-:-:S03]  /*dfc0*/  IMAD R35, R68, UR14, RZ ;  /* 0x0000000e44237c24 */ /* 0x000fc6000f8e02ff */
[----:B------:R0:W4:Y:S02]  /*dfd0*/  @P3 LDG.E.U8 R34, desc[UR22][R36.64] ;  /* 0x0000001624223981 */ /* 0x000124000c1e1100 */
[C---:B0-----:R-:W-:Y:S02]  /*dfe0*/  IADD3 R37, P0, PT, R35.reuse, R3, RZ ;  /* 0x0000000323257210 */ /* 0x041fe40007f1e0ff */
[----:B------:R0:W-:Y:S02]  /*dff0*/  STS.U8 [R83+UR10], R51 ;  /* 0x0000003353007988 */ /* 0x0001e4000800000a */
[----:B------:R-:W-:Y:S01]  /*e000*/  LEA.HI.X.SX32 R38, R35, R2, 0x1, P0 ;  /* 0x0000000223267211 */ /* 0x000fe200000f0eff */
[----:B------:R-:W-:Y:S01]  /*e010*/  IMAD R35, R73, UR14, RZ ;  /* 0x0000000e49237c24 */ /* 0x000fe2000f8e02ff */
[----:B------:R-:W-:Y:S01]  /*e020*/  STL [R1+0x124], R37 ;  /* 0x0001242501007387 */ /* 0x000fe20000100800 */
[----:B------:R-:W-:-:S03]  /*e030*/  PRMT R36, RZ, 0x7610, R36 ;  /* 0x00007610ff247816 */ /* 0x000fc60000000024 */
[----:B------:R-:W-:Y:S04]  /*e040*/  STL [R1+0x120], R38 ;  /* 0x0001202601007387 */ /* 0x000fe80000100800 */
[----:B------:R-:W4:Y:S04]  /*e050*/  LDL.LU R48, [R1+0x1b4] ;  /* 0x0001b40001307983 */ /* 0x000f280000300800 */
[----:B0-----:R-:W4:Y:S04]  /*e060*/  LDL.LU R51, [R1+0x1b0] ;  /* 0x0001b00001337983 */ /* 0x001f280000300800 */
[----:B------:R-:W4:Y:S04]  /*e070*/  LDL.LU R73, [R1+0x730] ;  /* 0x0007300001497983 */ /* 0x000f280000300800 */
[----:B--2---:R0:W-:Y:S02]  /*e080*/  STS.U8 [R83+UR10+0x400], R39 ;  /* 0x0004002753007988 */ /* 0x0041e4000800000a */
[----:B0-----:R-:W-:-:S02]  /*e090*/  @P3 IMAD.MOV.U32 R39, RZ, RZ, R38 ;  /* 0x000000ffff273224 */ /* 0x001fc400078e0026 */
[----:B------:R-:W-:Y:S01]  /*e0a0*/  @P3 IMAD.MOV.U32 R38, RZ, RZ, R37 ;  /* 0x000000ffff263224 */ /* 0x000fe200078e0025 */
[----:B------:R-:W-:-:S04]  /*e0b0*/  IADD3 R37, P0, PT, R35, R3, RZ ;  /* 0x0000000323257210 */ /* 0x000fc80007f1e0ff */
[----:B------:R0:W2:Y:S04]  /*e0c0*/  @P3 LDG.E.U8 R36, desc[UR22][R38.64] ;  /* 0x0000001626243981 */ /* 0x0000a8000c1e1100 */
[----:B------:R-:W-:Y:S01]  /*e0d0*/  STL [R1+0x164], R37 ;  /* 0x0001642501007387 */ /* 0x000fe20000100800 */
[----:B0-----:R-:W-:-:S03]  /*e0e0*/  LEA.HI.X.SX32 R38, R35, R2, 0x1, P0 ;  /* 0x0000000223267211 */ /* 0x001fc600000f0eff */
[----:B------:R0:W-:Y:S04]  /*e0f0*/  STS.U8 [R83+UR10+0x800], R47 ;  /* 0x0008002f53007988 */ /* 0x0001e8000800000a */
[----:B------:R-:W-:Y:S04]  /*e100*/  STL [R1+0x160], R38 ;  /* 0x0001602601007387 */ /* 0x000fe80000100800 */
[----:B------:R1:W-:Y:S04]  /*e110*/  STS.U8 [R83+UR10+0xc00], R46 ;  /* 0x000c002e53007988 */ /* 0x0003e8000800000a */
[----:B0-----:R-:W2:Y:S04]  /*e120*/  LDL.LU R47, [R1+0x184] ;  /* 0x00018400012f7983 */ /* 0x001ea80000300800 */
[----:B-1----:R-:W2:Y:S01]  /*e130*/  LDL.LU R46, [R1+0x180] ;  /* 0x00018000012e7983 */ /* 0x002ea20000300800 */
[----:B------:R-:W-:Y:S01]  /*e140*/  PRMT R35, RZ, 0x7610, R35 ;  /* 0x00007610ff237816 */ /* 0x000fe20000000023 */
[----:B------:R-:W-:-:S02]  /*e150*/  @P3 IMAD.MOV.U32 R39, RZ, RZ, R38 ;  /* 0x000000ffff273224 */ /* 0x000fc400078e0026 */
[----:B------:R-:W-:Y:S02]  /*e160*/  @P3 IMAD.MOV.U32 R38, RZ, RZ, R37 ;  /* 0x000000ffff263224 */ /* 0x000fe400078e0025 */
[----:B------:R-:W-:Y:S02]  /*e170*/  IMAD R37, R74, UR14, RZ ;  /* 0x0000000e4a257c24 */ /* 0x000fe4000f8e02ff */
[----:B------:R-:W2:Y:S04]  /*e180*/  LDL.LU R74, [R1+0x72c] ;  /* 0x00072c00014a7983 */ /* 0x000ea80000300800 */
[----:B------:R0:W2:Y:S04]  /*e190*/  @P3 LDG.E.U8 R35, desc[UR22][R38.64] ;  /* 0x0000001626233981 */ /* 0x0000a8000c1e1100 */
[----:B------:R-:W-:Y:S01]  /*e1a0*/  STS.U8 [R83+UR10+0x1000], R41 ;  /* 0x0010002953007988 */ /* 0x000fe2000800000a */
[----:B0-----:R-:W-:-:S02]  /*e1b0*/  IADD3 R39, P0, PT, R37, R3, RZ ;  /* 0x0000000325277210 */ /* 0x001fc40007f1e0ff */
[----:B------:R-:W-:-:S03]  /*e1c0*/  PRMT R38, RZ, 0x7610, R38 ;  /* 0x00007610ff267816 */ /* 0x000fc60000000026 */
[----:B------:R-:W-:Y:S04]  /*e1d0*/  STL [R1+0x1ac], R39 ;  /* 0x0001ac2701007387 */ /* 0x000fe80000100800 */
[----:B---3--:R0:W-:Y:S02]  /*e1e0*/  STS.U8 [R83+UR10+0x1400], R40 ;  /* 0x0014002853007988 */ /* 0x0081e4000800000a */
[----:B0-----:R-:W-:Y:S01]  /*e1f0*/  LEA.HI.X.SX32 R40, R37, R2, 0x1, P0 ;  /* 0x0000000225287211 */ /* 0x001fe200000f0eff */
[----:B------:R-:W-:-:S04]  /*e200*/  IMAD R37, R78, UR14, RZ ;  /* 0x0000000e4e257c24 */ /* 0x000fc8000f8e02ff */
[----:B------:R0:W-:Y:S01]  /*e210*/  STL [R1+0x1a8], R40 ;  /* 0x0001a82801007387 */ /* 0x0001e20000100800 */
[----:B------:R-:W-:-:S03]  /*e220*/  @P3 IMAD.MOV.U32 R41, RZ, RZ, R40 ;  /* 0x000000ffff293224 */ /* 0x000fc600078e0028 */
[----:B------:R-:W3:Y:S01]  /*e230*/  LDL.LU R78, [R1+0x728] ;  /* 0x00072800014e7983 */ /* 0x000ee20000300800 */
[----:B0-----:R-:W-:Y:S01]  /*e240*/  @P3 IMAD.MOV.U32 R40, RZ, RZ, R39 ;  /* 0x000000ffff283224 */ /* 0x001fe200078e0027 */
[C---:B------:R-:W-:Y:S02]  /*e250*/  IADD3 R39, P0, PT, R37.reuse, R3, RZ ;  /* 0x0000000325277210 */ /* 0x040fe40007f1e0ff */
[----:B----4-:R0:W-:Y:S04]  /*e260*/  STS.U8 [R83+UR10+0x1800], R45 ;  /* 0x0018002d53007988 */ /* 0x0101e8000800000a */
[----:B------:R1:W4:Y:S04]  /*e270*/  @P3 LDG.E.U8 R38, desc[UR22][R40.64] ;  /* 0x0000001628263981 */ /* 0x000328000c1e1100 */
[----:B------:R1:W-:Y:S04]  /*e280*/  STS.U8 [R83+UR10+0x1c00], R44 ;  /* 0x001c002c53007988 */ /* 0x0003e8000800000a */
[----:B0-----:R-:W3:Y:S01]  /*e290*/  LDL.LU R45, [R1+0x17c] ;  /* 0x00017c00012d7983 */ /* 0x001ee20000300800 */
[----:B-1----:R-:W-:-:S02]  /*e2a0*/  LEA.HI.X.SX32 R40, R37, R2, 0x1, P0 ;  /* 0x0000000225287211 */ /* 0x002fc400000f0eff */
[----:B------:R-:W-:Y:S01]  /*e2b0*/  PRMT R37, RZ, 0x7610, R37 ;  /* 0x00007610ff257816 */ /* 0x000fe20000000025 */
[----:B------:R-:W4:Y:S02]  /*e2c0*/  LDL.LU R44, [R1+0x178] ;  /* 0x00017800012c7983 */ /* 0x000f240000300800 */
[----:B------:R-:W-:Y:S02]  /*e2d0*/  @P3 IMAD.MOV.U32 R41, RZ, RZ, R40 ;  /* 0x000000ffff293224 */ /* 0x000fe400078e0028 */
[----:B------:R-:W-:Y:S04]  /*e2e0*/  STL [R1+0x1ec], R39 ;  /* 0x0001ec2701007387 */ /* 0x000fe80000100800 */
[----:B------:R0:W-:Y:S02]  /*e2f0*/  STL [R1+0x1e8], R40 ;  /* 0x0001e82801007387 */ /* 0x0001e40000100800 */
[----:B0-----:R-:W-:-:S02]  /*e300*/  @P3 IMAD.MOV.U32 R40, RZ, RZ, R39 ;  /* 0x000000ffff283224 */ /* 0x001fc400078e0027 */
[----:B------:R-:W-:Y:S01]  /*e310*/  IMAD R39, R86, UR14, RZ ;  /* 0x0000000e56277c24 */ /* 0x000fe2000f8e02ff */
[----:B------:R-:W-:Y:S04]  /*e320*/  STS.U8 [R83+UR10+0x2000], R48 ;  /* 0x0020003053007988 */ /* 0x000fe8000800000a */
[----:B------:R0:W4:Y:S04]  /*e330*/  @P3 LDG.E.U8 R37, desc[UR22][R40.64] ;  /* 0x0000001628253981 */ /* 0x000128000c1e1100 */
[----:B------:R-:W4:Y:S01]  /*e340*/  LDL.LU R86, [R1+0x724] ;  /* 0x0007240001567983 */ /* 0x000f220000300800 */
[----:B0-----:R-:W-:-:S03]  /*e350*/  IADD3 R41, P0, PT, R39, R3, RZ ;  /* 0x0000000327297210 */ /* 0x001fc60007f1e0ff */
[----:B------:R0:W-:Y:S01]  /*e360*/  STS.U8 [R83+UR10+0x2400], R51 ;  /* 0x0024003353007988 */ /* 0x0001e2000800000a */
[----:B------:R-:W-:Y:S01]  /*e370*/  LEA.HI.X.SX32 R42, R39, R2, 0x1, P0 ;  /* 0x00000002272a7211 */ /* 0x000fe200000f0eff */
[----:B------:R-:W-:Y:S01]  /*e380*/  IMAD R39, R89, UR14, RZ ;  /* 0x0000000e59277c24 */ /* 0x000fe2000f8e02ff */
[----:B------:R-:W-:-:S03]  /*e390*/  PRMT R40, RZ, 0x7610, R40 ;  /* 0x00007610ff287816 */ /* 0x000fc60000000028 */
[----:B------:R-:W-:Y:S01]  /*e3a0*/  @P3 IMAD.MOV.U32 R43, RZ, RZ, R42 ;  /* 0x000000ffff2b3224 */ /* 0x000fe200078e002a */
[----:B0-----:R-:W4:Y:S04]  /*e3b0*/  LDL.LU R51, [R1+0x170] ;  /* 0x0001700001337983 */ /* 0x001f280000300800 */
[----:B------:R-:W-:Y:S04]  /*e3c0*/  STL [R1+0x22c], R41 ;  /* 0x00022c2901007387 */ /* 0x000fe80000100800 */
[----:B------:R0:W-:Y:S02]  /*e3d0*/  STL [R1+0x228], R42 ;  /* 0x0002282a01007387 */ /* 0x0001e40000100800 */
[----:B0-----:R-:W-:Y:S01]  /*e3e0*/  @P3 IMAD.MOV.U32 R42, RZ, RZ, R41 ;  /* 0x000000ffff2a3224 */ /* 0x001fe200078e0029 */
[----:B------:R-:W-:-:S04]  /*e3f0*/  IADD3 R41, P0, PT, R39, R3, RZ ;  /* 0x0000000327297210 */ /* 0x000fc80007f1e0ff */
[----:B------:R0:W4:Y:S02]  /*e400*/  @P3 LDG.E.U8 R40, desc[UR22][R42.64] ;  /* 0x000000162a283981 */ /* 0x000124000c1e1100 */
[----:B0-----:R-:W-:Y:S02]  /*e410*/  LEA.HI.X.SX32 R42, R39, R2, 0x1, P0 ;  /* 0x00000002272a7211 */ /* 0x001fe400000f0eff */
[----:B------:R-:W-:-:S03]  /*e420*/  PRMT R39, RZ, 0x7610, R39 ;  /* 0x00007610ff277816 */ /* 0x000fc60000000027 */
[----:B------:R-:W-:Y:S01]  /*e430*/  @P3 IMAD.MOV.U32 R43, RZ, RZ, R42 ;  /* 0x000000ffff2b3224 */ /* 0x000fe200078e002a */
[----:B--2---:R0:W-:Y:S04]  /*e440*/  STS.U8 [R83+UR10+0x2800], R47 ;  /* 0x0028002f53007988 */ /* 0x0041e8000800000a */
[----:B------:R1:W-:Y:S04]  /*e450*/  STS.U8 [R83+UR10+0x2c00], R46 ;  /* 0x002c002e53007988 */ /* 0x0003e8000800000a */
[----:B0-----:R-:W2:Y:S04]  /*e460*/  LDL.LU R47, [R1+0x16c] ;  /* 0x00016c00012f7983 */ /* 0x001ea80000300800 */
[----:B-1----:R-:W2:Y:S04]  /*e470*/  LDL.LU R46, [R1+0x168] ;  /* 0x00016800012e7983 */ /* 0x002ea80000300800 */
[----:B------:R-:W-:Y:S04]  /*e480*/  STL [R1+0x26c], R41 ;  /* 0x00026c2901007387 */ /* 0x000fe80000100800 */
[----:B------:R0:W-:Y:S04]  /*e490*/  STL [R1+0x268], R42 ;  /* 0x0002682a01007387 */ /* 0x0001e80000100800 */
[----:B------:R-:W2:Y:S04]  /*e4a0*/  LDL.LU R89, [R1+0x13c] ;  /* 0x00013c0001597983 */ /* 0x000ea80000300800 */
[----:B------:R-:W2:Y:S01]  /*e4b0*/  LDL.LU R50, [R1+0x134] ;  /* 0x0001340001327983 */ /* 0x000ea20000300800 */
[----:B0-----:R-:W-:-:S05]  /*e4c0*/  @P3 IMAD.MOV.U32 R42, RZ, RZ, R41 ;  /* 0x000000ffff2a3224 */ /* 0x001fca00078e0029 */
[----:B------:R0:W2:Y:S04]  /*e4d0*/  @P3 LDG.E.U8 R39, desc[UR22][R42.64] ;  /* 0x000000162a273981 */ /* 0x0000a8000c1e1100 */
[----:B------:R-:W2:Y:S04]  /*e4e0*/  LDL.LU R43, [R1+0x174] ;  /* 0x00017400012b7983 */ /* 0x000ea80000300800 */
[----:B------:R-:W2:Y:S04]  /*e4f0*/  LDL.LU R66, [R1+0x130] ;  /* 0x0001300001427983 */ /* 0x000ea80000300800 */
[----:B------:R-:W2:Y:S01]  /*e500*/  LDL.LU R48, [R1+0x12c] ;  /* 0x00012c0001307983 */ /* 0x000ea20000300800 */
[----:B------:R-:W1:Y:S01]  /*e510*/  S2R R68, SR_TID.X ;  /* 0x0000000000447919 */ /* 0x000e620000002100 */
[----:B------:R-:W-:Y:S01]  /*e520*/  IMAD R41, R82, UR14, RZ ;  /* 0x0000000e52297c24 */ /* 0x000fe2000f8e02ff */
[----:B0-----:R-:W-:-:S02]  /*e530*/  PRMT R42, RZ, 0x7610, R42 ;  /* 0x00007610ff2a7816 */ /* 0x001fc4000000002a */
[C---:B-1----:R-:W-:Y:S02]  /*e540*/  LOP3.LUT R82, R68.reuse, 0x7f, RZ, 0xc0, !PT ;  /* 0x0000007f44527812 */ /* 0x042fe400078ec0ff */
[----:B------:R-:W-:-:S04]  /*e550*/  LOP3.LUT R68, R68, 0x7f, RZ, 0xc0, !PT ;  /* 0x0000007f44447812 */ /* 0x000fc800078ec0ff */
[----:B------:R-:W-:Y:S01]  /*e560*/  LOP3.LUT R68, R68, 0x10, RZ, 0x3c, !PT ;  /* 0x0000001044447812 */ /* 0x000fe200078e3cff */
[----:B---3--:R-:W-:Y:S04]  /*e570*/  STS.U8 [R82+UR10+0x3000], R45 ;  /* 0x0030002d52007988 */ /* 0x008fe8000800000a */
[----:B----4-:R0:W-:Y:S02]  /*e580*/  STS.U8 [R82+UR10+0x3400], R44 ;  /* 0x0034002c52007988 */ /* 0x0101e4000800000a */
[----:B0-----:R-:W-:-:S04]  /*e590*/  IADD3 R44, P0, PT, R41, R3, RZ ;  /* 0x00000003292c7210 */ /* 0x001fc80007f1e0ff */
[----:B------:R-:W-:Y:S01]  /*e5a0*/  LEA.HI.X.SX32 R45, R41, R2, 0x1, P0 ;  /* 0x00000002292d7211 */ /* 0x000fe200000f0eff */
[----:B------:R-:W-:Y:S04]  /*e5b0*/  STL [R1+0x2ac], R44 ;  /* 0x0002ac2c01007387 */ /* 0x000fe80000100800 */
[----:B------:R-:W-:Y:S01]  /*e5c0*/  STL [R1+0x2a8], R45 ;  /* 0x0002a82d01007387 */ /* 0x000fe20000100800 */
[----:B------:R-:W-:-:S03]  /*e5d0*/  IMAD R41, R75, UR14, RZ ;  /* 0x0000000e4b297c24 */ /* 0x000fc6000f8e02ff */
[----:B------:R0:W3:Y:S04]  /*e5e0*/  @P3 LDG.E.U8 R42, desc[UR22][R44.64] ;  /* 0x000000162c2a3981 */ /* 0x0000e8000c1e1100 */
[----:B--2---:R-:W-:Y:S04]  /*e5f0*/  STS.U8 [R82+UR10+0x3800], R43 ;  /* 0x0038002b52007988 */ /* 0x004fe8000800000a */
[----:B------:R1:W-:Y:S04]  /*e600*/  STS.U8 [R82+UR10+0x3c00], R51 ;  /* 0x003c003352007988 */ /* 0x0003e8000800000a */
[----:B-1----:R-:W2:Y:S01]  /*e610*/  LDL.LU R51, [R1+0x128] ;  /* 0x0001280001337983 */ /* 0x002ea20000300800 */
[----:B------:R-:W-:-:S04]  /*e620*/  IADD3 R43, P0, PT, R41, R3, RZ ;  /* 0x00000003292b7210 */ /* 0x000fc80007f1e0ff */
[----:B0-----:R-:W-:Y:S01]  /*e630*/  LEA.HI.X.SX32 R44, R41, R2, 0x1, P0 ;  /* 0x00000002292c7211 */ /* 0x001fe200000f0eff */
[----:B------:R-:W-:Y:S01]  /*e640*/  STL [R1+0x2ec], R43 ;  /* 0x0002ec2b01007387 */ /* 0x000fe20000100800 */
[----:B------:R-:W-:-:S03]  /*e650*/  PRMT R41, RZ, 0x7610, R41 ;  /* 0x00007610ff297816 */ /* 0x000fc60000000029 */
[----:B------:R0:W-:Y:S01]  /*e660*/  STL [R1+0x2e8], R44 ;  /* 0x0002e82c01007387 */ /* 0x0001e20000100800 */
[----:B------:R-:W-:Y:S02]  /*e670*/  @P3 IMAD.MOV.U32 R45, RZ, RZ, R44 ;  /* 0x000000ffff2d3224 */ /* 0x000fe400078e002c */
[----:B0-----:R-:W-:Y:S02]  /*e680*/  @P3 IMAD.MOV.U32 R44, RZ, RZ, R43 ;  /* 0x000000ffff2c3224 */ /* 0x001fe400078e002b */
[----:B------:R-:W-:-:S03]  /*e690*/  IMAD R43, R70, UR14, RZ ;  /* 0x0000000e462b7c24 */ /* 0x000fc6000f8e02ff */
[----:B------:R0:W4:Y:S04]  /*e6a0*/  @P3 LDG.E.U8 R41, desc[UR22][R44.64] ;  /* 0x000000162c293981 */ /* 0x000128000c1e1100 */
[----:B------:R-:W-:Y:S01]  /*e6b0*/  STS.U8 [R68+UR10+0x80], R47 ;  /* 0x0000802f44007988 */ /* 0x000fe2000800000a */
[----:B0-----:R-:W-:-:S03]  /*e6c0*/  IADD3 R45, P0, PT, R43, R3, RZ ;  /* 0x000000032b2d7210 */ /* 0x001fc60007f1e0ff */
[----:B------:R0:W-:Y:S01]  /*e6d0*/  STS.U8 [R68+UR10+0x480], R46 ;  /* 0x0004802e44007988 */ /* 0x0001e2000800000a */
[----:B------:R-:W-:-:S03]  /*e6e0*/  PRMT R44, RZ, 0x7610, R44 ;  /* 0x00007610ff2c7816 */ /* 0x000fc6000000002c */
[----:B------:R-:W-:Y:S01]  /*e6f0*/  STL [R1+0x32c], R45 ;  /* 0x00032c2d01007387 */ /* 0x000fe20000100800 */
[----:B0-----:R-:W-:Y:S01]  /*e700*/  LEA.HI.X.SX32 R46, R43, R2, 0x1, P0 ;  /* 0x000000022b2e7211 */ /* 0x001fe200000f0eff */
[----:B------:R-:W-:-:S04]  /*e710*/  IMAD R43, R69, UR14, RZ ;  /* 0x0000000e452b7c24 */ /* 0x000fc8000f8e02ff */
[----:B------:R0:W-:Y:S01]  /*e720*/  STL [R1+0x328], R46 ;  /* 0x0003282e01007387 */ /* 0x0001e20000100800 */
[----:B------:R-:W-:Y:S02]  /*e730*/  @P3 IMAD.MOV.U32 R47, RZ, RZ, R46 ;  /* 0x000000ffff2f3224 */ /* 0x000fe400078e002e */
[----:B0-----:R-:W-:Y:S01]  /*e740*/  @P3 IMAD.MOV.U32 R46, RZ, RZ, R45 ;  /* 0x000000ffff2e3224 */ /* 0x001fe200078e002d */
[----:B------:R-:W-:-:S04]  /*e750*/  IADD3 R45, P0, PT, R43, R3, RZ ;  /* 0x000000032b2d7210 */ /* 0x000fc80007f1e0ff */
[----:B------:R0:W3:Y:S04]  /*e760*/  @P3 LDG.E.U8 R44, desc[UR22][R46.64] ;  /* 0x000000162e2c3981 */ /* 0x0000e8000c1e1100 */
[----:B------:R-:W-:Y:S01]  /*e770*/  STL [R1+0x36c], R45 ;  /* 0x00036c2d01007387 */ /* 0x000fe20000100800 */
[----:B0-----:R-:W-:Y:S02]  /*e780*/  LEA.HI.X.SX32 R46, R43, R2, 0x1, P0 ;  /* 0x000000022b2e7211 */ /* 0x001fe400000f0eff */
[----:B------:R-:W-:-:S03]  /*e790*/  PRMT R43, RZ, 0x7610, R43 ;  /* 0x00007610ff2b7816 */ /* 0x000fc6000000002b */
[----:B------:R0:W-:Y:S01]  /*e7a0*/  STL [R1+0x368], R46 ;  /* 0x0003682e01007387 */ /* 0x0001e20000100800 */
[----:B------:R-:W-:-:S03]  /*e7b0*/  @P3 IMAD.MOV.U32 R47, RZ, RZ, R46 ;  /* 0x000000ffff2f3224 */ /* 0x000fc600078e002e */
[----:B------:R-:W-:Y:S01]  /*e7c0*/  STS.U8 [R68+UR10+0x880], R89 ;  /* 0x0008805944007988 */ /* 0x000fe2000800000a */
[----:B0-----:R-:W-:Y:S02]  /*e7d0*/  @P3 IMAD.MOV.U32 R46, RZ, RZ, R45 ;  /* 0x000000ffff2e3224 */ /* 0x001fe400078e002d */
[----:B------:R-:W-:Y:S01]  /*e7e0*/  IMAD R45, R49, UR14, RZ ;  /* 0x0000000e312d7c24 */ /* 0x000fe2000f8e02ff */
[----:B------:R-:W-:Y:S04]  /*e7f0*/  STS.U8 [R68+UR10+0xc80], R50 ;  /* 0x000c803244007988 */ /* 0x000fe8000800000a */
[----:B------:R0:W3:Y:S04]  /*e800*/  @P3 LDG.E.U8 R43, desc[UR22][R46.64] ;  /* 0x000000162e2b3981 */ /* 0x0000e8000c1e1100 */
        /* <DEDUP_REMOVED lines=13> */
[----:B0-----:R-:W-:-:S05]  /*e8e0*/  LEA.HI.X.SX32 R48, R45, R2, 0x1, P0 ;  /* 0x000000022d307211 */ /* 0x001fca00000f0eff */
[----:B------:R0:W-:Y:S04]  /*e8f0*/  STL [R1+0x3d4], R48 ;  /* 0x0003d43001007387 */ /* 0x0001e80000100800 */
[----:B------:R-:W3:Y:S01]  /*e900*/  LDL.LU R66, [R1+0x1f8] ;  /* 0x0001f80001427983 */ /* 0x000ee20000300800 */
[----:B------:R-:W-:Y:S02]  /*e910*/  @P3 IMAD.MOV.U32 R49, RZ, RZ, R48 ;  /* 0x000000ffff313224 */ /* 0x000fe400078e0030 */
[----:B0-----:R-:W-:Y:S02]  /*e920*/  @P3 IMAD.MOV.U32 R48, RZ, RZ, R47 ;  /* 0x000000ffff303224 */ /* 0x001fe400078e002f */
[----:B------:R-:W-:Y:S01]  /*e930*/  IMAD R47, R62, UR14, RZ ;  /* 0x0000000e3e2f7c24 */ /* 0x000fe2000f8e02ff */
[----:B------:R-:W-:-:S04]  /*e940*/  PRMT R45, RZ, 0x7610, R45 ;  /* 0x00007610ff2d7816 */ /* 0x000fc8000000002d */
[C---:B------:R-:W-:Y:S02]  /*e950*/  IADD3 R50, P0, PT, R47.reuse, R3, RZ ;  /* 0x000000032f327210 */ /* 0x040fe40007f1e0ff */
[----:B------:R0:W4:Y:S04]  /*e960*/  @P3 LDG.E.U8 R45, desc[UR22][R48.64] ;  /* 0x00000016302d3981 */ /* 0x000128000c1e1100 */
[----:B------:R-:W-:Y:S01]  /*e970*/  STL [R1+0x408], R50 ;  /* 0x0004083201007387 */ /* 0x000fe20000100800 */
[----:B0-----:R-:W-:Y:S02]  /*e980*/  PRMT R48, RZ, 0x7610, R48 ;  /* 0x00007610ff307816 */ /* 0x001fe40000000030 */
[----:B------:R-:W-:Y:S01]  /*e990*/  PRMT R53, RZ, 0x7610, R53 ;  /* 0x00007610ff357816 */ /* 0x000fe20000000035 */
[----:B--2---:R0:W-:Y:S02]  /*e9a0*/  STS.U8 [R68+UR10+0x1880], R51 ;  /* 0x0018803344007988 */ /* 0x0041e4000800000a */
[----:B0-----:R-:W-:Y:S01]  /*e9b0*/  LEA.HI.X.SX32 R51, R47, R2, 0x1, P0 ;  /* 0x000000022f337211 */ /* 0x001fe200000f0eff */
[----:B------:R-:W-:-:S04]  /*e9c0*/  IMAD R47, R61, UR14, RZ ;  /* 0x0000000e3d2f7c24 */ /* 0x000fc8000f8e02ff */
[----:B------:R0:W2:Y:S01]  /*e9d0*/  @P3 LDG.E.U8 R48, desc[UR22][R50.64] ;  /* 0x0000001632303981 */ /* 0x0000a2000c1e1100 */
[----:B------:R-:W-:-:S03]  /*e9e0*/  IADD3 R49, P0, PT, R47, R3, RZ ;  /* 0x000000032f317210 */ /* 0x000fc60007f1e0ff */
[----:B------:R-:W-:Y:S04]  /*e9f0*/  STL [R1+0x404], R51 ;  /* 0x0004043301007387 */ /* 0x000fe80000100800 */
[----:B------:R-:W2:Y:S01]  /*ea00*/  LDL.LU R75, [R1+0x1f4] ;  /* 0x0001f400014b7983 */ /* 0x000ea20000300800 */
[----:B0-----:R-:W-:-:S03]  /*ea10*/  @P3 IMAD.MOV.U32 R50, RZ, RZ, R49 ;  /* 0x000000ffff323224 */ /* 0x001fc600078e0031 */
[----:B------:R0:W-:Y:S01]  /*ea20*/  STL [R1+0x438], R49 ;  /* 0x0004383101007387 */ /* 0x0001e20000100800 */
[----:B------:R-:W-:Y:S01]  /*ea30*/  LEA.HI.X.SX32 R62, R47, R2, 0x1, P0 ;  /* 0x000000022f3e7211 */ /* 0x000fe200000f0eff */
[----:B0-----:R-:W-:-:S04]  /*ea40*/  IMAD R49, R60, UR14, RZ ;  /* 0x0000000e3c317c24 */ /* 0x001fc8000f8e02ff */
[----:B------:R0:W-:Y:S01]  /*ea50*/  STL [R1+0x434], R62 ;  /* 0x0004343e01007387 */ /* 0x0001e20000100800 */
[----:B------:R-:W-:Y:S01]  /*ea60*/  @P3 IMAD.MOV.U32 R51, RZ, RZ, R62 ;  /* 0x000000ffff333224 */ /* 0x000fe200078e003e */
[C---:B------:R-:W-:Y:S02]  /*ea70*/  IADD3 R61, P0, PT, R49.reuse, R3, RZ ;  /* 0x00000003313d7210 */ /* 0x040fe40007f1e0ff */
[----:B------:R-:W4:Y:S02]  /*ea80*/  LDL.LU R89, [R1+0xf4] ;  /* 0x0000f40001597983 */ /* 0x000f240000300800 */
[----:B0-----:R-:W-:Y:S02]  /*ea90*/  LEA.HI.X.SX32 R62, R49, R2, 0x1, P0 ;  /* 0x00000002313e7211 */ /* 0x001fe400000f0eff */
[----:B------:R-:W-:Y:S01]  /*eaa0*/  STL [R1+0x460], R61 ;  /* 0x0004603d01007387 */ /* 0x000fe20000100800 */
[----:B------:R-:W-:-:S03]  /*eab0*/  IMAD R49, R54, UR14, RZ ;  /* 0x0000000e36317c24 */ /* 0x000fc6000f8e02ff */
[----:B------:R-:W-:Y:S04]  /*eac0*/  STL [R1+0x45c], R62 ;  /* 0x00045c3e01007387 */ /* 0x000fe80000100800 */
[----:B------:R-:W4:Y:S04]  /*ead0*/  LDL.LU R54, [R1+0x720] ;  /* 0x0007200001367983 */ /* 0x000f280000300800 */
[----:B------:R-:W-:Y:S04]  /*eae0*/  STS.U8 [R68+UR10+0x1c80], R86 ;  /* 0x001c805644007988 */ /* 0x000fe8000800000a */
[----:B------:R-:W-:Y:S04]  /*eaf0*/  STS.U8 [R68+UR10+0x2080], R78 ;  /* 0x0020804e44007988 */ /* 0x000fe8000800000a */
[----:B------:R-:W-:Y:S01]  /*eb00*/  STS.U8 [R68+UR10+0x2480], R74 ;  /* 0x0024804a44007988 */ /* 0x000fe2000800000a */
[----:B------:R-:W-:-:S03]  /*eb10*/  PRMT R47, RZ, 0x7610, R47 ;  /* 0x00007610ff2f7816 */ /* 0x000fc6000000002f */
[----:B------:R-:W-:Y:S04]  /*eb20*/  STS.U8 [R68+UR10+0x2880], R73 ;  /* 0x0028804944007988 */ /* 0x000fe8000800000a */
[----:B------:R-:W-:Y:S04]  /*eb30*/  STS.U8 [R68+UR10+0x2c80], R67 ;  /* 0x002c804344007988 */ /* 0x000fe8000800000a */
[----:B------:R-:W-:Y:S04]  /*eb40*/  STS.U8 [R68+UR10+0x3080], R65 ;  /* 0x0030804144007988 */ /* 0x000fe8000800000a */
[----:B------:R-:W-:Y:S04]  /*eb50*/  STS.U8 [R68+UR10+0x3480], R64 ;  /* 0x0034804044007988 */ /* 0x000fe8000800000a */
[----:B------:R-:W-:Y:S04]  /*eb60*/  STS.U8 [R68+UR10+0x3880], R59 ;  /* 0x0038803b44007988 */ /* 0x000fe8000800000a */
[----:B------:R0:W-:Y:S04]  /*eb70*/  STS.U8 [R68+UR10+0x3c80], R55 ;  /* 0x003c803744007988 */ /* 0x0001e8000800000a */
[----:B------:R1:W4:Y:S04]  /*eb80*/  @P3 LDG.E.U8 R47, desc[UR22][R50.64] ;  /* 0x00000016322f3981 */ /* 0x000328000c1e1100 */
[----:B0-----:R-:W4:Y:S01]  /*eb90*/  LDL.LU R68, [R1+0xf0] ;  /* 0x0000f00001447983 */ /* 0x001f220000300800 */
[----:B-1----:R-:W-:-:S02]  /*eba0*/  @P3 IMAD.MOV.U32 R50, RZ, RZ, R61 ;  /* 0x000000ffff323224 */ /* 0x002fc400078e003d */
[----:B------:R-:W-:-:S05]  /*ebb0*/  @P3 IMAD.MOV.U32 R51, RZ, RZ, R62 ;  /* 0x000000ffff333224 */ /* 0x000fca00078e003e */
[----:B------:R0:W4:Y:S02]  /*ebc0*/  @P3 LDG.E.U8 R53, desc[UR22][R50.64] ;  /* 0x0000001632353981 */ /* 0x000124000c1e1100 */
[----:B0-----:R-:W-:-:S04]  /*ebd0*/  IADD3 R50, P0, PT, R49, R3, RZ ;  /* 0x0000000331327210 */ /* 0x001fc80007f1e0ff */
[----:B------:R-:W-:Y:S01]  /*ebe0*/  LEA.HI.X.SX32 R51, R49, R2, 0x1, P0 ;  /* 0x0000000231337211 */ /* 0x000fe200000f0eff */
[----:B------:R0:W-:Y:S04]  /*ebf0*/  STL [R1+0xec], R50 ;  /* 0x0000ec3201007387 */ /* 0x0001e80000100800 */
[----:B------:R1:W-:Y:S01]  /*ec00*/  STL [R1+0xe8], R51 ;  /* 0x0000e83301007387 */ /* 0x0003e20000100800 */
[----:B---3--:R-:W-:-:S03]  /*ec10*/  IMAD R49, R66, UR14, RZ ;  /* 0x0000000e42317c24 */ /* 0x008fc6000f8e02ff */
[----:B------:R-:W3:Y:S01]  /*ec20*/  LDL.LU R66, [R1] ;  /* 0x0000000001427983 */ /* 0x000ee20000300800 */
[----:B------:R-:W-:-:S06]  /*ec30*/  PRMT R58, RZ, 0x7610, R58 ;  /* 0x00007610ff3a7816 */ /* 0x000fcc000000003a */
[----:B------:R0:W3:Y:S02]  /*ec40*/  @P3 LDG.E.U8 R58, desc[UR22][R50.64] ;  /* 0x00000016323a3981 */ /* 0x0000e4000c1e1100 */
[----:B0-----:R-:W-:-:S04]  /*ec50*/  IADD3 R50, P0, PT, R49, R3, RZ ;  /* 0x0000000331327210 */ /* 0x001fc80007f1e0ff */
[----:B-1----:R-:W-:Y:S02]  /*ec60*/  LEA.HI.X.SX32 R51, R49, R2, 0x1, P0 ;  /* 0x0000000231337211 */ /* 0x002fe400000f0eff */
[----:B------:R-:W-:Y:S01]  /*ec70*/  PRMT R59, RZ, 0x7610, R59 ;  /* 0x00007610ff3b7816 */ /* 0x000fe2000000003b */
[----:B------:R0:W-:Y:S04]  /*ec80*/  STL [R1+0x12c], R50 ;  /* 0x00012c3201007387 */ /* 0x0001e80000100800 */
[----:B------:R-:W-:Y:S01]  /*ec90*/  STL [R1+0x128], R51 ;  /* 0x0001283301007387 */ /* 0x000fe20000100800 */
[----:B------:R-:W-:Y:S02]  /*eca0*/  PRMT R55, RZ, 0x7610, R55 ;  /* 0x00007610ff377816 */ /* 0x000fe40000000037 */
[----:B------:R-:W-:-:S02]  /*ecb0*/  PRMT R56, RZ, 0x7610, R56 ;  /* 0x00007610ff387816 */ /* 0x000fc40000000038 */
[----:B------:R-:W-:-:S06]  /*ecc0*/  PRMT R57, RZ, 0x7610, R57 ;  /* 0x00007610ff397816 */ /* 0x000fcc0000000039 */
[----:B------:R0:W3:Y:S02]  /*ecd0*/  @P3 LDG.E.U8 R57, desc[UR22][R50.64] ;  /* 0x0000001632393981 */ /* 0x0000e4000c1e1100 */
[----:B0-----:R-:W-:Y:S01]  /*ece0*/  PRMT R50, RZ, 0x7610, R50 ;  /* 0x00007610ff327816 */ /* 0x001fe20000000032 */
[----:B--2---:R-:W-:-:S05]  /*ecf0*/  IMAD R49, R75, UR14, RZ ;  /* 0x0000000e4b317c24 */ /* 0x004fca000f8e02ff */
[----:B------:R-:W-:-:S04]  /*ed00*/  IADD3 R60, P0, PT, R49, R3, RZ ;  /* 0x00000003313c7210 */ /* 0x000fc80007f1e0ff */
[----:B------:R-:W-:Y:S01]  /*ed10*/  LEA.HI.X.SX32 R61, R49, R2, 0x1, P0 ;  /* 0x00000002313d7211 */ /* 0x000fe200000f0eff */
[----:B------:R-:W-:Y:S04]  /*ed20*/  STL [R1+0x16c], R60 ;  /* 0x00016c3c01007387 */ /* 0x000fe80000100800 */
[----:B----4-:R-:W-:Y:S04]  /*ed30*/  STS.U8 [R76+UR10+0x100], R54 ;  /* 0x000100364c007988 */ /* 0x010fe8000800000a */
[----:B------:R-:W-:Y:S04]  /*ed40*/  STS.U8 [R76+UR10+0x500], R52 ;  /* 0x000500344c007988 */ /* 0x000fe8000800000a */
[----:B------:R0:W-:Y:S04]  /*ed50*/  STS.U8 [R76+UR10+0x900], R5 ;  /* 0x000900054c007988 */ /* 0x0001e8000800000a */
[----:B------:R1:W-:Y:S01]  /*ed60*/  STS.U8 [R76+UR10+0xd00], R4 ;  /* 0x000d00044c007988 */ /* 0x0003e2000800000a */
[----:B0-----:R-:W-:-:S02]  /*ed70*/  @P3 IMAD.MOV.U32 R5, RZ, RZ, R61 ;  /* 0x000000ffff053224 */ /* 0x001fc400078e003d */
[----:B-1----:R-:W-:-:S05]  /*ed80*/  @P3 IMAD.MOV.U32 R4, RZ, RZ, R60 ;  /* 0x000000ffff043224 */ /* 0x002fca00078e003c */
[----:B------:R0:W2:Y:S02]  /*ed90*/  @P3 LDG.E.U8 R59, desc[UR22][R4.64] ;  /* 0x00000016043b3981 */ /* 0x0000a4000c1e1100 */
[----:B0-----:R-:W-:-:S05]  /*eda0*/  IMAD R4, R89, UR14, RZ ;  /* 0x0000000e59047c24 */ /* 0x001fca000f8e02ff */
[C---:B------:R-:W-:Y:S01]  /*edb0*/  IADD3 R5, P0, PT, R4.reuse, R3, RZ ;  /* 0x0000000304057210 */ /* 0x040fe20007f1e0ff */
[----:B------:R-:W-:Y:S03]  /*edc0*/  STL [R1+0x168], R61 ;  /* 0x0001683d01007387 */ /* 0x000fe60000100800 */
[----:B------:R-:W-:Y:S01]  /*edd0*/  LEA.HI.X.SX32 R60, R4, R2, 0x1, P0 ;  /* 0x00000002043c7211 */ /* 0x000fe200000f0eff */
[----:B------:R0:W-:Y:S01]  /*ede0*/  STL [R1+0x1b4], R5 ;  /* 0x0001b40501007387 */ /* 0x0001e20000100800 */
[----:B------:R-:W-:-:S03]  /*edf0*/  @P3 IMAD.MOV.U32 R4, RZ, RZ, R5 ;  /* 0x000000ffff043224 */ /* 0x000fc600078e0005 */
[----:B0-----:R-:W-:-:S05]  /*ee00*/  @P3 IMAD.MOV.U32 R5, RZ, RZ, R60 ;  /* 0x000000ffff053224 */ /* 0x001fca00078e003c */
[----:B------:R0:W4:Y:S02]  /*ee10*/  @P3 LDG.E.U8 R55, desc[UR22][R4.64] ;  /* 0x0000001604373981 */ /* 0x000124000c1e1100 */
[----:B0-----:R-:W-:Y:S02]  /*ee20*/  IMAD R4, R68, UR14, RZ ;  /* 0x0000000e44047c24 */ /* 0x001fe4000f8e02ff */
[----:B------:R0:W-:Y:S03]  /*ee30*/  STL [R1+0x1b0], R60 ;  /* 0x0001b03c01007387 */ /* 0x0001e60000100800 */
[----:B------:R-:W-:-:S04]  /*ee40*/  IADD3 R5, P0, PT, R4, R3, RZ ;  /* 0x0000000304057210 */ /* 0x000fc80007f1e0ff */
[----:B0-----:R-:W-:Y:S01]  /*ee50*/  LEA.HI.X.SX32 R60, R4, R2, 0x1, P0 ;  /* 0x00000002043c7211 */ /* 0x001fe200000f0eff */
[----:B------:R0:W-:Y:S01]  /*ee60*/  STL [R1+0x1f4], R5 ;  /* 0x0001f40501007387 */ /* 0x0001e20000100800 */
[----:B------:R-:W-:-:S03]  /*ee70*/  @P3 IMAD.MOV.U32 R4, RZ, RZ, R5 ;  /* 0x000000ffff043224 */ /* 0x000fc600078e0005 */
[----:B0-----:R-:W-:-:S05]  /*ee80*/  @P3 IMAD.MOV.U32 R5, RZ, RZ, R60 ;  /* 0x000000ffff053224 */ /* 0x001fca00078e003c */
[----:B------:R3:W2:Y:S04]  /*ee90*/  @P3 LDG.E.U8 R56, desc[UR22][R4.64] ;  /* 0x0000001604383981 */ /* 0x0006a8000c1e1100 */
[----:B------:R-:W-:Y:S01]  /*eea0*/  STS.U8 [R76+UR10+0x1100], R7 ;  /* 0x001100074c007988 */ /* 0x000fe2000800000a */
[----:B---3--:R-:W-:-:S03]  /*eeb0*/  IMAD R4, R66, UR14, RZ ;  /* 0x0000000e42047c24 */ /* 0x008fc6000f8e02ff */
[----:B------:R-:W-:Y:S02]  /*eec0*/  STS.U8 [R76+UR10+0x1500], R6 ;  /* 0x001500064c007988 */ /* 0x000fe4000800000a */
[----:B------:R-:W-:Y:S02]  /*eed0*/  IADD3 R5, P0, PT, R4, R3, RZ ;  /* 0x0000000304057210 */ /* 0x000fe40007f1e0ff */
[----:B------:R0:W-:Y:S01]  /*eee0*/  STS.U8 [R76+UR10+0x1900], R9 ;  /* 0x001900094c007988 */ /* 0x0001e2000800000a */
[----:B------:R-:W-:-:S03]  /*eef0*/  PRMT R52, RZ, 0x7610, R52 ;  /* 0x00007610ff347816 */ /* 0x000fc60000000034 */
[----:B------:R-:W-:Y:S01]  /*ef00*/  STL [R1+0x1f0], R60 ;  /* 0x0001f03c01007387 */ /* 0x000fe20000100800 */
[----:B0-----:R-:W-:-:S03]  /*ef10*/  LEA.HI.X.SX32 R9, R4, R2, 0x1, P0 ;  /* 0x0000000204097211 */ /* 0x001fc600000f0eff */
[----:B------:R0:W-:Y:S01]  /*ef20*/  STL [R1+0x234], R5 ;  /* 0x0002340501007387 */ /* 0x0001e20000100800 */
[----:B------:R-:W-:Y:S02]  /*ef30*/  @P3 IMAD.MOV.U32 R4, RZ, RZ, R5 ;  /* 0x000000ffff043224 */ /* 0x000fe400078e0005 */
[----:B0-----:R-:W-:-:S05]  /*ef40*/  @P3 IMAD.MOV.U32 R5, RZ, RZ, R9 ;  /* 0x000000ffff053224 */ /* 0x001fca00078e0009 */
[----:B------:R0:W3:Y:S04]  /*ef50*/  @P3 LDG.E.U8 R52, desc[UR22][R4.64] ;  /* 0x0000001604343981 */ /* 0x0000e8000c1e1100 */
[----:B------:R1:W-:Y:S01]  /*ef60*/  STL [R1+0x230], R9 ;  /* 0x0002300901007387 */ /* 0x0003e20000100800 */
[----:B0-----:R-:W-:-:S05]  /*ef70*/  IMAD R4, R88, UR14, RZ ;  /* 0x0000000e58047c24 */ /* 0x001fca000f8e02ff */
[----:B-1----:R-:W-:-:S04]  /*ef80*/  IADD3 R9, P0, PT, R4, R3, RZ ;  /* 0x0000000304097210 */ /* 0x002fc80007f1e0ff */
[----:B------:R-:W-:Y:S01]  /*ef90*/  LEA.HI.X.SX32 R60, R4, R2, 0x1, P0 ;  /* 0x00000002043c7211 */ /* 0x000fe200000f0eff */
[----:B------:R-:W-:Y:S01]  /*efa0*/  @P3 IMAD.MOV.U32 R4, RZ, RZ, R9 ;  /* 0x000000ffff043224 */ /* 0x000fe200078e0009 */
[----:B------:R-:W-:-:S03]  /*efb0*/  PRMT R54, RZ, 0x7610, R54 ;  /* 0x00007610ff367816 */ /* 0x000fc60000000036 */
[----:B------:R-:W-:-:S05]  /*efc0*/  @P3 IMAD.MOV.U32 R5, RZ, RZ, R60 ;  /* 0x000000ffff053224 */ /* 0x000fca00078e003c */
[----:B------:R0:W2:Y:S04]  /*efd0*/  @P3 LDG.E.U8 R54, desc[UR22][R4.64] ;  /* 0x0000001604363981 */ /* 0x0000a8000c1e1100 */
[----:B------:R-:W-:Y:S01]  /*efe0*/  STS.U8 [R76+UR10+0x1d00], R8 ;  /* 0x001d00084c007988 */ /* 0x000fe2000800000a */
[----:B0-----:R-:W-:-:S03]  /*eff0*/  IMAD R4, R87, UR14, RZ ;  /* 0x0000000e57047c24 */ /* 0x001fc6000f8e02ff */
[----:B------:R0:W-:Y:S04]  /*f000*/  STL [R1+0x274], R9 ;  /* 0x0002740901007387 */ /* 0x0001e80000100800 */
[----:B------:R-:W-:Y:S04]  /*f010*/  STS.U8 [R76+UR10+0x2100], R11 ;  /* 0x0021000b4c007988 */ /* 0x000fe8000800000a */
[----:B------:R-:W-:Y:S01]  /*f020*/  STS.U8 [R76+UR10+0x2500], R10 ;  /* 0x0025000a4c007988 */ /* 0x000fe2000800000a */
[----:B0-----:R-:W-:-:S03]  /*f030*/  IADD3 R9, P0, PT, R4, R3, RZ ;  /* 0x0000000304097210 */ /* 0x001fc60007f1e0ff */
[----:B------:R-:W-:Y:S04]  /*f040*/  STS.U8 [R76+UR10+0x2900], R13 ;  /* 0x0029000d4c007988 */ /* 0x000fe8000800000a */
[----:B------:R0:W-:Y:S02]  /*f050*/  STS.U8 [R76+UR10+0x2d00], R12 ;  /* 0x002d000c4c007988 */ /* 0x0001e4000800000a */
[----:B0-----:R-:W-:Y:S01]  /*f060*/  LEA.HI.X.SX32 R12, R4, R2, 0x1, P0 ;  /* 0x00000002040c7211 */ /* 0x001fe200000f0eff */
[----:B------:R-:W-:-:S04]  /*f070*/  @P3 IMAD.MOV.U32 R4, RZ, RZ, R9 ;  /* 0x000000ffff043224 */ /* 0x000fc800078e0009 */
[----:B------:R-:W-:-:S05]  /*f080*/  @P3 IMAD.MOV.U32 R5, RZ, RZ, R12 ;  /* 0x000000ffff053224 */ /* 0x000fca00078e000c */
[----:B------:R0:W2:Y:S02]  /*f090*/  @P3 LDG.E.U8 R50, desc[UR22][R4.64] ;  /* 0x0000001604323981 */ /* 0x0000a4000c1e1100 */
[----:B0-----:R-:W-:Y:S02]  /*f0a0*/  IMAD R4, R85, UR14, RZ ;  /* 0x0000000e55047c24 */ /* 0x001fe4000f8e02ff */
[----:B------:R-:W-:Y:S03]  /*f0b0*/  STL [R1+0x270], R60 ;  /* 0x0002703c01007387 */ /* 0x000fe60000100800 */
[----:B------:R-:W-:Y:S01]  /*f0c0*/  IADD3 R5, P0, PT, R4, R3, RZ ;  /* 0x0000000304057210 */ /* 0x000fe20007f1e0ff */
[----:B------:R0:W-:Y:S01]  /*f0d0*/  STL [R1+0x2b4], R9 ;  /* 0x0002b40901007387 */ /* 0x0001e20000100800 */
[----:B------:R-:W-:-:S03]  /*f0e0*/  PRMT R51, RZ, 0x7610, R51 ;  /* 0x00007610ff337816 */ /* 0x000fc60000000033 */
[----:B------:R-:W-:Y:S01]  /*f0f0*/  STL [R1+0x2b0], R12 ;  /* 0x0002b00c01007387 */ /* 0x000fe20000100800 */
[----:B0-----:R-:W-:-:S03]  /*f100*/  LEA.HI.X.SX32 R9, R4, R2, 0x1, P0 ;  /* 0x0000000204097211 */ /* 0x001fc600000f0eff */
[----:B------:R0:W-:Y:S01]  /*f110*/  STL [R1+0x2f4], R5 ;  /* 0x0002f40501007387 */ /* 0x0001e20000100800 */
[----:B------:R-:W-:Y:S02]  /*f120*/  @P3 IMAD.MOV.U32 R4, RZ, RZ, R5 ;  /* 0x000000ffff043224 */ /* 0x000fe400078e0005 */
[----:B0-----:R-:W-:-:S05]  /*f130*/  @P3 IMAD.MOV.U32 R5, RZ, RZ, R9 ;  /* 0x000000ffff053224 */ /* 0x001fca00078e0009 */
[----:B------:R0:W2:Y:S01]  /*f140*/  @P3 LDG.E.U8 R51, desc[UR22][R4.64] ;  /* 0x0000001604333981 */ /* 0x0000a2000c1e1100 */
[----:B------:R-:W-:-:S03]  /*f150*/  LOP3.LUT R89, R83, 0x30, RZ, 0x3c, !PT ;  /* 0x0000003053597812 */ /* 0x000fc600078e3cff */
[----:B------:R1:W-:Y:S01]  /*f160*/  STL [R1+0x2f0], R9 ;  /* 0x0002f00901007387 */ /* 0x0003e20000100800 */
[----:B0-----:R-:W-:-:S03]  /*f170*/  IMAD R4, R84, UR14, RZ ;  /* 0x0000000e54047c24 */ /* 0x001fc6000f8e02ff */
[----:B------:R-:W-:Y:S02]  /*f180*/  STS.U8 [R76+UR10+0x3100], R15 ;  /* 0x0031000f4c007988 */ /* 0x000fe4000800000a */
[C---:B-1----:R-:W-:Y:S02]  /*f190*/  IADD3 R9, P0, PT, R4.reuse, R3, RZ ;  /* 0x0000000304097210 */ /* 0x042fe40007f1e0ff */
[----:B------:R-:W-:Y:S02]  /*f1a0*/  STS.U8 [R76+UR10+0x3500], R14 ;  /* 0x0035000e4c007988 */ /* 0x000fe4000800000a */
[----:B------:R-:W-:Y:S02]  /*f1b0*/  LEA.HI.X.SX32 R12, R4, R2, 0x1, P0 ;  /* 0x00000002040c7211 */ /* 0x000fe400000f0eff */
[----:B------:R-:W-:Y:S04]  /*f1c0*/  STS.U8 [R76+UR10+0x3900], R17 ;  /* 0x003900114c007988 */ /* 0x000fe8000800000a */
[----:B------:R-:W-:Y:S01]  /*f1d0*/  STS.U8 [R76+UR10+0x3d00], R16 ;  /* 0x003d00104c007988 */ /* 0x000fe2000800000a */
[----:B------:R-:W-:-:S03]  /*f1e0*/  @P3 IMAD.MOV.U32 R4, RZ, RZ, R9 ;  /* 0x000000ffff043224 */ /* 0x000fc600078e0009 */
[----:B------:R-:W-:Y:S01]  /*f1f0*/  STS.U8 [R89+UR10+0x180], R19 ;  /* 0x0001801359007988 */ /* 0x000fe2000800000a */
[----:B------:R-:W-:-:S03]  /*f200*/  @P3 IMAD.MOV.U32 R5, RZ, RZ, R12 ;  /* 0x000000ffff053224 */ /* 0x000fc600078e000c */
[----:B------:R0:W-:Y:S02]  /*f210*/  STS.U8 [R89+UR10+0x580], R18 ;  /* 0x0005801259007988 */ /* 0x0001e4000800000a */
[----:B0-----:R-:W-:Y:S02]  /*f220*/  PRMT R18, RZ, 0x7610, R18 ;  /* 0x00007610ff127816 */ /* 0x001fe40000000012 */
[----:B------:R0:W-:Y:S04]  /*f230*/  STL [R1+0x334], R9 ;  /* 0x0003340901007387 */ /* 0x0001e80000100800 */
[----:B------:R1:W2:Y:S02]  /*f240*/  @P3 LDG.E.U8 R18, desc[UR22][R4.64] ;  /* 0x0000001604123981 */ /* 0x0002a4000c1e1100 */
[----:B-1----:R-:W-:-:S02]  /*f250*/  IMAD R4, R81, UR14, RZ ;  /* 0x0000000e51047c24 */ /* 0x002fc4000f8e02ff */
[----:B------:R1:W-:Y:S03]  /*f260*/  STL [R1+0x330], R12 ;  /* 0x0003300c01007387 */ /* 0x0003e60000100800 */
[C---:B0-----:R-:W-:Y:S02]  /*f270*/  IADD3 R9, P0, PT, R4.reuse, R3, RZ ;  /* 0x0000000304097210 */ /* 0x041fe40007f1e0ff */
[----:B------:R-:W-:Y:S02]  /*f280*/  PRMT R49, RZ, 0x7610, R49 ;  /* 0x00007610ff317816 */ /* 0x000fe40000000031 */
[----:B-1----:R-:W-:Y:S01]  /*f290*/  LEA.HI.X.SX32 R12, R4, R2, 0x1, P0 ;  /* 0x00000002040c7211 */ /* 0x002fe200000f0eff */
[----:B------:R-:W-:-:S04]  /*f2a0*/  @P3 IMAD.MOV.U32 R4, RZ, RZ, R9 ;  /* 0x000000ffff043224 */ /* 0x000fc800078e0009 */
[----:B------:R-:W-:-:S05]  /*f2b0*/  @P3 IMAD.MOV.U32 R5, RZ, RZ, R12 ;  /* 0x000000ffff053224 */ /* 0x000fca00078e000c */
[----:B------:R0:W2:Y:S04]  /*f2c0*/  @P3 LDG.E.U8 R49, desc[UR22][R4.64] ;  /* 0x0000001604313981 */ /* 0x0000a8000c1e1100 */
[----:B------:R1:W-:Y:S01]  /*f2d0*/  STL [R1+0x374], R9 ;  /* 0x0003740901007387 */ /* 0x0003e20000100800 */
[----:B0-----:R-:W-:-:S03]  /*f2e0*/  IMAD R4, R80, UR14, RZ ;  /* 0x0000000e50047c24 */ /* 0x001fc6000f8e02ff */
[----:B------:R0:W-:Y:S02]  /*f2f0*/  STL [R1+0x370], R12 ;  /* 0x0003700c01007387 */ /* 0x0001e40000100800 */
[C---:B-1----:R-:W-:Y:S02]  /*f300*/  IADD3 R9, P0, PT, R4.reuse, R3, RZ ;  /* 0x0000000304097210 */ /* 0x042fe40007f1e0ff */
[----:B------:R1:W-:Y:S02]  /*f310*/  STS.U8 [R89+UR10+0x980], R21 ;  /* 0x0009801559007988 */ /* 0x0003e4000800000a */
[----:B0-----:R-:W-:Y:S01]  /*f320*/  LEA.HI.X.SX32 R12, R4, R2, 0x1, P0 ;  /* 0x00000002040c7211 */ /* 0x001fe200000f0eff */
[----:B------:R-:W-:Y:S01]  /*f330*/  @P3 IMAD.MOV.U32 R4, RZ, RZ, R9 ;  /* 0x000000ffff043224 */ /* 0x000fe200078e0009 */
[----:B-1----:R-:W-:-:S03]  /*f340*/  PRMT R21, RZ, 0x7610, R21 ;  /* 0x00007610ff157816 */ /* 0x002fc60000000015 */
[----:B------:R-:W-:-:S05]  /*f350*/  @P3 IMAD.MOV.U32 R5, RZ, RZ, R12 ;  /* 0x000000ffff053224 */ /* 0x000fca00078e000c */
[----:B------:R0:W2:Y:S04]  /*f360*/  @P3 LDG.E.U8 R21, desc[UR22][R4.64] ;  /* 0x0000001604153981 */ /* 0x0000a8000c1e1100 */
[----:B------:R1:W-:Y:S01]  /*f370*/  STL [R1+0x3b0], R9 ;  /* 0x0003b00901007387 */ /* 0x0003e20000100800 */
[----:B0-----:R-:W-:-:S03]  /*f380*/  IMAD R4, R79, UR14, RZ ;  /* 0x0000000e4f047c24 */ /* 0x001fc6000f8e02ff */
[----:B------:R0:W-:Y:S02]  /*f390*/  STL [R1+0x3ac], R12 ;  /* 0x0003ac0c01007387 */ /* 0x0001e40000100800 */
[----:B-1----:R-:W-:-:S04]  /*f3a0*/  IADD3 R9, P0, PT, R4, R3, RZ ;  /* 0x0000000304097210 */ /* 0x002fc80007f1e0ff */
[----:B0-----:R-:W-:Y:S01]  /*f3b0*/  LEA.HI.X.SX32 R12, R4, R2, 0x1, P0 ;  /* 0x00000002040c7211 */ /* 0x001fe200000f0eff */
[----:B------:R-:W-:Y:S04]  /*f3c0*/  STL [R1+0x3e0], R9 ;  /* 0x0003e00901007387 */ /* 0x000fe80000100800 */
[----:B------:R-:W-:Y:S04]  /*f3d0*/  STL [R1+0x3dc], R12 ;  /* 0x0003dc0c01007387 */ /* 0x000fe80000100800 */
[----:B------:R-:W2:Y:S01]  /*f3e0*/  LDL.LU R83, [R1+0x1fc] ;  /* 0x0001fc0001537983 */ /* 0x000ea20000300800 */
[----:B------:R-:W-:-:S03]  /*f3f0*/  @P3 IMAD.MOV.U32 R4, RZ, RZ, R9 ;  /* 0x000000ffff043224 */ /* 0x000fc600078e0009 */
[----:B------:R0:W-:Y:S01]  /*f400*/  STS.U8 [R89+UR10+0xd80], R20 ;  /* 0x000d801459007988 */ /* 0x0001e2000800000a */
[----:B------:R-:W-:Y:S01]  /*f410*/  @P3 IMAD.MOV.U32 R5, RZ, RZ, R12 ;  /* 0x000000ffff053224 */ /* 0x000fe200078e000c */
[----:B0-----:R-:W-:-:S06]  /*f420*/  PRMT R20, RZ, 0x7610, R20 ;  /* 0x00007610ff147816 */ /* 0x001fcc0000000014 */
[----:B------:R0:W3:Y:S02]  /*f430*/  @P3 LDG.E.U8 R20, desc[UR22][R4.64] ;  /* 0x0000001604143981 */ /* 0x0000e4000c1e1100 */
[----:B0-----:R-:W-:-:S05]  /*f440*/  IMAD R4, R77, UR14, RZ ;  /* 0x0000000e4d047c24 */ /* 0x001fca000f8e02ff */
[----:B------:R-:W-:-:S04]  /*f450*/  IADD3 R9, P0, PT, R4, R3, RZ ;  /* 0x0000000304097210 */ /* 0x000fc80007f1e0ff */
[----:B------:R-:W-:Y:S01]  /*f460*/  LEA.HI.X.SX32 R12, R4, R2, 0x1, P0 ;  /* 0x00000002040c7211 */ /* 0x000fe200000f0eff */
[----:B------:R-:W-:Y:S01]  /*f470*/  @P3 IMAD.MOV.U32 R4, RZ, RZ, R9 ;  /* 0x000000ffff043224 */ /* 0x000fe200078e0009 */
[----:B------:R-:W-:Y:S01]  /*f480*/  PRMT R17, RZ, 0x7610, R17 ;  /* 0x00007610ff117816 */ /* 0x000fe20000000011 */
[----:B------:R0:W-:Y:S02]  /*f490*/  STL [R1+0x410], R9 ;  /* 0x0004100901007387 */ /* 0x0001e40000100800 */
[----:B------:R-:W-:Y:S02]  /*f4a0*/  @P3 IMAD.MOV.U32 R5, RZ, RZ, R12 ;  /* 0x000000ffff053224 */ /* 0x000fe400078e000c */
[----:B------:R1:W-:Y:S04]  /*f4b0*/  STL [R1+0x40c], R12 ;  /* 0x00040c0c01007387 */ /* 0x0003e80000100800 */
[----:B------:R-:W3:Y:S04]  /*f4c0*/  LDL.LU R68, [R1+0x204] ;  /* 0x0002040001447983 */ /* 0x000ee80000300800 */
[----:B------:R0:W4:Y:S01]  /*f4d0*/  @P3 LDG.E.U8 R17, desc[UR22][R4.64] ;  /* 0x0000001604113981 */ /* 0x000122000c1e1100 */
[----:B------:R-:W-:-:S03]  /*f4e0*/  PRMT R16, RZ, 0x7610, R16 ;  /* 0x00007610ff107816 */ /* 0x000fc60000000010 */
[----:B------:R-:W4:Y:S01]  /*f4f0*/  LDL.LU R66, [R1+0x200] ;  /* 0x0002000001427983 */ /* 0x000f220000300800 */
[----:B0-----:R-:W-:-:S05]  /*f500*/  IMAD R4, R72, UR14, RZ ;  /* 0x0000000e48047c24 */ /* 0x001fca000f8e02ff */
[----:B------:R-:W-:-:S04]  /*f510*/  IADD3 R9, P0, PT, R4, R3, RZ ;  /* 0x0000000304097210 */ /* 0x000fc80007f1e0ff */
[----:B-1----:R-:W-:Y:S01]  /*f520*/  LEA.HI.X.SX32 R12, R4, R2, 0x1, P0 ;  /* 0x00000002040c7211 */ /* 0x002fe200000f0eff */
[----:B------:R-:W-:-:S04]  /*f530*/  @P3 IMAD.MOV.U32 R4, RZ, RZ, R9 ;  /* 0x000000ffff043224 */ /* 0x000fc800078e0009 */
[----:B------:R-:W-:-:S05]  /*f540*/  @P3 IMAD.MOV.U32 R5, RZ, RZ, R12 ;  /* 0x000000ffff053224 */ /* 0x000fca00078e000c */
[----:B------:R0:W4:Y:S04]  /*f550*/  @P3 LDG.E.U8 R16, desc[UR22][R4.64] ;  /* 0x0000001604103981 */ /* 0x000128000c1e1100 */
[----:B------:R1:W-:Y:S01]  /*f560*/  STL [R1+0x440], R9 ;  /* 0x0004400901007387 */ /* 0x0003e20000100800 */
[----:B0-----:R-:W-:-:S03]  /*f570*/  IMAD R4, R71, UR14, RZ ;  /* 0x0000000e47047c24 */ /* 0x001fc6000f8e02ff */
[----:B------:R0:W-:Y:S02]  /*f580*/  STL [R1+0x43c], R12 ;  /* 0x00043c0c01007387 */ /* 0x0001e40000100800 */
[C---:B-1----:R-:W-:Y:S02]  /*f590*/  IADD3 R9, P0, PT, R4.reuse, R3, RZ ;  /* 0x0000000304097210 */ /* 0x042fe40007f1e0ff */
[----:B------:R-:W4:Y:S01]  /*f5a0*/  LDL.LU R76, [R1+0xfc] ;  /* 0x0000fc00014c7983 */ /* 0x000f220000300800 */
[----:B------:R-:W-:Y:S02]  /*f5b0*/  PRMT R11, RZ, 0x7610, R11 ;  /* 0x00007610ff0b7816 */ /* 0x000fe4000000000b */
[----:B0-----:R-:W-:Y:S01]  /*f5c0*/  LEA.HI.X.SX32 R12, R4, R2, 0x1, P0 ;  /* 0x00000002040c7211 */ /* 0x001fe200000f0eff */
[----:B------:R-:W-:-:S04]  /*f5d0*/  @P3 IMAD.MOV.U32 R4, RZ, RZ, R9 ;  /* 0x000000ffff043224 */ /* 0x000fc800078e0009 */
[----:B------:R-:W-:Y:S01]  /*f5e0*/  @P3 IMAD.MOV.U32 R5, RZ, RZ, R12 ;  /* 0x000000ffff053224 */ /* 0x000fe200078e000c */
[----:B------:R0:W-:Y:S04]  /*f5f0*/  STL [R1+0x468], R9 ;  /* 0x0004680901007387 */ /* 0x0001e80000100800 */
[----:B------:R2:W4:Y:S04]  /*f600*/  @P3 LDG.E.U8 R11, desc[UR22][R4.64] ;  /* 0x00000016040b3981 */ /* 0x000528000c1e1100 */
[----:B------:R-:W-:Y:S01]  /*f610*/  STL [R1+0x464], R12 ;  /* 0x0004640c01007387 */ /* 0x000fe20000100800 */
[----:B--2---:R-:W-:-:S03]  /*f620*/  IMAD R4, R83, UR14, RZ ;  /* 0x0000000e53047c24 */ /* 0x004fc6000f8e02ff */
[----:B------:R-:W2:Y:S02]  /*f630*/  LDL.LU R83, [R1+0xf8] ;  /* 0x0000f80001537983 */ /* 0x000ea40000300800 */
[----:B------:R-:W-:-:S04]  /*f640*/  IADD3 R5, P0, PT, R4, R3, RZ ;  /* 0x0000000304057210 */ /* 0x000fc80007f1e0ff */
[----:B0-----:R-:W-:Y:S01]  /*f650*/  LEA.HI.X.SX32 R9, R4, R2, 0x1, P0 ;  /* 0x0000000204097211 */ /* 0x001fe200000f0eff */
[----:B------:R0:W-:Y:S01]  /*f660*/  STL [R1+0xf4], R5 ;  /* 0x0000f40501007387 */ /* 0x0001e20000100800 */
[----:B------:R-:W-:Y:S01]  /*f670*/  PRMT R8, RZ, 0x7610, R8 ;  /* 0x00007610ff087816 */ /* 0x000fe20000000008 */
[----:B------:R-:W-:Y:S02]  /*f680*/  @P3 IMAD.MOV.U32 R4, RZ, RZ, R5 ;  /* 0x000000ffff043224 */ /* 0x000fe400078e0005 */
[----:B0-----:R-:W-:-:S05]  /*f690*/  @P3 IMAD.MOV.U32 R5, RZ, RZ, R9 ;  /* 0x000000ffff053224 */ /* 0x001fca00078e0009 */
[----:B------:R3:W2:Y:S04]  /*f6a0*/  @P3 LDG.E.U8 R8, desc[UR22][R4.64] ;  /* 0x0000001604083981 */ /* 0x0006a8000c1e1100 */
[----:B------:R0:W-:Y:S01]  /*f6b0*/  STL [R1+0xf0], R9 ;  /* 0x0000f00901007387 */ /* 0x0001e20000100800 */
[----:B------:R-:W-:Y:S01]  /*f6c0*/  PRMT R7, RZ, 0x7610, R7 ;  /* 0x00007610ff077816 */ /* 0x000fe20000000007 */
[----:B---3--:R-:W-:-:S05]  /*f6d0*/  IMAD R4, R68, UR14, RZ ;  /* 0x0000000e44047c24 */ /* 0x008fca000f8e02ff */
[----:B------:R-:W-:-:S04]  /*f6e0*/  IADD3 R5, P0, PT, R4, R3, RZ ;  /* 0x0000000304057210 */ /* 0x000fc80007f1e0ff */
[----:B0-----:R-:W-:Y:S01]  /*f6f0*/  LEA.HI.X.SX32 R9, R4, R2, 0x1, P0 ;  /* 0x0000000204097211 */ /* 0x001fe200000f0eff */
[----:B------:R0:W-:Y:S01]  /*f700*/  STL [R1+0x134], R5 ;  /* 0x0001340501007387 */ /* 0x0001e20000100800 */
[----:B------:R-:W-:-:S03]  /*f710*/  @P3 IMAD.MOV.U32 R4, RZ, RZ, R5 ;  /* 0x000000ffff043224 */ /* 0x000fc600078e0005 */
[----:B0-----:R-:W-:-:S05]  /*f720*/  @P3 IMAD.MOV.U32 R5, RZ, RZ, R9 ;  /* 0x000000ffff053224 */ /* 0x001fca00078e0009 */
[----:B------:R4:W3:Y:S02]  /*f730*/  @P3 LDG.E.U8 R7, desc[UR22][R4.64] ;  /* 0x0000001604073981 */ /* 0x0008e4000c1e1100 */
[----:B----4-:R-:W-:Y:S02]  /*f740*/  IMAD R4, R66, UR14, RZ ;  /* 0x0000000e42047c24 */ /* 0x010fe4000f8e02ff */
[----:B------:R0:W-:Y:S03]  /*f750*/  STL [R1+0x130], R9 ;  /* 0x0001300901007387 */ /* 0x0001e60000100800 */
[----:B------:R-:W-:-:S05]  /*f760*/  IADD3 R5, P0, PT, R4, R3, RZ ;  /* 0x0000000304057210 */ /* 0x000fca0007f1e0ff */
[----:B------:R1:W-:Y:S01]  /*f770*/  STL [R1+0x174], R5 ;  /* 0x0001740501007387 */ /* 0x0003e20000100800 */
[----:B0-----:R-:W-:Y:S01]  /*f780*/  LEA.HI.X.SX32 R9, R4, R2, 0x1, P0 ;  /* 0x0000000204097211 */ /* 0x001fe200000f0eff */
[----:B------:R-:W-:Y:S01]  /*f790*/  @P3 IMAD.MOV.U32 R12, RZ, RZ, R5 ;  /* 0x000000ffff0c3224 */ /* 0x000fe200078e0005 */
[----:B------:R-:W-:-:S03]  /*f7a0*/  PRMT R4, RZ, 0x7610, R4 ;  /* 0x00007610ff047816 */ /* 0x000fc60000000004 */
[----:B------:R-:W-:Y:S02]  /*f7b0*/  @P3 IMAD.MOV.U32 R13, RZ, RZ, R9 ;  /* 0x000000ffff0d3224 */ /* 0x000fe400078e0009 */
[----:B-1----:R-:W-:Y:S01]  /*f7c0*/  IMAD R5, R76, UR14, RZ ;  /* 0x0000000e4c057c24 */ /* 0x002fe2000f8e02ff */
[----:B------:R0:W-:Y:S04]  /*f7d0*/  STL [R1+0x170], R9 ;  /* 0x0001700901007387 */ /* 0x0001e80000100800 */
[----:B------:R1:W4:Y:S01]  /*f7e0*/  @P3 LDG.E.U8 R4, desc[UR22][R12.64] ;  /* 0x000000160c043981 */ /* 0x000322000c1e1100 */
[----:B0-----:R-:W-:-:S04]  /*f7f0*/  IADD3 R9, P0, PT, R5, R3, RZ ;  /* 0x0000000305097210 */ /* 0x001fc80007f1e0ff */
[----:B-1----:R-:W-:Y:S01]  /*f800*/  LEA.HI.X.SX32 R12, R5, R2, 0x1, P0 ;  /* 0x00000002050c7211 */ /* 0x002fe200000f0eff */
[----:B------:R-:W-:Y:S01]  /*f810*/  STL [R1+0x1bc], R9 ;  /* 0x0001bc0901007387 */ /* 0x000fe20000100800 */
[----:B------:R-:W-:-:S03]  /*f820*/  PRMT R6, RZ, 0x7610, R6 ;  /* 0x00007610ff067816 */ /* 0x000fc60000000006 */
[----:B------:R0:W-:Y:S01]  /*f830*/  STL [R1+0x1b8], R12 ;  /* 0x0001b80c01007387 */ /* 0x0001e20000100800 */
[----:B------:R-:W-:Y:S02]  /*f840*/  @P3 IMAD.MOV.U32 R13, RZ, RZ, R12 ;  /* 0x000000ffff0d3224 */ /* 0x000fe400078e000c */
[----:B0-----:R-:W-:-:S05]  /*f850*/  @P3 IMAD.MOV.U32 R12, RZ, RZ, R9 ;  /* 0x000000ffff0c3224 */ /* 0x001fca00078e0009 */
[----:B------:R0:W3:Y:S01]  /*f860*/  @P3 LDG.E.U8 R6, desc[UR22][R12.64] ;  /* 0x000000160c063981 */ /* 0x0000e2000c1e1100 */
[----:B--2---:R-:W-:-:S05]  /*f870*/  IMAD R5, R83, UR14, RZ ;  /* 0x0000000e53057c24 */ /* 0x004fca000f8e02ff */
[----:B------:R-:W-:-:S04]  /*f880*/  IADD3 R9, P0, PT, R5, R3, RZ ;  /* 0x0000000305097210 */ /* 0x000fc80007f1e0ff */
[----:B0-----:R-:W-:Y:S01]  /*f890*/  LEA.HI.X.SX32 R12, R5, R2, 0x1, P0 ;  /* 0x00000002050c7211 */ /* 0x001fe200000f0eff */
[----:B------:R-:W-:Y:S04]  /*f8a0*/  STL [R1+0x1fc], R9 ;  /* 0x0001fc0901007387 */ /* 0x000fe80000100800 */
[----:B------:R0:W-:Y:S01]  /*f8b0*/  STL [R1+0x1f8], R12 ;  /* 0x0001f80c01007387 */ /* 0x0001e20000100800 */
[----:B------:R-:W-:-:S03]  /*f8c0*/  @P3 IMAD.MOV.U32 R13, RZ, RZ, R12 ;  /* 0x000000ffff0d3224 */ /* 0x000fc600078e000c */
[----:B------:R-:W2:Y:S01]  /*f8d0*/  LDL.LU R76, [R1+0x284] ;  /* 0x00028400014c7983 */ /* 0x000ea20000300800 */
[----:B0-----:R-:W-:Y:S02]  /*f8e0*/  @P3 IMAD.MOV.U32 R12, RZ, RZ, R9 ;  /* 0x000000ffff0c3224 */ /* 0x001fe400078e0009 */
[----:B------:R-:W-:-:S05]  /*f8f0*/  IMAD R9, R93, UR14, RZ ;  /* 0x0000000e5d097c24 */ /* 0x000fca000f8e02ff */
[----:B------:R-:W-:-:S04]  /*f900*/  IADD3 R14, P0, PT, R9, R3, RZ ;  /* 0x00000003090e7210 */ /* 0x000fc80007f1e0ff */
[----:B------:R-:W-:Y:S01]  /*f910*/  LEA.HI.X.SX32 R15, R9, R2, 0x1, P0 ;  /* 0x00000002090f7211 */ /* 0x000fe200000f0eff */
[----:B------:R0:W-:Y:S01]  /*f920*/  STL [R1+0x23c], R14 ;  /* 0x00023c0e01007387 */ /* 0x0001e20000100800 */
[----:B------:R-:W-:-:S03]  /*f930*/  PRMT R5, RZ, 0x7610, R5 ;  /* 0x00007610ff057816 */ /* 0x000fc60000000005 */
[----:B------:R1:W-:Y:S04]  /*f940*/  STL [R1+0x238], R15 ;  /* 0x0002380f01007387 */ /* 0x0003e80000100800 */
[----:B------:R-:W3:Y:S01]  /*f950*/  LDL.LU R83, [R1+0x280] ;  /* 0x0002800001537983 */ /* 0x000ee20000300800 */
[----:B------:R-:W-:-:S03]  /*f960*/  IMAD R9, R92, UR14, RZ ;  /* 0x0000000e5c097c24 */ /* 0x000fc6000f8e02ff */
[----:B------:R0:W3:Y:S02]  /*f970*/  @P3 LDG.E.U8 R5, desc[UR22][R12.64] ;  /* 0x000000160c053981 */ /* 0x0000e4000c1e1100 */
[----:B0-----:R-:W-:Y:S01]  /*f980*/  @P3 IMAD.MOV.U32 R12, RZ, RZ, R14 ;  /* 0x000000ffff0c3224 */ /* 0x001fe200078e000e */
[----:B------:R-:W-:Y:S01]  /*f990*/  IADD3 R14, P0, PT, R9, R3, RZ ;  /* 0x00000003090e7210 */ /* 0x000fe20007f1e0ff */
[----:B------:R-:W-:-:S03]  /*f9a0*/  @P3 IMAD.MOV.U32 R13, RZ, RZ, R15 ;  /* 0x000000ffff0d3224 */ /* 0x000fc600078e000f */
[----:B-1----:R-:W-:Y:S01]  /*f9b0*/  LEA.HI.X.SX32 R15, R9, R2, 0x1, P0 ;  /* 0x00000002090f7211 */ /* 0x002fe200000f0eff */
[----:B------:R0:W-:Y:S04]  /*f9c0*/  STL [R1+0x27c], R14 ;  /* 0x00027c0e01007387 */ /* 0x0001e80000100800 */
[----:B------:R1:W-:Y:S04]  /*f9d0*/  STL [R1+0x278], R15 ;  /* 0x0002780f01007387 */ /* 0x0003e80000100800 */
[----:B------:R-:W4:Y:S01]  /*f9e0*/  LDL.LU R66, [R1+0x244] ;  /* 0x0002440001427983 */ /* 0x000f220000300800 */
[----:B------:R-:W-:-:S02]  /*f9f0*/  PRMT R10, RZ, 0x7610, R10 ;  /* 0x00007610ff0a7816 */ /* 0x000fc4000000000a */
[----:B------:R-:W-:-:S04]  /*fa00*/  PRMT R9, RZ, 0x7610, R9 ;  /* 0x00007610ff097816 */ /* 0x000fc80000000009 */
[----:B------:R0:W4:Y:S02]  /*fa10*/  @P3 LDG.E.U8 R10, desc[UR22][R12.64] ;  /* 0x000000160c0a3981 */ /* 0x000124000c1e1100 */
[----:B0-----:R-:W-:Y:S02]  /*fa20*/  @P3 IMAD.MOV.U32 R12, RZ, RZ, R14 ;  /* 0x000000ffff0c3224 */ /* 0x001fe400078e000e */
[----:B------:R-:W-:-:S05]  /*fa30*/  @P3 IMAD.MOV.U32 R13, RZ, RZ, R15 ;  /* 0x000000ffff0d3224 */ /* 0x000fca00078e000f */
[----:B------:R0:W4:Y:S02]  /*fa40*/  @P3 LDG.E.U8 R9, desc[UR22][R12.64] ;  /* 0x000000160c093981 */ /* 0x000124000c1e1100 */
[----:B0-----:R-:W-:-:S05]  /*fa50*/  IMAD R12, R91, UR14, RZ ;  /* 0x0000000e5b0c7c24 */ /* 0x001fca000f8e02ff */
[----:B------:R-:W-:-:S04]  /*fa60*/  IADD3 R14, P0, PT, R12, R3, RZ ;  /* 0x000000030c0e7210 */ /* 0x000fc80007f1e0ff */
[----:B-1----:R-:W-:Y:S01]  /*fa70*/  LEA.HI.X.SX32 R15, R12, R2, 0x1, P0 ;  /* 0x000000020c0f7211 */ /* 0x002fe200000f0eff */
[----:B------:R0:W-:Y:S04]  /*fa80*/  STL [R1+0x2bc], R14 ;  /* 0x0002bc0e01007387 */ /* 0x0001e80000100800 */
[----:B------:R1:W-:Y:S04]  /*fa90*/  STL [R1+0x2b8], R15 ;  /* 0x0002b80f01007387 */ /* 0x0003e80000100800 */
[----:B------:R-:W4:Y:S01]  /*faa0*/  LDL.LU R68, [R1+0x240] ;  /* 0x0002400001447983 */ /* 0x000f220000300800 */
[----:B------:R-:W-:-:S03]  /*fab0*/  PRMT R13, RZ, 0x7610, R13 ;  /* 0x00007610ff0d7816 */ /* 0x000fc6000000000d */
[----:B------:R-:W-:Y:S04]  /*fac0*/  STS.U8 [R89+UR10+0x1180], R23 ;  /* 0x0011801759007988 */ /* 0x000fe8000800000a */
[----:B------:R-:W-:Y:S04]  /*fad0*/  STS.U8 [R89+UR10+0x1580], R22 ;  /* 0x0015801659007988 */ /* 0x000fe8000800000a */
[----:B------:R-:W-:Y:S04]  /*fae0*/  STS.U8 [R89+UR10+0x1980], R25 ;  /* 0x0019801959007988 */ /* 0x000fe8000800000a */
[----:B------:R-:W-:Y:S01]  /*faf0*/  STS.U8 [R89+UR10+0x1d80], R24 ;  /* 0x001d801859007988 */ /* 0x000fe2000800000a */
[----:B------:R-:W-:-:S03]  /*fb00*/  LOP3.LUT R19, R82, 0x40, RZ, 0x3c, !PT ;  /* 0x0000004052137812 */ /* 0x000fc600078e3cff */
[----:B------:R-:W-:Y:S04]  /*fb10*/  STS.U8 [R89+UR10+0x2180], R27 ;  /* 0x0021801b59007988 */ /* 0x000fe8000800000a */
[----:B------:R0:W4:Y:S04]  /*fb20*/  @P3 LDG.E.U8 R13, desc[UR22][R14.64] ;  /* 0x000000160e0d3981 */ /* 0x000128000c1e1100 */
[----:B------:R-:W-:Y:S04]  /*fb30*/  STS.U8 [R89+UR10+0x2580], R26 ;  /* 0x0025801a59007988 */ /* 0x000fe8000800000a */
        /* <DEDUP_REMOVED lines=21> */
[----:B------:R-:W-:Y:S01]  /*fc90*/  STS.U8 [R19+UR10+0x3e00], R53 ;  /* 0x003e003513007988 */ /* 0x000fe2000800000a */
[----:B--2---:R-:W-:-:S03]  /*fca0*/  IMAD R12, R76, UR14, RZ ;  /* 0x0000000e4c0c7c24 */ /* 0x004fc6000f8e02ff */
[----:B------:R-:W2:Y:S02]  /*fcb0*/  LDL.LU R76, [R1+0x10] ;  /* 0x00001000014c7983 */ /* 0x000ea40000300800 */
[----:B0-----:R-:W-:-:S04]  /*fcc0*/  IADD3 R14, P0, PT, R12, R3, RZ ;  /* 0x000000030c0e7210 */ /* 0x001fc80007f1e0ff */
[----:B-1----:R-:W-:Y:S02]  /*fcd0*/  LEA.HI.X.SX32 R15, R12, R2, 0x1, P0 ;  /* 0x000000020c0f7211 */ /* 0x002fe400000f0eff */
[----:B------:R-:W-:Y:S01]  /*fce0*/  PRMT R12, RZ, 0x7610, R12 ;  /* 0x00007610ff0c7816 */ /* 0x000fe2000000000c */
[----:B------:R3:W-:Y:S04]  /*fcf0*/  STL [R1+0x2fc], R14 ;  /* 0x0002fc0e01007387 */ /* 0x0007e80000100800 */
[----:B------:R0:W-:Y:S04]  /*fd00*/  STL [R1+0x2f8], R15 ;  /* 0x0002f80f01007387 */ /* 0x0001e80000100800 */
[----:B------:R3:W2:Y:S02]  /*fd10*/  @P3 LDG.E.U8 R12, desc[UR22][R14.64] ;  /* 0x000000160e0c3981 */ /* 0x0006a4000c1e1100 */
[----:B---3--:R-:W-:-:S02]  /*fd20*/  IMAD R14, R83, UR14, RZ ;  /* 0x0000000e530e7c24 */ /* 0x008fc4000f8e02ff */
[----:B------:R-:W3:Y:S03]  /*fd30*/  LDL.LU R83, [R1+0xc] ;  /* 0x00000c0001537983 */ /* 0x000ee60000300800 */
[----:B------:R-:W-:-:S04]  /*fd40*/  IADD3 R19, P0, PT, R14, R3, RZ ;  /* 0x000000030e137210 */ /* 0x000fc80007f1e0ff */
[----:B------:R-:W-:Y:S01]  /*fd50*/  LEA.HI.X.SX32 R22, R14, R2, 0x1, P0 ;  /* 0x000000020e167211 */ /* 0x000fe200000f0eff */
[----:B------:R-:W-:Y:S04]  /*fd60*/  STL [R1+0x33c], R19 ;  /* 0x00033c1301007387 */ /* 0x000fe80000100800 */
[----:B------:R1:W-:Y:S01]  /*fd70*/  STL [R1+0x338], R22 ;  /* 0x0003381601007387 */ /* 0x0003e20000100800 */
[----:B----4-:R-:W-:-:S03]  /*fd80*/  IMAD R14, R66, UR14, RZ ;  /* 0x0000000e420e7c24 */ /* 0x010fc6000f8e02ff */
[----:B------:R-:W4:Y:S01]  /*fd90*/  LDL.LU R66, [R1+0x8] ;  /* 0x0000080001427983 */ /* 0x000f220000300800 */
[----:B0-----:R-:W-:Y:S01]  /*fda0*/  PRMT R15, RZ, 0x7610, R15 ;  /* 0x00007610ff0f7816 */ /* 0x001fe2000000000f */
[----:B------:R-:W-:Y:S02]  /*fdb0*/  @P3 IMAD.MOV.U32 R23, RZ, RZ, R22 ;  /* 0x000000ffff173224 */ /* 0x000fe400078e0016 */
[----:B-1----:R-:W-:Y:S01]  /*fdc0*/  @P3 IMAD.MOV.U32 R22, RZ, RZ, R19 ;  /* 0x000000ffff163224 */ /* 0x002fe200078e0013 */
[----:B------:R-:W-:-:S04]  /*fdd0*/  IADD3 R19, P0, PT, R14, R3, RZ ;  /* 0x000000030e137210 */ /* 0x000fc80007f1e0ff */
[----:B------:R0:W4:Y:S04]  /*fde0*/  @P3 LDG.E.U8 R15, desc[UR22][R22.64] ;  /* 0x00000016160f3981 */ /* 0x000128000c1e1100 */
[----:B------:R-:W-:Y:S01]  /*fdf0*/  STL [R1+0x37c], R19 ;  /* 0x00037c1301007387 */ /* 0x000fe20000100800 */
[----:B0-----:R-:W-:Y:S02]  /*fe00*/  LEA.HI.X.SX32 R22, R14, R2, 0x1, P0 ;  /* 0x000000020e167211 */ /* 0x001fe400000f0eff */
[----:B------:R-:W-:-:S03]  /*fe10*/  PRMT R14, RZ, 0x7610, R14 ;  /* 0x00007610ff0e7816 */ /* 0x000fc6000000000e */
[----:B------:R0:W-:Y:S01]  /*fe20*/  STL [R1+0x378], R22 ;  /* 0x0003781601007387 */ /* 0x0001e20000100800 */
[----:B------:R-:W-:Y:S02]  /*fe30*/  @P3 IMAD.MOV.U32 R23, RZ, RZ, R22 ;  /* 0x000000ffff173224 */ /* 0x000fe400078e0016 */
[----:B0-----:R-:W-:-:S05]  /*fe40*/  @P3 IMAD.MOV.U32 R22, RZ, RZ, R19 ;  /* 0x000000ffff163224 */ /* 0x001fca00078e0013 */
[----:B------:R0:W4:Y:S01]  /*fe50*/  @P3 LDG.E.U8 R14, desc[UR22][R22.64] ;  /* 0x00000016160e3981 */ /* 0x000122000c1e1100 */
[----:B------:R-:W-:-:S05]  /*fe60*/  IMAD R19, R68, UR14, RZ ;  /* 0x0000000e44137c24 */ /* 0x000fca000f8e02ff */
[----:B0-----:R-:W-:-:S04]  /*fe70*/  IADD3 R22, P0, PT, R19, R3, RZ ;  /* 0x0000000313167210 */ /* 0x001fc80007f1e0ff */
[----:B------:R-:W-:Y:S02]  /*fe80*/  LEA.HI.X.SX32 R23, R19, R2, 0x1, P0 ;  /* 0x0000000213177211 */ /* 0x000fe400000f0eff */
[----:B------:R-:W-:Y:S01]  /*fe90*/  PRMT R19, RZ, 0x7610, R19 ;  /* 0x00007610ff137816 */ /* 0x000fe20000000013 */
[----:B------:R-:W-:Y:S01]  /*fea0*/  STL [R1+0x3b8], R22 ;  /* 0x0003b81601007387 */ /* 0x000fe20000100800 */
[----:B------:R-:W-:-:S04]  /*feb0*/  LOP3.LUT R24, R82, 0x50, RZ, 0x3c, !PT ;  /* 0x0000005052187812 */ /* 0x000fc800078e3cff */
[----:B------:R2:W4:Y:S04]  /*fec0*/  @P3 LDG.E.U8 R19, desc[UR22][R22.64] ;  /* 0x0000001616133981 */ /* 0x000528000c1e1100 */
[----:B------:R-:W-:Y:S04]  /*fed0*/  STS.U8 [R24+UR10+0x280], R58 ;  /* 0x0002803a18007988 */ /* 0x000fe8000800000a */
[----:B------:R-:W-:Y:S04]  /*fee0*/  STS.U8 [R24+UR10+0x680], R57 ;  /* 0x0006803918007988 */ /* 0x000fe8000800000a */
[----:B------:R-:W-:Y:S04]  /*fef0*/  STL [R1+0x3b4], R23 ;  /* 0x0003b41701007387 */ /* 0x000fe80000100800 */
[----:B------:R-:W-:Y:S04]  /*ff00*/  STS.U8 [R24+UR10+0xa80], R59 ;  /* 0x000a803b18007988 */ /* 0x000fe8000800000a */
[----:B------:R-:W-:Y:S04]  /*ff10*/  STS.U8 [R24+UR10+0xe80], R55 ;  /* 0x000e803718007988 */ /* 0x000fe8000800000a */
[----:B------:R-:W-:Y:S04]  /*ff20*/  STS.U8 [R24+UR10+0x1280], R56 ;  /* 0x0012803818007988 */ /* 0x000fe8000800000a */
[----:B------:R-:W-:Y:S04]  /*ff30*/  STS.U8 [R24+UR10+0x1680], R52 ;  /* 0x0016803418007988 */ /* 0x000fe8000800000a */
[----:B------:R-:W-:Y:S04]  /*ff40*/  STS.U8 [R24+UR10+0x1a80], R54 ;  /* 0x001a803618007988 */ /* 0x000fe8000800000a */
[----:B------:R-:W-:Y:S04]  /*ff50*/  STS.U8 [R24+UR10+0x1e80], R50 ;  /* 0x001e803218007988 */ /* 0x000fe8000800000a */
[----:B------:R-:W-:Y:S04]  /*ff60*/  STS.U8 [R24+UR10+0x2280], R51 ;  /* 0x0022803318007988 */ /* 0x000fe8000800000a */
[----:B------:R0:W-:Y:S02]  /*ff70*/  STS.U8 [R24+UR10+0x2680], R18 ;  /* 0x0026801218007988 */ /* 0x0001e4000800000a */
[----:B0-----:R-:W-:-:S02]  /*ff80*/  PRMT R18, RZ, 0x7610, R18 ;  /* 0x00007610ff127816 */ /* 0x001fc40000000012 */
[----:B------:R-:W-:Y:S04]  /*ff90*/  STS.U8 [R24+UR10+0x2a80], R49 ;  /* 0x002a803118007988 */ /* 0x000fe8000800000a */
[----:B------:R0:W-:Y:S02]  /*ffa0*/  STS.U8 [R24+UR10+0x2e80], R21 ;  /* 0x002e801518007988 */ /* 0x0001e4000800000a */
[----:B0-----:R-:W-:Y:S01]  /*ffb0*/  PRMT R21, RZ, 0x7610, R21 ;  /* 0x00007610ff157816 */ /* 0x001fe20000000015 */
[----:B--2---:R-:W-:-:S05]  /*ffc0*/  IMAD R22, R76, UR14, RZ ;  /* 0x0000000e4c167c24 */ /* 0x004fca000f8e02ff */
[----:B------:R-:W-:-:S04]  /*ffd0*/  IADD3 R23, P0, PT, R22, R3, RZ ;  /* 0x0000000316177210 */ /* 0x000fc80007f1e0ff */
[----:B------:R-:W-:Y:S01]  /*ffe0*/  LEA.HI.X.SX32 R25, R22, R2, 0x1, P0 ;  /* 0x0000000216197211 */ /* 0x000fe200000f0eff */
[----:B------:R0:W-:Y:S01]  /*fff0*/  STL [R1+0x3e8], R23 ;  /* 0x0003e81701007387 */ /* 0x0001e20000100800 */
[----:B------:R-:W-:-:S03]  /*10000*/  @P3 IMAD.MOV.U32 R22, RZ, RZ, R23 ;  /* 0x000000ffff163224 */ /* 0x000fc600078e0017 */
[----:B------:R1:W-:Y:S04]  /*10010*/  STL [R1+0x3e4], R25 ;  /* 0x0003e41901007387 */ /* 0x0003e80000100800 */
[----:B------:R-:W2:Y:S01]  /*10020*/  LDL.LU R76, [R1+0x2c4] ;  /* 0x0002c400014c7983 */ /* 0x000ea20000300800 */
[----:B0-----:R-:W-:-:S05]  /*10030*/  @P3 IMAD.MOV.U32 R23, RZ, RZ, R25 ;  /* 0x000000ffff173224 */ /* 0x001fca00078e0019 */
[----:B------:R3:W2:Y:S02]  /*10040*/  @P3 LDG.E.U8 R18, desc[UR22][R22.64] ;  /* 0x0000001616123981 */ /* 0x0006a4000c1e1100 */
[----:B---3--:R-:W-:-:S05]  /*10050*/  IMAD R22, R83, UR14, RZ ;  /* 0x0000000e53167c24 */ /* 0x008fca000f8e02ff */
[----:B------:R-:W-:-:S04]  /*10060*/  IADD3 R23, P0, PT, R22, R3, RZ ;  /* 0x0000000316177210 */ /* 0x000fc80007f1e0ff */
[----:B-1----:R-:W-:Y:S01]  /*10070*/  LEA.HI.X.SX32 R25, R22, R2, 0x1, P0 ;  /* 0x0000000216197211 */ /* 0x002fe200000f0eff */
[----:B------:R0:W-:Y:S01]  /*10080*/  STL [R1+0x418], R23 ;  /* 0x0004181701007387 */ /* 0x0001e20000100800 */
[----:B------:R-:W-:-:S03]  /*10090*/  @P3 IMAD.MOV.U32 R22, RZ, RZ, R23 ;  /* 0x000000ffff163224 */ /* 0x000fc600078e0017 */
[----:B------:R1:W-:Y:S04]  /*100a0*/  STL [R1+0x414], R25 ;  /* 0x0004141901007387 */ /* 0x0003e80000100800 */
[----:B------:R-:W3:Y:S01]  /*100b0*/  LDL.LU R83, [R1+0x384] ;  /* 0x0003840001537983 */ /* 0x000ee20000300800 */
[----:B0-----:R-:W-:-:S05]  /*100c0*/  @P3 IMAD.MOV.U32 R23, RZ, RZ, R25 ;  /* 0x000000ffff173224 */ /* 0x001fca00078e0019 */
[----:B------:R4:W3:Y:S02]  /*100d0*/  @P3 LDG.E.U8 R21, desc[UR22][R22.64] ;  /* 0x0000001616153981 */ /* 0x0008e4000c1e1100 */
[----:B----4-:R-:W-:-:S05]  /*100e0*/  IMAD R22, R66, UR14, RZ ;  /* 0x0000000e42167c24 */ /* 0x010fca000f8e02ff */
[----:B------:R-:W-:-:S04]  /*100f0*/  IADD3 R23, P0, PT, R22, R3, RZ ;  /* 0x0000000316177210 */ /* 0x000fc80007f1e0ff */
[----:B-1----:R-:W-:Y:S01]  /*10100*/  LEA.HI.X.SX32 R25, R22, R2, 0x1, P0 ;  /* 0x0000000216197211 */ /* 0x002fe200000f0eff */
[----:B------:R0:W-:Y:S04]  /*10110*/  STL [R1+0x448], R23 ;  /* 0x0004481701007387 */ /* 0x0001e80000100800 */
[----:B------:R-:W-:Y:S04]  /*10120*/  STL [R1+0x444], R25 ;  /* 0x0004441901007387 */ /* 0x000fe80000100800 */
[----:B------:R-:W4:Y:S01]  /*10130*/  LDL.LU R68, [R1+0x380] ;  /* 0x0003800001447983 */ /* 0x000f220000300800 */
[----:B------:R-:W-:-:S03]  /*10140*/  @P3 IMAD.MOV.U32 R22, RZ, RZ, R23 ;  /* 0x000000ffff163224 */ /* 0x000fc600078e0017 */
[----:B------:R-:W4:Y:S01]  /*10150*/  LDL.LU R66, [R1+0x344] ;  /* 0x0003440001427983 */ /* 0x000f220000300800 */
[----:B0-----:R-:W-:-:S03]  /*10160*/  @P3 IMAD.MOV.U32 R23, RZ, RZ, R25 ;  /* 0x000000ffff173224 */ /* 0x001fc600078e0019 */
[----:B------:R-:W-:Y:S04]  /*10170*/  STS.U8 [R24+UR10+0x3280], R20 ;  /* 0x0032801418007988 */ /* 0x000fe8000800000a */
[----:B------:R0:W-:Y:S04]  /*10180*/  STS.U8 [R24+UR10+0x3680], R17 ;  /* 0x0036801118007988 */ /* 0x0001e8000800000a */
[----:B------:R-:W-:Y:S04]  /*10190*/  STS.U8 [R24+UR10+0x3a80], R16 ;  /* 0x003a801018007988 */ /* 0x000fe8000800000a */
[----:B------:R1:W-:Y:S01]  /*101a0*/  STS.U8 [R24+UR10+0x3e80], R11 ;  /* 0x003e800b18007988 */ /* 0x0003e2000800000a */
[----:B0-----:R-:W-:-:S06]  /*101b0*/  PRMT R17, RZ, 0x7610, R17 ;  /* 0x00007610ff117816 */ /* 0x001fcc0000000011 */
[----:B------:R0:W4:Y:S01]  /*101c0*/  @P3 LDG.E.U8 R17, desc[UR22][R22.64] ;  /* 0x0000001616113981 */ /* 0x000122000c1e1100 */
[----:B-1----:R-:W-:Y:S01]  /*101d0*/  IMAD R11, R90, UR14, RZ ;  /* 0x0000000e5a0b7c24 */ /* 0x002fe2000f8e02ff */
[----:B------:R-:W-:-:S04]  /*101e0*/  LOP3.LUT R24, R82, 0x60, RZ, 0x3c, !PT ;  /* 0x0000006052187812 */ /* 0x000fc800078e3cff */
[----:B0-----:R-:W-:-:S04]  /*101f0*/  IADD3 R22, P0, PT, R11, R3, RZ ;  /* 0x000000030b167210 */ /* 0x001fc80007f1e0ff */
[----:B------:R-:W-:Y:S01]  /*10200*/  LEA.HI.X.SX32 R23, R11, R2, 0x1, P0 ;  /* 0x000000020b177211 */ /* 0x000fe200000f0eff */
[----:B------:R2:W-:Y:S04]  /*10210*/  STS.U8 [R24+UR10+0x300], R8 ;  /* 0x0003000818007988 */ /* 0x0005e8000800000a */
[----:B------:R0:W-:Y:S01]  /*10220*/  STL [R1+0x470], R22 ;  /* 0x0004701601007387 */ /* 0x0001e20000100800 */
[----:B------:R-:W-:-:S03]  /*10230*/  PRMT R16, RZ, 0x7610, R16 ;  /* 0x00007610ff107816 */ /* 0x000fc60000000010 */
[----:B------:R1:W-:Y:S04]  /*10240*/  STL [R1+0x46c], R23 ;  /* 0x00046c1701007387 */ /* 0x0003e80000100800 */
[----:B------:R0:W4:Y:S01]  /*10250*/  @P3 LDG.E.U8 R16, desc[UR22][R22.64] ;  /* 0x0000001616103981 */ /* 0x000122000c1e1100 */
[----:B------:R-:W-:-:S03]  /*10260*/  PRMT R11, RZ, 0x7610, R11 ;  /* 0x00007610ff0b7816 */ /* 0x000fc6000000000b */
[----:B------:R-:W-:Y:S04]  /*10270*/  STS.U8 [R24+UR10+0x700], R7 ;  /* 0x0007000718007988 */ /* 0x000fe8000800000a */
[----:B------:R3:W-:Y:S01]  /*10280*/  STS.U8 [R24+UR10+0xb00], R4 ;  /* 0x000b000418007988 */ /* 0x0007e2000800000a */
[----:B------:R-:W-:-:S03]  /*10290*/  PRMT R20, RZ, 0x7610, R20 ;  /* 0x00007610ff147816 */ /* 0x000fc60000000014 */
[----:B------:R-:W-:Y:S04]  /*102a0*/  STS.U8 [R24+UR10+0xf00], R6 ;  /* 0x000f000618007988 */ /* 0x000fe8000800000a */
[----:B------:R-:W-:Y:S01]  /*102b0*/  STS.U8 [R24+UR10+0x1300], R5 ;  /* 0x0013000518007988 */ /* 0x000fe2000800000a */
[----:B--2---:R-:W-:-:S03]  /*102c0*/  IMAD R8, R76, UR14, RZ ;  /* 0x0000000e4c087c24 */ /* 0x004fc6000f8e02ff */
[----:B------:R-:W2:Y:S02]  /*102d0*/  LDL.LU R76, [R1+0x340] ;  /* 0x00034000014c7983 */ /* 0x000ea40000300800 */
[----:B0-----:R-:W-:-:S04]  /*102e0*/  IADD3 R22, P0, PT, R8, R3, RZ ;  /* 0x0000000308167210 */ /* 0x001fc80007f1e0ff */
[----:B-1----:R-:W-:Y:S01]  /*102f0*/  LEA.HI.X.SX32 R23, R8, R2, 0x1, P0 ;  /* 0x0000000208177211 */ /* 0x002fe200000f0eff */
[----:B------:R0:W-:Y:S04]  /*10300*/  STL [R1+0xfc], R22 ;  /* 0x0000fc1601007387 */ /* 0x0001e80000100800 */
[----:B------:R0:W2:Y:S04]  /*10310*/  @P3 LDG.E.U8 R11, desc[UR22][R22.64] ;  /* 0x00000016160b3981 */ /* 0x0000a8000c1e1100 */
[----:B------:R1:W-:Y:S01]  /*10320*/  STL [R1+0xf8], R23 ;  /* 0x0000f81701007387 */ /* 0x0003e20000100800 */
[----:B---3--:R-:W-:-:S03]  /*10330*/  IMAD R4, R83, UR14, RZ ;  /* 0x0000000e53047c24 */ /* 0x008fc6000f8e02ff */
[----:B------:R-:W3:Y:S02]  /*10340*/  LDL.LU R83, [R1+0x304] ;  /* 0x0003040001537983 */ /* 0x000ee40000300800 */
[----:B0-----:R-:W-:-:S04]  /*10350*/  IADD3 R22, P0, PT, R4, R3, RZ ;  /* 0x0000000304167210 */ /* 0x001fc80007f1e0ff */
[----:B-1----:R-:W-:Y:S01]  /*10360*/  LEA.HI.X.SX32 R23, R4, R2, 0x1, P0 ;  /* 0x0000000204177211 */ /* 0x002fe200000f0eff */
[----:B------:R-:W-:-:S04]  /*10370*/  @P3 IMAD.MOV.U32 R4, RZ, RZ, R22 ;  /* 0x000000ffff043224 */ /* 0x000fc800078e0016 */
[----:B------:R-:W-:Y:S01]  /*10380*/  @P3 IMAD.MOV.U32 R5, RZ, RZ, R23 ;  /* 0x000000ffff053224 */ /* 0x000fe200078e0017 */
[----:B------:R0:W-:Y:S04]  /*10390*/  STL [R1+0x13c], R22 ;  /* 0x00013c1601007387 */ /* 0x0001e80000100800 */
[----:B------:R4:W3:Y:S04]  /*103a0*/  @P3 LDG.E.U8 R20, desc[UR22][R4.64] ;  /* 0x0000001604143981 */ /* 0x0008e8000c1e1100 */
[----:B------:R-:W-:Y:S01]  /*103b0*/  STL [R1+0x138], R23 ;  /* 0x0001381701007387 */ /* 0x000fe20000100800 */
[----:B----4-:R-:W-:-:S03]  /*103c0*/  IMAD R4, R68, UR14, RZ ;  /* 0x0000000e44047c24 */ /* 0x010fc6000f8e02ff */
[----:B------:R-:W4:Y:S02]  /*103d0*/  LDL.LU R68, [R1+0x300] ;  /* 0x0003000001447983 */ /* 0x000f240000300800 */
[----:B------:R-:W-:-:S04]  /*103e0*/  IADD3 R5, P0, PT, R4, R3, RZ ;  /* 0x0000000304057210 */ /* 0x000fc80007f1e0ff */
[----:B0-----:R-:W-:Y:S01]  /*103f0*/  LEA.HI.X.SX32 R22, R4, R2, 0x1, P0 ;  /* 0x0000000204167211 */ /* 0x001fe200000f0eff */
[----:B------:R0:W-:Y:S01]  /*10400*/  STL [R1+0x184], R5 ;  /* 0x0001840501007387 */ /* 0x0001e20000100800 */
[----:B------:R-:W-:Y:S01]  /*10410*/  PRMT R7, RZ, 0x7610, R7 ;  /* 0x00007610ff077816 */ /* 0x000fe20000000007 */
[----:B------:R-:W-:Y:S02]  /*10420*/  @P3 IMAD.MOV.U32 R4, RZ, RZ, R5 ;  /* 0x000000ffff043224 */ /* 0x000fe400078e0005 */
[----:B0-----:R-:W-:-:S05]  /*10430*/  @P3 IMAD.MOV.U32 R5, RZ, RZ, R22 ;  /* 0x000000ffff053224 */ /* 0x001fca00078e0016 */
[----:B------:R0:W4:Y:S02]  /*10440*/  @P3 LDG.E.U8 R7, desc[UR22][R4.64] ;  /* 0x0000001604073981 */ /* 0x000124000c1e1100 */
[----:B0-----:R-:W-:Y:S02]  /*10450*/  IMAD R4, R66, UR14, RZ ;  /* 0x0000000e42047c24 */ /* 0x001fe4000f8e02ff */
[----:B------:R-:W-:Y:S03]  /*10460*/  STS.U8 [R24+UR10+0x1700], R10 ;  /* 0x0017000a18007988 */ /* 0x000fe6000800000a */
[----:B------:R-:W-:Y:S01]  /*10470*/  IADD3 R5, P0, PT, R4, R3, RZ ;  /* 0x0000000304057210 */ /* 0x000fe20007f1e0ff */
[----:B------:R0:W-:Y:S01]  /*10480*/  STS.U8 [R24+UR10+0x1b00], R9 ;  /* 0x001b000918007988 */ /* 0x0001e2000800000a */
[----:B------:R-:W-:-:S03]  /*10490*/  PRMT R8, RZ, 0x7610, R8 ;  /* 0x00007610ff087816 */ /* 0x000fc60000000008 */
[----:B------:R-:W-:Y:S01]  /*104a0*/  STL [R1+0x178], R22 ;  /* 0x0001781601007387 */ /* 0x000fe20000100800 */
[----:B0-----:R-:W-:-:S03]  /*104b0*/  LEA.HI.X.SX32 R9, R4, R2, 0x1, P0 ;  /* 0x0000000204097211 */ /* 0x001fc600000f0eff */
[----:B------:R0:W-:Y:S01]  /*104c0*/  STL [R1+0x1c4], R5 ;  /* 0x0001c40501007387 */ /* 0x0001e20000100800 */
[----:B------:R-:W-:-:S03]  /*104d0*/  @P3 IMAD.MOV.U32 R4, RZ, RZ, R5 ;  /* 0x000000ffff043224 */ /* 0x000fc600078e0005 */
[----:B------:R1:W-:Y:S04]  /*104e0*/  STL [R1+0x1c0], R9 ;  /* 0x0001c00901007387 */ /* 0x0003e80000100800 */
[----:B------:R-:W4:Y:S01]  /*104f0*/  LDL.LU R89, [R1+0x714] ;  /* 0x0007140001597983 */ /* 0x000f220000300800 */
[----:B0-----:R-:W-:-:S03]  /*10500*/  @P3 IMAD.MOV.U32 R5, RZ, RZ, R9 ;  /* 0x000000ffff053224 */ /* 0x001fc600078e0009 */
[----:B------:R-:W4:Y:S04]  /*10510*/  LDL.LU R66, [R1+0x2c0] ;  /* 0x0002c00001427983 */ /* 0x000f280000300800 */
[----:B------:R2:W4:Y:S04]  /*10520*/  @P3 LDG.E.U8 R8, desc[UR22][R4.64] ;  /* 0x0000001604083981 */ /* 0x000528000c1e1100 */
[----:B------:R-:W-:Y:S04]  /*10530*/  STS.U8 [R24+UR10+0x1f00], R13 ;  /* 0x001f000d18007988 */ /* 0x000fe8000800000a */
[----:B------:R0:W-:Y:S01]  /*10540*/  STS.U8 [R24+UR10+0x2300], R12 ;  /* 0x0023000c18007988 */ /* 0x0001e2000800000a */
[----:B--2---:R-:W-:-:S05]  /*10550*/  IMAD R4, R76, UR14, RZ ;  /* 0x0000000e4c047c24 */ /* 0x004fca000f8e02ff */
[----:B------:R-:W-:-:S04]  /*10560*/  IADD3 R5, P0, PT, R4, R3, RZ ;  /* 0x0000000304057210 */ /* 0x000fc80007f1e0ff */
[----:B-1----:R-:W-:Y:S01]  /*10570*/  LEA.HI.X.SX32 R9, R4, R2, 0x1, P0 ;  /* 0x0000000204097211 */ /* 0x002fe200000f0eff */
[----:B------:R3:W-:Y:S04]  /*10580*/  STL [R1+0x204], R5 ;  /* 0x0002040501007387 */ /* 0x0007e80000100800 */
[----:B------:R1:W-:Y:S04]  /*10590*/  STL [R1+0x200], R9 ;  /* 0x0002000901007387 */ /* 0x0003e80000100800 */
[----:B------:R-:W2:Y:S01]  /*105a0*/  LDL.LU R76, [R1+0x710] ;  /* 0x00071000014c7983 */ /* 0x000ea20000300800 */
[----:B0-----:R-:W-:-:S02]  /*105b0*/  @P3 IMAD.MOV.U32 R12, RZ, RZ, R5 ;  /* 0x000000ffff0c3224 */ /* 0x001fc400078e0005 */
[----:B------:R-:W-:Y:S01]  /*105c0*/  @P3 IMAD.MOV.U32 R13, RZ, RZ, R9 ;  /* 0x000000ffff0d3224 */ /* 0x000fe200078e0009 */
[----:B------:R-:W-:-:S06]  /*105d0*/  PRMT R4, RZ, 0x7610, R4 ;  /* 0x00007610ff047816 */ /* 0x000fcc0000000004 */
[----:B------:R0:W2:Y:S01]  /*105e0*/  @P3 LDG.E.U8 R4, desc[UR22][R12.64] ;  /* 0x000000160c043981 */ /* 0x0000a2000c1e1100 */
[----:B---3--:R-:W-:-:S05]  /*105f0*/  IMAD R5, R83, UR14, RZ ;  /* 0x0000000e53057c24 */ /* 0x008fca000f8e02ff */
[----:B-1----:R-:W-:-:S04]  /*10600*/  IADD3 R9, P0, PT, R5, R3, RZ ;  /* 0x0000000305097210 */ /* 0x002fc80007f1e0ff */
[----:B------:R-:W-:Y:S01]  /*10610*/  LEA.HI.X.SX32 R10, R5, R2, 0x1, P0 ;  /* 0x00000002050a7211 */ /* 0x000fe200000f0eff */
[----:B------:R1:W-:Y:S04]  /*10620*/  STL [R1+0x244], R9 ;  /* 0x0002440901007387 */ /* 0x0003e80000100800 */
[----:B------:R3:W-:Y:S04]  /*10630*/  STL [R1+0x240], R10 ;  /* 0x0002400a01007387 */ /* 0x0007e80000100800 */
[----:B------:R-:W2:Y:S01]  /*10640*/  LDL.LU R83, [R1+0x3f0] ;  /* 0x0003f00001537983 */ /* 0x000ea20000300800 */
[----:B0-----:R-:W-:-:S02]  /*10650*/  @P3 IMAD.MOV.U32 R12, RZ, RZ, R9 ;  /* 0x000000ffff0c3224 */ /* 0x001fc400078e0009 */
[----:B------:R-:W-:Y:S02]  /*10660*/  @P3 IMAD.MOV.U32 R13, RZ, RZ, R10 ;  /* 0x000000ffff0d3224 */ /* 0x000fe400078e000a */
[----:B----4-:R-:W-:-:S05]  /*10670*/  IMAD R5, R68, UR14, RZ ;  /* 0x0000000e44057c24 */ /* 0x010fca000f8e02ff */
[----:B-1----:R-:W-:-:S04]  /*10680*/  IADD3 R9, P0, PT, R5, R3, RZ ;  /* 0x0000000305097210 */ /* 0x002fc80007f1e0ff */
[----:B---3--:R-:W-:Y:S01]  /*10690*/  LEA.HI.X.SX32 R10, R5, R2, 0x1, P0 ;  /* 0x00000002050a7211 */ /* 0x008fe200000f0eff */
[----:B------:R0:W-:Y:S04]  /*106a0*/  STL [R1+0x284], R9 ;  /* 0x0002840901007387 */ /* 0x0001e80000100800 */
[----:B------:R1:W-:Y:S04]  /*106b0*/  STL [R1+0x280], R10 ;  /* 0x0002800a01007387 */ /* 0x0003e80000100800 */
[----:B------:R-:W3:Y:S01]  /*106c0*/  LDL.LU R68, [R1+0x3c0] ;  /* 0x0003c00001447983 */ /* 0x000ee20000300800 */
[----:B------:R-:W-:-:S02]  /*106d0*/  PRMT R6, RZ, 0x7610, R6 ;  /* 0x00007610ff067816 */ /* 0x000fc40000000006 */
[----:B------:R-:W-:-:S04]  /*106e0*/  PRMT R5, RZ, 0x7610, R5 ;  /* 0x00007610ff057816 */ /* 0x000fc80000000005 */
[----:B------:R4:W3:Y:S04]  /*106f0*/  @P3 LDG.E.U8 R6, desc[UR22][R12.64] ;  /* 0x000000160c063981 */ /* 0x0008e8000c1e1100 */
[----:B------:R-:W-:Y:S01]  /*10700*/  STS.U8 [R24+UR10+0x2700], R15 ;  /* 0x0027000f18007988 */ /* 0x000fe2000800000a */
[----:B----4-:R-:W-:Y:S02]  /*10710*/  @P3 IMAD.MOV.U32 R12, RZ, RZ, R9 ;  /* 0x000000ffff0c3224 */ /* 0x010fe400078e0009 */
[----:B------:R-:W-:Y:S01]  /*10720*/  @P3 IMAD.MOV.U32 R13, RZ, RZ, R10 ;  /* 0x000000ffff0d3224 */ /* 0x000fe200078e000a */
[----:B------:R-:W-:Y:S04]  /*10730*/  STS.U8 [R24+UR10+0x2b00], R14 ;  /* 0x002b000e18007988 */ /* 0x000fe8000800000a */
[----:B------:R4:W3:Y:S04]  /*10740*/  @P3 LDG.E.U8 R5, desc[UR22][R12.64] ;  /* 0x000000160c053981 */ /* 0x0008e8000c1e1100 */
[----:B------:R-:W-:Y:S04]  /*10750*/  STS.U8 [R24+UR10+0x2f00], R19 ;  /* 0x002f001318007988 */ /* 0x000fe8000800000a */
[----:B------:R-:W-:Y:S01]  /*10760*/  STS.U8 [R24+UR10+0x3300], R18 ;  /* 0x0033001218007988 */ /* 0x000fe2000800000a */
[----:B0-----:R-:W-:Y:S01]  /*10770*/  IMAD R9, R89, UR14, RZ ;  /* 0x0000000e59097c24 */ /* 0x001fe2000f8e02ff */
[----:B----4-:R-:W-:-:S04]  /*10780*/  LOP3.LUT R12, R82, 0x70, RZ, 0x3c, !PT ;  /* 0x00000070520c7812 */ /* 0x010fc800078e3cff */
[C---:B-1----:R-:W-:Y:S01]  /*10790*/  IADD3 R10, P0, PT, R9.reuse, R3, RZ ;  /* 0x00000003090a7210 */ /* 0x042fe20007f1e0ff */
[----:B------:R-:W-:Y:S03]  /*107a0*/  STS.U8 [R24+UR10+0x3700], R21 ;  /* 0x0037001518007988 */ /* 0x000fe6000800000a */
[----:B------:R-:W-:Y:S01]  /*107b0*/  LEA.HI.X.SX32 R13, R9, R2, 0x1, P0 ;  /* 0x00000002090d7211 */ /* 0x000fe200000f0eff */
[----:B------:R-:W-:Y:S01]  /*107c0*/  STS.U8 [R24+UR10+0x3b00], R17 ;  /* 0x003b001118007988 */ /* 0x000fe2000800000a */
[----:B------:R-:W-:-:S03]  /*107d0*/  PRMT R9, RZ, 0x7610, R9 ;  /* 0x00007610ff097816 */ /* 0x000fc60000000009 */
[----:B------:R-:W-:Y:S04]  /*107e0*/  STS.U8 [R24+UR10+0x3f00], R16 ;  /* 0x003f001018007988 */ /* 0x000fe8000800000a */
[----:B------:R0:W-:Y:S04]  /*107f0*/  STS.U8 [R12+UR10+0x3f80], R66 ;  /* 0x003f80420c007988 */ /* 0x0001e8000800000a */
[----:B------:R1:W-:Y:S04]  /*10800*/  STS.U8 [R12+UR10+0x380], R11 ;  /* 0x0003800b0c007988 */ /* 0x0003e8000800000a */
[----:B0-----:R-:W4:Y:S01]  /*10810*/  LDL.LU R66, [R1+0x3bc] ;  /* 0x0003bc0001427983 */ /* 0x001f220000300800 */
[----:B-1----:R-:W-:-:S03]  /*10820*/  @P3 IMAD.MOV.U32 R11, RZ, RZ, R13 ;  /* 0x000000ffff0b3224 */ /* 0x002fc600078e000d */
[----:B------:R-:W-:Y:S04]  /*10830*/  STL [R1+0x2c4], R10 ;  /* 0x0002c40a01007387 */ /* 0x000fe80000100800 */
[----:B------:R2:W4:Y:S04]  /*10840*/  @P3 LDG.E.U8 R9, desc[UR22][R10.64] ;  /* 0x000000160a093981 */ /* 0x000528000c1e1100 */
[----:B------:R-:W-:Y:S04]  /*10850*/  STL [R1+0x2c0], R13 ;  /* 0x0002c00d01007387 */ /* 0x000fe80000100800 */
[----:B------:R-:W-:Y:S04]  /*10860*/  STS.U8 [R12+UR10+0x780], R20 ;  /* 0x000780140c007988 */ /* 0x000fe8000800000a */
[----:B------:R0:W-:Y:S02]  /*10870*/  STS.U8 [R12+UR10+0xb80], R7 ;  /* 0x000b80070c007988 */ /* 0x0001e4000800000a */
[----:B0-----:R-:W-:-:S02]  /*10880*/  PRMT R7, RZ, 0x7610, R7 ;  /* 0x00007610ff077816 */ /* 0x001fc40000000007 */
[----:B------:R0:W-:Y:S02]  /*10890*/  STS.U8 [R12+UR10+0xf80], R8 ;  /* 0x000f80080c007988 */ /* 0x0001e4000800000a */
[----:B0-----:R-:W-:Y:S01]  /*108a0*/  PRMT R8, RZ, 0x7610, R8 ;  /* 0x00007610ff087816 */ /* 0x001fe20000000008 */
[----:B--2---:R-:W-:Y:S02]  /*108b0*/  IMAD R10, R76, UR14, RZ ;  /* 0x0000000e4c0a7c24 */ /* 0x004fe4000f8e02ff */
[----:B------:R-:W2:Y:S03]  /*108c0*/  LDL.LU R76, [R1+0x3ec] ;  /* 0x0003ec00014c7983 */ /* 0x000ea60000300800 */
[----:B------:R-:W-:-:S04]  /*108d0*/  IADD3 R11, P0, PT, R10, R3, RZ ;  /* 0x000000030a0b7210 */ /* 0x000fc80007f1e0ff */
[----:B------:R-:W-:Y:S01]  /*108e0*/  LEA.HI.X.SX32 R13, R10, R2, 0x1, P0 ;  /* 0x000000020a0d7211 */ /* 0x000fe200000f0eff */
[----:B------:R0:W-:Y:S01]  /*108f0*/  STL [R1+0x304], R11 ;  /* 0x0003040b01007387 */ /* 0x0001e20000100800 */
[----:B------:R-:W-:-:S03]  /*10900*/  @P3 IMAD.MOV.U32 R10, RZ, RZ, R11 ;  /* 0x000000ffff0a3224 */ /* 0x000fc600078e000b */
[----:B0-----:R-:W-:-:S05]  /*10910*/  @P3 IMAD.MOV.U32 R11, RZ, RZ, R13 ;  /* 0x000000ffff0b3224 */ /* 0x001fca00078e000d */
[----:B------:R0:W2:Y:S02]  /*10920*/  @P3 LDG.E.U8 R7, desc[UR22][R10.64] ;  /* 0x000000160a073981 */ /* 0x0000a4000c1e1100 */
[----:B0-----:R-:W-:Y:S02]  /*10930*/  IMAD R10, R83, UR14, RZ ;  /* 0x0000000e530a7c24 */ /* 0x001fe4000f8e02ff */
[----:B------:R0:W-:Y:S03]  /*10940*/  STL [R1+0x300], R13 ;  /* 0x0003000d01007387 */ /* 0x0001e60000100800 */
[C---:B------:R-:W-:Y:S01]  /*10950*/  IADD3 R11, P0, PT, R10.reuse, R3, RZ ;  /* 0x000000030a0b7210 */ /* 0x040fe20007f1e0ff */
[----:B------:R-:W2:Y:S03]  /*10960*/  LDL.LU R83, [R1+0x420] ;  /* 0x0004200001537983 */ /* 0x000ea60000300800 */
[----:B0-----:R-:W-:Y:S01]  /*10970*/  LEA.HI.X.SX32 R13, R10, R2, 0x1, P0 ;  /* 0x000000020a0d7211 */ /* 0x001fe200000f0eff */
[----:B------:R0:W-:Y:S01]  /*10980*/  STL [R1+0x344], R11 ;  /* 0x0003440b01007387 */ /* 0x0001e20000100800 */
[----:B------:R-:W-:-:S03]  /*10990*/  @P3 IMAD.MOV.U32 R10, RZ, RZ, R11 ;  /* 0x000000ffff0a3224 */ /* 0x000fc600078e000b */
[----:B------:R3:W-:Y:S01]  /*109a0*/  STS.U8 [R12+UR10+0x1380], R4 ;  /* 0x001380040c007988 */ /* 0x0007e2000800000a */
[----:B0-----:R-:W-:-:S05]  /*109b0*/  @P3 IMAD.MOV.U32 R11, RZ, RZ, R13 ;  /* 0x000000ffff0b3224 */ /* 0x001fca00078e000d */
[----:B------:R0:W2:Y:S01]  /*109c0*/  @P3 LDG.E.U8 R8, desc[UR22][R10.64] ;  /* 0x000000160a083981 */ /* 0x0000a2000c1e1100 */
[----:B---3--:R-:W-:-:S05]  /*109d0*/  IMAD R4, R68, UR14, RZ ;  /* 0x0000000e44047c24 */ /* 0x008fca000f8e02ff */
[----:B0-----:R-:W-:-:S04]  /*109e0*/  IADD3 R10, P0, PT, R4, R3, RZ ;  /* 0x00000003040a7210 */ /* 0x001fc80007f1e0ff */
[----:B------:R-:W-:Y:S02]  /*109f0*/  LEA.HI.X.SX32 R11, R4, R2, 0x1, P0 ;  /* 0x00000002040b7211 */ /* 0x000fe400000f0eff */
[----:B------:R-:W-:-:S06]  /*10a00*/  PRMT R4, RZ, 0x7610, R4 ;  /* 0x00007610ff047816 */ /* 0x000fcc0000000004 */
[----:B------:R0:W3:Y:S04]  /*10a10*/  @P3 LDG.E.U8 R4, desc[UR22][R10.64] ;  /* 0x000000160a043981 */ /* 0x0000e8000c1e1100 */
[----:B------:R-:W-:Y:S04]  /*10a20*/  STS.U8 [R12+UR10+0x1780], R6 ;  /* 0x001780060c007988 */ /* 0x000fe8000800000a */
[----:B------:R4:W-:Y:S04]  /*10a30*/  STS.U8 [R12+UR10+0x1b80], R5 ;  /* 0x001b80050c007988 */ /* 0x0009e8000800000a */
[----:B------:R-:W-:Y:S04]  /*10a40*/  STL [R1+0x340], R13 ;  /* 0x0003400d01007387 */ /* 0x000fe80000100800 */
[----:B------:R0:W-:Y:S04]  /*10a50*/  STL [R1+0x384], R10 ;  /* 0x0003840a01007387 */ /* 0x0001e80000100800 */
[----:B------:R-:W-:Y:S01]  /*10a60*/  STL [R1+0x380], R11 ;  /* 0x0003800b01007387 */ /* 0x000fe20000100800 */
[----:B----4-:R-:W-:-:S05]  /*10a70*/  IMAD R5, R66, UR14, RZ ;  /* 0x0000000e42057c24 */ /* 0x010fca000f8e02ff */
[----:B------:R-:W-:-:S04]  /*10a80*/  IADD3 R6, P0, PT, R5, R3, RZ ;  /* 0x0000000305067210 */ /* 0x000fc80007f1e0ff */
[----:B0-----:R-:W-:Y:S01]  /*10a90*/  LEA.HI.X.SX32 R10, R5, R2, 0x1, P0 ;  /* 0x00000002050a7211 */ /* 0x001fe200000f0eff */
[----:B------:R-:W-:Y:S01]  /*10aa0*/  STS.U8 [R12+UR10+0x1f80], R9 ;  /* 0x001f80090c007988 */ /* 0x000fe2000800000a */
[----:B------:R-:W-:-:S03]  /*10ab0*/  PRMT R5, RZ, 0x7610, R5 ;  /* 0x00007610ff057816 */ /* 0x000fc60000000005 */
[----:B------:R-:W-:Y:S04]  /*10ac0*/  STL [R1+0x3c0], R6 ;  /* 0x0003c00601007387 */ /* 0x000fe80000100800 */
[----:B------:R-:W-:Y:S04]  /*10ad0*/  STL [R1+0x3bc], R10 ;  /* 0x0003bc0a01007387 */ /* 0x000fe80000100800 */
[----:B--2---:R0:W-:Y:S02]  /*10ae0*/  STS.U8 [R12+UR10+0x2380], R7 ;  /* 0x002380070c007988 */ /* 0x0041e4000800000a */
[----:B0-----:R-:W-:-:S05]  /*10af0*/  @P3 IMAD.MOV.U32 R7, RZ, RZ, R10 ;  /* 0x000000ffff073224 */ /* 0x001fca00078e000a */
[----:B------:R0:W2:Y:S02]  /*10b00*/  @P3 LDG.E.U8 R5, desc[UR22][R6.64] ;  /* 0x0000001606053981 */ /* 0x0000a4000c1e1100 */
[----:B0-----:R-:W-:-:S05]  /*10b10*/  IMAD R6, R76, UR14, RZ ;  /* 0x0000000e4c067c24 */ /* 0x001fca000f8e02ff */
[----:B------:R-:W-:-:S04]  /*10b20*/  IADD3 R7, P0, PT, R6, R3, RZ ;  /* 0x0000000306077210 */ /* 0x000fc80007f1e0ff */
[----:B------:R-:W-:Y:S01]  /*10b30*/  LEA.HI.X.SX32 R9, R6, R2, 0x1, P0 ;  /* 0x0000000206097211 */ /* 0x000fe200000f0eff */
[----:B------:R0:W-:Y:S01]  /*10b40*/  STL [R1+0x3f0], R7 ;  /* 0x0003f00701007387 */ /* 0x0001e20000100800 */
[----:B------:R-:W-:-:S03]  /*10b50*/  @P3 IMAD.MOV.U32 R6, RZ, RZ, R7 ;  /* 0x000000ffff063224 */ /* 0x000fc600078e0007 */
[----:B------:R-:W-:Y:S01]  /*10b60*/  STS.U8 [R12+UR10+0x2780], R8 ;  /* 0x002780080c007988 */ /* 0x000fe2000800000a */
[----:B0-----:R-:W-:-:S03]  /*10b70*/  @P3 IMAD.MOV.U32 R7, RZ, RZ, R9 ;  /* 0x000000ffff073224 */ /* 0x001fc600078e0009 */
[----:B---3--:R0:W-:Y:S02]  /*10b80*/  STS.U8 [R12+UR10+0x2b80], R4 ;  /* 0x002b80040c007988 */ /* 0x0081e4000800000a */
[----:B0-----:R-:W-:-:S06]  /*10b90*/  PRMT R4, RZ, 0x7610, R4 ;  /* 0x00007610ff047816 */ /* 0x001fcc0000000004 */
[----:B------:R0:W3:Y:S02]  /*10ba0*/  @P3 LDG.E.U8 R4, desc[UR22][R6.64] ;  /* 0x0000001606043981 */ /* 0x0000e4000c1e1100 */
[----:B0-----:R-:W-:-:S05]  /*10bb0*/  IMAD R6, R83, UR14, RZ ;  /* 0x0000000e53067c24 */ /* 0x001fca000f8e02ff */
[CC--:B------:R-:W-:Y:S01]  /*10bc0*/  IADD3 R7, P0, PT, R6.reuse, R3.reuse, RZ ;  /* 0x0000000306077210 */ /* 0x0c0fe20007f1e0ff */
[----:B------:R-:W-:Y:S03]  /*10bd0*/  STL [R1+0x3ec], R9 ;  /* 0x0003ec0901007387 */ /* 0x000fe60000100800 */
[----:B------:R-:W-:Y:S01]  /*10be0*/  LEA.HI.X.SX32 R6, R6, R2, 0x1, P0 ;  /* 0x0000000206067211 */ /* 0x000fe200000f0eff */
[----:B--2---:R0:W-:Y:S02]  /*10bf0*/  STS.U8 [R12+UR10+0x2f80], R5 ;  /* 0x002f80050c007988 */ /* 0x0041e4000800000a */
[----:B0-----:R-:W-:Y:S02]  /*10c00*/  IMAD R5, R0, UR14, RZ ;  /* 0x0000000e00057c24 */ /* 0x001fe4000f8e02ff */
[----:B------:R-:W5:Y:S04]  /*10c10*/  LDL.LU R0, [R1+0x71c] ;  /* 0x00071c0001007983 */ /* 0x000f680000300800 */
[----:B------:R0:W-:Y:S01]  /*10c20*/  STL [R1+0x420], R7 ;  /* 0x0004200701007387 */ /* 0x0001e20000100800 */
[----:B------:R-:W-:-:S03]  /*10c30*/  IADD3 R3, P0, PT, R5, R3, RZ ;  /* 0x0000000305037210 */ /* 0x000fc60007f1e0ff */
[----:B------:R1:W-:Y:S01]  /*10c40*/  STL [R1+0x41c], R6 ;  /* 0x00041c0601007387 */ /* 0x0003e20000100800 */
[----:B0-----:R-:W-:-:S04]  /*10c50*/  @P3 LOP3.LUT R7, R7, R6, RZ, 0x3c, !PT ;  /* 0x0000000607073212 */ /* 0x001fc800078e3cff */
[----:B-1----:R-:W-:Y:S02]  /*10c60*/  @P3 LOP3.LUT R6, R7, R6, RZ, 0x3c, !PT ;  /* 0x0000000607063212 */ /* 0x002fe400078e3cff */
[----:B------:R-:W-:Y:S02]  /*10c70*/  LEA.HI.X.SX32 R8, R5, R2, 0x1, P0 ;  /* 0x0000000205087211 */ /* 0x000fe400000f0eff */
[----:B------:R-:W-:Y:S02]  /*10c80*/  @P3 LOP3.LUT R7, R7, R6, RZ, 0x3c, !PT ;  /* 0x0000000607073212 */ /* 0x000fe400078e3cff */
[----:B------:R-:W-:Y:S01]  /*10c90*/  PRMT R2, RZ, 0x7610, R2 ;  /* 0x00007610ff027816 */ /* 0x000fe20000000002 */
[----:B---3--:R0:W-:Y:S02]  /*10ca0*/  STS.U8 [R12+UR10+0x3380], R4 ;  /* 0x003380040c007988 */ /* 0x0081e4000800000a */
[----:B0-----:R-:W-:-:S06]  /*10cb0*/  PRMT R4, RZ, 0x7610, R4 ;  /* 0x00007610ff047816 */ /* 0x001fcc0000000004 */
[----:B------:R0:W2:Y:S02]  /*10cc0*/  @P3 LDG.E.U8 R4, desc[UR22][R6.64] ;  /* 0x0000001606043981 */ /* 0x0000a4000c1e1100 */
[----:B0-----:R-:W-:Y:S02]  /*10cd0*/  @P3 IMAD.MOV.U32 R6, RZ, RZ, R3 ;  /* 0x000000ffff063224 */ /* 0x001fe400078e0003 */
[----:B------:R-:W-:-:S05]  /*10ce0*/  @P3 IMAD.MOV.U32 R7, RZ, RZ, R8 ;  /* 0x000000ffff073224 */ /* 0x000fca00078e0008 */
[----:B------:R-:W3:Y:S04]  /*10cf0*/  @P3 LDG.E.U8 R2, desc[UR22][R6.64] ;  /* 0x0000001606023981 */ /* 0x000ee8000c1e1100 */
[----:B------:R0:W-:Y:S04]  /*10d00*/  STL [R1+0x180], R3 ;  /* 0x0001800301007387 */ /* 0x0001e80000100800 */
[----:B------:R0:W-:Y:S01]  /*10d10*/  STL [R1+0x17c], R8 ;  /* 0x00017c0801007387 */ /* 0x0001e20000100800 */
[----:B------:R-:W-:-:S04]  /*10d20*/  UISETP.NE.U32.AND UP1, UPT, UR9, URZ, UPT ;  /* 0x000000ff0900728c */ /* 0x000fc8000bf25070 */
[----:B------:R-:W-:Y:S02]  /*10d30*/  UISETP.LT.OR UP3, UPT, UR25, 0x80, UP1 ;  /* 0x000000801900788c */ /* 0x000fe40008f61670 */
[----:B------:R-:W-:Y:S01]  /*10d40*/  UISETP.GE.AND UP2, UPT, UR25, 0x100, UPT ;  /* 0x000001001900788c */ /* 0x000fe2000bf46270 */
[----:B--2---:R0:W-:Y:S04]  /*10d50*/  STS.U8 [R12+UR10+0x3780], R4 ;  /* 0x003780040c007988 */ /* 0x0041e8000800000a */
[----:B---3--:R0:W-:Y:S01]  /*10d60*/  STS.U8 [R12+UR10+0x3b80], R2 ;  /* 0x003b80020c007988 */ /* 0x0081e2000800000a */
[----:B------:R1:W-:Y:S06]  /*10d70*/  MEMBAR.ALL.CTA ;  /* 0x0000000000007992 */ /* 0x0003ec0000008000 */
[----:B-1----:R-:W1:Y:S02]  /*10d80*/  FENCE.VIEW.ASYNC.S ;  /* 0x00000000000073c6 */ /* 0x002e640000000000 */
[----:B-1----:R-:W-:Y:S06]  /*10d90*/  BAR.SYNC.DEFER_BLOCKING 0x0 ;  /* 0x0000000000007b1d */ /* 0x002fec0000010000 */
[----:B------:R-:W-:Y:S05]  /*10da0*/  BRA.U UP3, `(.L_x_6) ;  /* 0x0000000103847547 */ /* 0x000fea000b800000 */
[----:B------:R-:W-:Y:S02]  /*10db0*/  UIADD3 UR4, UPT, UPT, UR10, 0x8000, URZ ;  /* 0x000080000a047890 */ /* 0x000fe4000fffe0ff */
[----:B------:R-:W-:Y:S02]  /*10dc0*/  USHF.R.U32.HI UR16, URZ, 0x4, UR10 ;  /* 0x00000004ff107899 */ /* 0x000fe4000801160a */
[----:B------:R-:W-:Y:S02]  /*10dd0*/  USHF.R.U32.HI UR4, URZ, 0x4, UR4 ;  /* 0x00000004ff047899 */ /* 0x000fe40008011604 */
[----:B------:R-:W-:Y:S02]  /*10de0*/  USGXT.U32 UR16, UR16, 0xe ;  /* 0x0000000e1010789a */ /* 0x000fe40008000000 */
[----:B------:R-:W-:Y:S02]  /*10df0*/  USGXT.U32 UR14, UR4, 0xe ;  /* 0x0000000e040e789a */ /* 0x000fe40008000000 */
[----:B------:R-:W-:-:S02]  /*10e00*/  UIADD3 UR32, UP4, UPT, UR16, 0x2, URZ ;  /* 0x0000000210207890 */ /* 0x000fc4000ff9e0ff */
[----:B------:R-:W-:Y:S01]  /*10e10*/  UIADD3 UR30, UP3, UPT, UR14, 0x80, URZ ;  /* 0x000000800e1e7890 */ /* 0x000fe2000ff7e0ff */
[----:B------:R-:W-:Y:S01]  /*10e20*/  UMOV UR4, URZ ;  /* 0x000000ff00047c82 */ /* 0x000fe20008000000 */
[----:B------:R-:W-:Y:S01]  /*10e30*/  UMOV UR34, 0x0 ;  /* 0x0000000000227882 */ /* 0x000fe20000000000 */
[----:B------:R-:W-:Y:S02]  /*10e40*/  UIADD3.X UR33, UPT, UPT, UR4, 0x40004040, URZ, UP4, !UPT ;  /* 0x4000404004217890 */ /* 0x000fe4000a7fe4ff */
[----:B------:R-:W-:Y:S02]  /*10e50*/  UIADD3.X UR31, UPT, UPT, UR4, -0x7fffbfe0, URZ, UP3, !UPT ;  /* 0x80004020041f7890 */ /* 0x000fe40009ffe4ff */
[----:B------:R-:W-:Y:S02]  /*10e60*/  UIADD3.64 UR20, UPT, UPT, UR32, 0x2, URZ ;  /* 0x0000000220147897 */ /* 0x000fe4000fffe0ff */
[----:B------:R-:W-:Y:S02]  /*10e70*/  UIADD3.64 UR18, UPT, UPT, UR30, 0x80, URZ ;  /* 0x000000801e127897 */ /* 0x000fe4000fffe0ff */
[----:B------:R-:W-:-:S02]  /*10e80*/  UIADD3.64 UR28, UPT, UPT, UR32, 0x4, URZ ;  /* 0x00000004201c7897 */ /* 0x000fc4000fffe0ff */
[----:B------:R-:W-:Y:S01]  /*10e90*/  UIADD3.64 UR26, UPT, UPT, UR30, 0x100, URZ ;  /* 0x000001001e1a7897 */ /* 0x000fe2000fffe0ff */
[----:B------:R-:W-:Y:S01]  /*10ea0*/  UMOV UR35, 0x4208490 ;  /* 0x0420849000237882 */ /* 0x000fe20000000000 */
[----:B------:R-:W-:Y:S01]  /*10eb0*/  UMOV UR17, 0x40004040 ;  /* 0x4000404000117882 */ /* 0x000fe20000000000 */
[----:B------:R-:W-:Y:S01]  /*10ec0*/  UMOV UR15, 0x80004020 ;  /* 0x80004020000f7882 */ /* 0x000fe20000000000 */
[----:B------:R-:W-:Y:S01]  /*10ed0*/  UMOV UR36, 0x0 ;  /* 0x0000000000247882 */ /* 0x000fe20000000000 */
[----:B------:R-:W-:Y:S01]  /*10ee0*/  UMOV UR37, 0x4208490 ;  /* 0x0420849000257882 */ /* 0x000fe20000000000 */
[----:B------:R-:W-:Y:S01]  /*10ef0*/  UMOV UR38, 0x0 ;  /* 0x0000000000267882 */ /* 0x000fe20000000000 */
[----:B------:R-:W-:Y:S01]  /*10f00*/  UMOV UR39, 0x4208490 ;  /* 0x0420849000277882 */ /* 0x000fe20000000000 */
[----:B------:R-:W-:Y:S01]  /*10f10*/  UMOV UR4, UR8 ;  /* 0x0000000800047c82 */ /* 0x000fe20008000000 */
[----:B------:R-:W-:Y:S01]  /*10f20*/  UMOV UR5, URZ ;  /* 0x000000ff00057c82 */ /* 0x000fe20008000000 */
[----:B------:R1:W-:Y:S01]  /*10f30*/  UTCQMMA gdesc[UR14], gdesc[UR16], tmem[UR7], tmem[UR34], idesc[UR35], !UPT ;  /* 0x00ff22100e0075ea */ /* 0x0003e2000f800307 */
[----:B------:R-:W-:Y:S01]  /*10f40*/  UMOV UR40, 0x0 ;  /* 0x0000000000287882 */ /* 0x000fe20000000000 */
[----:B------:R-:W-:Y:S01]  /*10f50*/  UMOV UR41, 0x4208490 ;  /* 0x0420849000297882 */ /* 0x000fe20000000000 */
[----:B------:R1:W-:Y:S01]  /*10f60*/  UTCQMMA gdesc[UR30], gdesc[UR32], tmem[UR7], tmem[UR36], idesc[UR37], UPT ;  /* 0x00ff24201e0075ea */ /* 0x0003e2000b800307 */
[----:B------:R-:W-:Y:S01]  /*10f70*/  UMOV UR4, UR4 ;  /* 0x0000000400047c82 */ /* 0x000fe20008000000 */
[----:B------:R1:W-:Y:S01]  /*10f80*/  UTCQMMA gdesc[UR18], gdesc[UR20], tmem[UR7], tmem[UR38], idesc[UR39], UPT ;  /* 0x00ff2614120075ea */ /* 0x0003e2000b800307 */
[----:B------:R1:W-:Y:S01]  /*10f90*/  UTCQMMA gdesc[UR26], gdesc[UR28], tmem[UR7], tmem[UR40], idesc[UR41], UPT ;  /* 0x00ff281c1a0075ea */ /* 0x0003e2000b800307 */
[----:B------:R1:W-:Y:S01]  /*10fa0*/  UTCBAR [UR4], URZ ;  /* 0x000000ff040073e9 */ /* 0x0003e200080000ff */
[----:B------:R-:W-:Y:S01]  /*10fb0*/  NOP ;  /* 0x0000000000007918 */ /* 0x000fe20000000000 */
.L_x_6:
[----:B-1----:R-:W-:Y:S01]  /*10fc0*/  UMOV UR4, URZ ;  /* 0x000000ff00047c82 */ /* 0x002fe20008000000 */
[----:B------:R-:W-:Y:S05]  /*10fd0*/  BRA.U !UP2, `(.L_x_7) ;  /* 0x000000b90a087547 */ /* 0x000fea000b800000 */
[----:B------:R-:W-:Y:S01]  /*10fe0*/  USHF.R.S32.HI UR6, URZ, 0x1f, UR25 ;  /* 0x0000001fff067899 */ /* 0x000fe20008011419 */
[----:B0-----:R-:W-:Y:S01]  /*10ff0*/  IMAD.MOV.U32 R2, RZ, RZ, RZ ;  /* 0x000000ffff027224 */ /* 0x001fe200078e00ff */
[----:B------:R-:W-:Y:S02]  /*11000*/  USHF.L.U32 UR18, UR12, 0x7, URZ ;  /* 0x000000070c127899 */ /* 0x000fe400080006ff */
[----:B------:R-:W-:Y:S02]  /*11010*/  UIADD3 UR9, UPT, UPT, UR10, 0xa000, URZ ;  /* 0x0000a0000a097890 */ /* 0x000fe4000fffe0ff */
[----:B------:R-:W-:Y:S02]  /*11020*/  UIADD3 UR12, UPT, UPT, UR10, 0x4000, URZ ;  /* 0x000040000a0c7890 */ /* 0x000fe4000fffe0ff */
[----:B------:R-:W-:Y:S02]  /*11030*/  ULEA.HI UR6, UR6, UR25, URZ, 0x7 ;  /* 0x0000001906067291 */ /* 0x000fe4000f8f38ff */
[----:B------:R-:W-:-:S02]  /*11040*/  USHF.R.U32.HI UR9, URZ, 0x4, UR9 ;  /* 0x00000004ff097899 */ /* 0x000fc40008011609 */
[----:B------:R-:W-:Y:S02]  /*11050*/  USHF.R.U32.HI UR14, URZ, 0x4, UR12 ;  /* 0x00000004ff0e7899 */ /* 0x000fe4000801160c */
[----:B------:R-:W-:Y:S02]  /*11060*/  USHF.R.S32.HI UR6, URZ, 0x7, UR6 ;  /* 0x00000007ff067899 */ /* 0x000fe40008011406 */
[----:B------:R-:W-:Y:S02]  /*11070*/  USGXT.U32 UR12, UR9, 0xe ;  /* 0x0000000e090c789a */ /* 0x000fe40008000000 */
[----:B------:R-:W-:Y:S02]  /*11080*/  USGXT.U32 UR14, UR14, 0xe ;  /* 0x0000000e0e0e789a */ /* 0x000fe40008000000 */
[----:B------:R-:W-:Y:S02]  /*11090*/  UISETP.LT.AND UP4, UPT, UR6, 0x2, UPT ;  /* 0x000000020600788c */ /* 0x000fe4000bf81270 */
[----:B------:R-:W-:-:S02]  /*110a0*/  UIADD3 UR28, UP2, UPT, UR12, 0x80, URZ ;  /* 0x000000800c1c7890 */ /* 0x000fc4000ff5e0ff */
[----:B------:R-:W-:Y:S02]  /*110b0*/  UIADD3 UR26, UP3, UPT, UR14, 0x2, URZ ;  /* 0x000000020e1a7890 */ /* 0x000fe4000ff7e0ff */
[----:B------:R-:W-:Y:S01]  /*110c0*/  USEL UR6, UR6, 0x2, !UP4 ;  /* 0x0000000206067887 */ /* 0x000fe2000e000000 */
[----:B------:R-:W-:Y:S01]  /*110d0*/  UMOV UR4, URZ ;  /* 0x000000ff00047c82 */ /* 0x000fe20008000000 */
[----:B------:R-:W-:Y:S01]  /*110e0*/  UMOV UR5, URZ ;  /* 0x000000ff00057c82 */ /* 0x000fe20008000000 */
[----:B------:R-:W-:Y:S02]  /*110f0*/  USHF.L.U32 UR19, UR13, 0x7, URZ ;  /* 0x000000070d137899 */ /* 0x000fe400080006ff */
[----:B------:R-:W-:Y:S02]  /*11100*/  UIADD3.X UR29, UPT, UPT, UR4, -0x7fffbfe0, URZ, UP2, !UPT ;  /* 0x80004020041d7890 */ /* 0x000fe400097fe4ff */
[----:B------:R-:W-:Y:S02]  /*11110*/  UIADD3.X UR27, UPT, UPT, UR5, 0x40004040, URZ, UP3, !UPT ;  /* 0x40004040051b7890 */ /* 0x000fe40009ffe4ff */
[----:B------:R-:W-:Y:S01]  /*11120*/  UIADD3 UR20, UPT, UPT, UR6, -0x2, URZ ;  /* 0xfffffffe06147890 */ /* 0x000fe2000fffe0ff */
[----:B------:R-:W0:Y:S01]  /*11130*/  LDCU UR40, c[0x0][0x3a0] ;  /* 0x00007400ff2877ac */ /* 0x000e220008000800 */
[----:B------:R-:W-:-:S02]  /*11140*/  USHF.R.S32.HI UR38, URZ, 0x1f, UR18 ;  /* 0x0000001fff267899 */ /* 0x000fc40008011412 */
[----:B------:R-:W-:Y:S02]  /*11150*/  USHF.R.S32.HI UR39, URZ, 0x1f, UR19 ;  /* 0x0000001fff277899 */ /* 0x000fe40008011413 */
[----:B------:R-:W-:Y:S02]  /*11160*/  UIADD3.64 UR30, UPT, UPT, UR28, 0x80, URZ ;  /* 0x000000801c1e7897 */ /* 0x000fe4000fffe0ff */
[----:B------:R-:W-:Y:S02]  /*11170*/  UIADD3.64 UR32, UPT, UPT, UR26, 0x2, URZ ;  /* 0x000000021a207897 */ /* 0x000fe4000fffe0ff */
[----:B------:R-:W-:Y:S02]  /*11180*/  UIADD3.64 UR34, UPT, UPT, UR28, 0x100, URZ ;  /* 0x000001001c227897 */ /* 0x000fe4000fffe0ff */
[----:B------:R-:W-:Y:S01]  /*11190*/  UIADD3.64 UR36, UPT, UPT, UR26, 0x4, URZ ;  /* 0x000000041a247897 */ /* 0x000fe2000fffe0ff */
[----:B------:R-:W-:Y:S01]  /*111a0*/  UMOV UR21, 0x1 ;  /* 0x0000000100157882 */ /* 0x000fe20000000000 */
[----:B------:R-:W-:-:S10]  /*111b0*/  UMOV UR6, URZ ;  /* 0x000000ff00067c82 */ /* 0x000fd40008000000 */
.L_x_10:
[----:B------:R-:W2:Y:S04]  /*111c0*/  LDL.LU R17, [R1+0x4bc] ;  /* 0x0004bc0001117983 */ /* 0x000ea80000300800 */
[----:B------:R-:W3:Y:S04]  /*111d0*/  LDL.LU R16, [R1+0x470] ;  /* 0x0004700001107983 */ /* 0x000ee80000300800 */
[----:B------:R-:W4:Y:S04]  /*111e0*/  LDL.LU R15, [R1+0x468] ;  /* 0x00046800010f7983 */ /* 0x000f280000300800 */
[----:B------:R-:W4:Y:S04]  /*111f0*/  LDL.LU R14, [R1+0x460] ;  /* 0x00046000010e7983 */ /* 0x000f280000300800 */
[----:B------:R-:W4:Y:S04]  /*11200*/  LDL.LU R13, [R1+0x458] ;  /* 0x00045800010d7983 */ /* 0x000f280000300800 */
[----:B------:R-:W4:Y:S04]  /*11210*/  LDL.LU R12, [R1+0x4b8] ;  /* 0x0004b800010c7983 */ /* 0x000f280000300800 */
[----:B------:R-:W4:Y:S04]  /*11220*/  LDL.LU R9, [R1+0x450] ;  /* 0x0004500001097983 */ /* 0x000f280000300800 */
[----:B------:R-:W4:Y:S04]  /*11230*/  LDL.LU R5, [R1+0x46c] ;  /* 0x00046c0001057983 */ /* 0x000f280000300800 */
[----:B------:R-:W4:Y:S04]  /*11240*/  LDL.LU R11, [R1+0x47c] ;  /* 0x00047c00010b7983 */ /* 0x000f280000300800 */
[----:B------:R-:W4:Y:S04]  /*11250*/  LDL.LU R10, [R1+0x464] ;  /* 0x00046400010a7983 */ /* 0x000f280000300800 */
[----:B------:R-:W4:Y:S01]  /*11260*/  LDL.LU R4, [R1+0x4b4] ;  /* 0x0004b40001047983 */ /* 0x000f220000300800 */
[----:B------:R-:W1:Y:S03]  /*11270*/  S2R R8, SR_TID.X ;  /* 0x0000000000087919 */ /* 0x000e660000002100 */
[----:B------:R-:W4:Y:S04]  /*11280*/  LDL.LU R7, [R1+0x45c] ;  /* 0x00045c0001077983 */ /* 0x000f280000300800 */
[----:B------:R-:W4:Y:S01]  /*11290*/  LDL.LU R6, [R1+0x180] ;  /* 0x0001800001067983 */ /* 0x000f220000300800 */
[----:B------:R-:W-:Y:S01]  /*112a0*/  UIADD3 UR24, UPT, UPT, UR6, 0x1, URZ ;  /* 0x0000000106187890 */ /* 0x000fe2000fffe0ff */
[----:B------:R-:W-:-:S03]  /*112b0*/  IMAD.U32 R2, R2, -0x80000000, RZ ;  /* 0x8000000002027824 */ /* 0x000fc600078e00ff */
[----:B0-----:R-:W-:Y:S01]  /*112c0*/  UIMAD UR4, UR24, -0x80, UR40 ;  /* 0xffffff80180478a4 */ /* 0x001fe2000f8e0228 */
[----:B-1----:R-:W-:-:S04]  /*112d0*/  SHF.R.U32.HI R3, RZ, 0x6, R8 ;  /* 0x00000006ff037819 */ /* 0x002fc80000011608 */
[----:B------:R-:W-:-:S04]  /*112e0*/  SGXT.U32 R3, R3, 0x1 ;  /* 0x000000010303781a */ /* 0x000fc80000000000 */
[----:B------:R-:W-:Y:S02]  /*112f0*/  ISETP.GE.AND P0, PT, R3, UR4, PT ;  /* 0x0000000403007c0c */ /* 0x000fe4000bf06270 */
[----:B--2---:R-:W-:Y:S02]  /*11300*/  IADD3 R17, P6, PT, R17, UR19, RZ ;  /* 0x0000001311117c10 */ /* 0x004fe4000ffde0ff */
[----:B---3--:R-:W-:-:S03]  /*11310*/  IADD3 R16, P1, PT, R16, UR19, RZ ;  /* 0x0000001310107c10 */ /* 0x008fc6000ff3e0ff */
[----:B------:R-:W-:Y:S01]  /*11320*/  STL [R1+0x4bc], R17 ;  /* 0x0004bc1101007387 */ /* 0x000fe20000100800 */
[----:B----4-:R-:W-:-:S03]  /*11330*/  IADD3 R15, P3, PT, R15, UR19, RZ ;  /* 0x000000130f0f7c10 */ /* 0x010fc6000ff7e0ff */
[----:B------:R-:W-:Y:S01]  /*11340*/  STL [R1+0x470], R16 ;  /* 0x0004701001007387 */ /* 0x000fe20000100800 */
[----:B------:R-:W-:-:S03]  /*11350*/  IADD3 R14, P4, PT, R14, UR19, RZ ;  /* 0x000000130e0e7c10 */ /* 0x000fc6000ff9e0ff */
[----:B------:R-:W-:Y:S01]  /*11360*/  STL [R1+0x468], R15 ;  /* 0x0004680f01007387 */ /* 0x000fe20000100800 */
[----:B------:R-:W-:-:S03]  /*11370*/  IADD3 R13, P5, PT, R13, UR19, RZ ;  /* 0x000000130d0d7c10 */ /* 0x000fc6000ffbe0ff */
[----:B------:R-:W-:Y:S01]  /*11380*/  STL [R1+0x460], R14 ;  /* 0x0004600e01007387 */ /* 0x000fe20000100800 */
[----:B------:R-:W-:-:S03]  /*11390*/  IADD3.X R12, PT, PT, R12, UR39, RZ, P6, !PT ;  /* 0x000000270c0c7c10 */ /* 0x000fc6000b7fe4ff */
[----:B------:R-:W-:Y:S01]  /*113a0*/  STL [R1+0x458], R13 ;  /* 0x0004580d01007387 */ /* 0x000fe20000100800 */
[----:B------:R-:W-:Y:S02]  /*113b0*/  IADD3 R9, P6, PT, R9, UR19, RZ ;  /* 0x0000001309097c10 */ /* 0x000fe4000ffde0ff */
[----:B------:R-:W-:-:S03]  /*113c0*/  IADD3.X R5, PT, PT, R5, UR39, RZ, P1, !PT ;  /* 0x0000002705057c10 */ /* 0x000fc60008ffe4ff */
[----:B------:R0:W-:Y:S01]  /*113d0*/  STL [R1+0x450], R9 ;  /* 0x0004500901007387 */ /* 0x0001e20000100800 */
[----:B------:R-:W-:-:S03]  /*113e0*/  IADD3 R11, P1, PT, R11, UR19, RZ ;  /* 0x000000130b0b7c10 */ /* 0x000fc6000ff3e0ff */
[----:B------:R-:W-:Y:S01]  /*113f0*/  STL [R1+0x4b8], R12 ;  /* 0x0004b80c01007387 */ /* 0x000fe20000100800 */
[----:B------:R-:W-:-:S03]  /*11400*/  IADD3.X R10, PT, PT, R10, UR39, RZ, P3, !PT ;  /* 0x000000270a0a7c10 */ /* 0x000fc60009ffe4ff */
[----:B0-----:R-:W2:Y:S01]  /*11410*/  LDL.LU R9, [R1+0x454] ;  /* 0x0004540001097983 */ /* 0x001ea20000300800 */
[----:B------:R-:W-:-:S03]  /*11420*/  IADD3 R4, P3, PT, R4, UR19, RZ ;  /* 0x0000001304047c10 */ /* 0x000fc6000ff7e0ff */
[----:B------:R0:W-:Y:S04]  /*11430*/  STL [R1+0x46c], R5 ;  /* 0x00046c0501007387 */ /* 0x0001e80000100800 */
[----:B0-----:R-:W3:Y:S04]  /*11440*/  LDL.LU R5, [R1+0x448] ;  /* 0x0004480001057983 */ /* 0x001ee80000300800 */
[----:B------:R-:W4:Y:S04]  /*11450*/  LDL.LU R30, [R1+0x44c] ;  /* 0x00044c00011e7983 */ /* 0x000f280000300800 */
[----:B------:R-:W-:Y:S04]  /*11460*/  STL [R1+0x47c], R11 ;  /* 0x00047c0b01007387 */ /* 0x000fe80000100800 */
[----:B------:R0:W-:Y:S04]  /*11470*/  STL [R1+0x4b4], R4 ;  /* 0x0004b40401007387 */ /* 0x0001e80000100800 */
[----:B------:R-:W-:Y:S04]  /*11480*/  STL [R1+0x464], R10 ;  /* 0x0004640a01007387 */ /* 0x000fe80000100800 */
[----:B0-----:R-:W4:Y:S01]  /*11490*/  LDL.LU R4, [R1+0x440] ;  /* 0x0004400001047983 */ /* 0x001f220000300800 */
[----:B------:R-:W-:-:S03]  /*114a0*/  IADD3.X R7, PT, PT, R7, UR39, RZ, P4, !PT ;  /* 0x0000002707077c10 */ /* 0x000fc6000a7fe4ff */
[----:B------:R-:W4:Y:S01]  /*114b0*/  LDL.LU R3, [R1+0x478] ;  /* 0x0004780001037983 */ /* 0x000f220000300800 */
[----:B------:R-:W-:-:S03]  /*114c0*/  IADD3 R6, P4, PT, R6, UR19, RZ ;  /* 0x0000001306067c10 */ /* 0x000fc6000ff9e0ff */
[----:B------:R-:W4:Y:S04]  /*114d0*/  LDL.LU R29, [R1+0x438] ;  /* 0x00043800011d7983 */ /* 0x000f280000300800 */
[----:B------:R0:W-:Y:S04]  /*114e0*/  STL [R1+0x45c], R7 ;  /* 0x00045c0701007387 */ /* 0x0001e80000100800 */
[----:B------:R-:W4:Y:S04]  /*114f0*/  LDL.LU R28, [R1+0x4b0] ;  /* 0x0004b000011c7983 */ /* 0x000f280000300800 */
[----:B------:R-:W4:Y:S04]  /*11500*/  LDL.LU R27, [R1+0x430] ;  /* 0x00043000011b7983 */ /* 0x000f280000300800 */
[----:B------:R1:W-:Y:S04]  /*11510*/  STL [R1+0x180], R6 ;  /* 0x0001800601007387 */ /* 0x0003e80000100800 */
        /* <DEDUP_REMOVED lines=16> */
[----:B0-----:R-:W4:Y:S04]  /*11620*/  LDL.LU R7, [R1+0x41c] ;  /* 0x00041c0001077983 */ /* 0x001f280000300800 */
[----:B-1----:R-:W4:Y:S04]  /*11630*/  LDL.LU R6, [R1+0x3f8] ;  /* 0x0003f80001067983 */ /* 0x002f280000300800 */
[----:B------:R-:W4:Y:S01]  /*11640*/  LDL.LU R10, [R1+0x414] ;  /* 0x00041400010a7983 */ /* 0x000f220000300800 */
[----:B--2---:R-:W-:-:S05]  /*11650*/  IADD3.X R9, PT, PT, R9, UR39, RZ, P5, !PT ;  /* 0x0000002709097c10 */ /* 0x004fca000affe4ff */
[----:B------:R0:W-:Y:S01]  /*11660*/  STL [R1+0x454], R9 ;  /* 0x0004540901007387 */ /* 0x0001e20000100800 */
[----:B---3--:R-:W-:-:S03]  /*11670*/  IADD3 R5, P5, PT, R5, UR19, RZ ;  /* 0x0000001305057c10 */ /* 0x008fc6000ffbe0ff */
[----:B0-----:R-:W2:Y:S01]  /*11680*/  LDL.LU R9, [R1+0x49c] ;  /* 0x00049c0001097983 */ /* 0x001ea20000300800 */
[----:B----4-:R-:W-:-:S03]  /*11690*/  IADD3.X R30, PT, PT, R30, UR39, RZ, P6, !PT ;  /* 0x000000271e1e7c10 */ /* 0x010fc6000b7fe4ff */
[----:B------:R0:W-:Y:S04]  /*116a0*/  STL [R1+0x448], R5 ;  /* 0x0004480501007387 */ /* 0x0001e80000100800 */
[----:B0-----:R-:W3:Y:S01]  /*116b0*/  LDL.LU R5, [R1+0x40c] ;  /* 0x00040c0001057983 */ /* 0x001ee20000300800 */
[----:B------:R-:W-:Y:S02]  /*116c0*/  IADD3 R4, P6, PT, R4, UR19, RZ ;  /* 0x0000001304047c10 */ /* 0x000fe4000ffde0ff */
[----:B------:R-:W-:-:S03]  /*116d0*/  IADD3.X R3, PT, PT, R3, UR39, RZ, P1, !PT ;  /* 0x0000002703037c10 */ /* 0x000fc60008ffe4ff */
[----:B------:R0:W-:Y:S04]  /*116e0*/  STL [R1+0x440], R4 ;  /* 0x0004400401007387 */ /* 0x0001e80000100800 */
[----:B0-----:R-:W4:Y:S04]  /*116f0*/  LDL.LU R4, [R1+0x494] ;  /* 0x0004940001047983 */ /* 0x001f280000300800 */
[----:B------:R-:W-:Y:S04]  /*11700*/  STL [R1+0x44c], R30 ;  /* 0x00044c1e01007387 */ /* 0x000fe80000100800 */
[----:B------:R0:W-:Y:S04]  /*11710*/  STL [R1+0x478], R3 ;  /* 0x0004780301007387 */ /* 0x0001e80000100800 */
[----:B0-----:R-:W4:Y:S01]  /*11720*/  LDL.LU R3, [R1+0x404] ;  /* 0x0004040001037983 */ /* 0x001f220000300800 */
[----:B------:R-:W-:-:S02]  /*11730*/  IADD3 R29, P1, PT, R29, UR19, RZ ;  /* 0x000000131d1d7c10 */ /* 0x000fc4000ff3e0ff */
[----:B------:R-:W-:Y:S02]  /*11740*/  IADD3.X R28, PT, PT, R28, UR39, RZ, P3, !PT ;  /* 0x000000271c1c7c10 */ /* 0x000fe40009ffe4ff */
[----:B------:R-:W-:Y:S02]  /*11750*/  IADD3 R27, P3, PT, R27, UR19, RZ ;  /* 0x000000131b1b7c10 */ /* 0x000fe4000ff7e0ff */
[----:B------:R-:W-:Y:S01]  /*11760*/  IADD3.X R26, PT, PT, R26, UR39, RZ, P4, !PT ;  /* 0x000000271a1a7c10 */ /* 0x000fe2000a7fe4ff */
[----:B------:R-:W-:Y:S01]  /*11770*/  STL [R1+0x438], R29 ;  /* 0x0004381d01007387 */ /* 0x000fe20000100800 */
[----:B------:R-:W-:Y:S02]  /*11780*/  IADD3 R25, P4, PT, R25, UR19, RZ ;  /* 0x0000001319197c10 */ /* 0x000fe4000ff9e0ff */
[----:B------:R-:W-:Y:S01]  /*11790*/  IADD3.X R24, PT, PT, R24, UR39, RZ, P5, !PT ;  /* 0x0000002718187c10 */ /* 0x000fe2000affe4ff */
[----:B------:R-:W-:Y:S01]  /*117a0*/  STL [R1+0x4b0], R28 ;  /* 0x0004b01c01007387 */ /* 0x000fe20000100800 */
[----:B------:R-:W-:-:S02]  /*117b0*/  IADD3 R23, P5, PT, R23, UR19, RZ ;  /* 0x0000001317177c10 */ /* 0x000fc4000ffbe0ff */
[----:B------:R-:W-:Y:S01]  /*117c0*/  IADD3.X R22, PT, PT, R22, UR39, RZ, P6, !PT ;  /* 0x0000002716167c10 */ /* 0x000fe2000b7fe4ff */
[----:B------:R-:W-:Y:S01]  /*117d0*/  STL [R1+0x430], R27 ;  /* 0x0004301b01007387 */ /* 0x000fe20000100800 */
[----:B------:R-:W-:Y:S02]  /*117e0*/  IADD3 R21, P6, PT, R21, UR19, RZ ;  /* 0x0000001315157c10 */ /* 0x000fe4000ffde0ff */
[----:B------:R-:W-:Y:S01]  /*117f0*/  IADD3.X R20, PT, PT, R20, UR39, RZ, P1, !PT ;  /* 0x0000002714147c10 */ /* 0x000fe20008ffe4ff */
[----:B------:R-:W-:Y:S01]  /*11800*/  STL [R1+0x17c], R26 ;  /* 0x00017c1a01007387 */ /* 0x000fe20000100800 */
[----:B------:R-:W-:-:S03]  /*11810*/  IADD3 R19, P1, PT, R19, UR19, RZ ;  /* 0x0000001313137c10 */ /* 0x000fc6000ff3e0ff */
[----:B------:R-:W-:Y:S01]  /*11820*/  STL [R1+0x428], R25 ;  /* 0x0004281901007387 */ /* 0x000fe20000100800 */
[----:B------:R-:W-:-:S03]  /*11830*/  IADD3.X R18, PT, PT, R18, UR39, RZ, P3, !PT ;  /* 0x0000002712127c10 */ /* 0x000fc60009ffe4ff */
        /* <DEDUP_REMOVED lines=12> */
[----:B------:R-:W-:Y:S04]  /*11900*/  STL [R1+0x42c], R18 ;  /* 0x00042c1201007387 */ /* 0x000fe80000100800 */
[----:B------:R-:W-:Y:S01]  /*11910*/  STL [R1+0x418], R17 ;  /* 0x0004181101007387 */ /* 0x000fe20000100800 */
[----:B------:R-:W-:Y:S02]  /*11920*/  IADD3 R11, P6, PT, R11, UR19, RZ ;  /* 0x000000130b0b7c10 */ /* 0x000fe4000ffde0ff */
[----:B------:R-:W-:Y:S01]  /*11930*/  IADD3.X R7, PT, PT, R7, UR39, RZ, P1, !PT ;  /* 0x0000002707077c10 */ /* 0x000fe20008ffe4ff */
[----:B------:R-:W-:Y:S04]  /*11940*/  STL [R1+0x424], R16 ;  /* 0x0004241001007387 */ /* 0x000fe80000100800 */
[----:B------:R-:W-:Y:S01]  /*11950*/  STL [R1+0x410], R15 ;  /* 0x0004100f01007387 */ /* 0x000fe20000100800 */
[----:B------:R-:W-:-:S03]  /*11960*/  IADD3 R6, P1, PT, R6, UR19, RZ ;  /* 0x0000001306067c10 */ /* 0x000fc6000ff3e0ff */
[----:B------:R-:W-:Y:S04]  /*11970*/  STL [R1+0x4a8], R14 ;  /* 0x0004a80e01007387 */ /* 0x000fe80000100800 */
[----:B------:R-:W-:Y:S01]  /*11980*/  STL [R1+0x408], R13 ;  /* 0x0004080d01007387 */ /* 0x000fe20000100800 */
[----:B------:R-:W-:-:S03]  /*11990*/  IADD3.X R10, PT, PT, R10, UR39, RZ, P3, !PT ;  /* 0x000000270a0a7c10 */ /* 0x000fc60009ffe4ff */
[----:B------:R-:W-:Y:S04]  /*119a0*/  STL [R1+0x4a0], R12 ;  /* 0x0004a00c01007387 */ /* 0x000fe80000100800 */
[----:B------:R0:W-:Y:S04]  /*119b0*/  STL [R1+0x41c], R7 ;  /* 0x00041c0701007387 */ /* 0x0001e80000100800 */
[----:B------:R-:W-:Y:S04]  /*119c0*/  STL [R1+0x400], R11 ;  /* 0x0004000b01007387 */ /* 0x000fe80000100800 */
[----:B0-----:R-:W4:Y:S04]  /*119d0*/  LDL.LU R7, [R1+0x3f0] ;  /* 0x0003f00001077983 */ /* 0x001f280000300800 */
[----:B------:R0:W-:Y:S04]  /*119e0*/  STL [R1+0x3f8], R6 ;  /* 0x0003f80601007387 */ /* 0x0001e80000100800 */
[----:B0-----:R-:W4:Y:S04]  /*119f0*/  LDL.LU R6, [R1+0x3fc] ;  /* 0x0003fc0001067983 */ /* 0x001f280000300800 */
[----:B------:R-:W4:Y:S04]  /*11a00*/  LDL.LU R30, [R1+0x3e8] ;  /* 0x0003e800011e7983 */ /* 0x000f280000300800 */
[----:B------:R-:W-:Y:S01]  /*11a10*/  STL [R1+0x414], R10 ;  /* 0x0004140a01007387 */ /* 0x000fe20000100800 */
[----:B--2---:R-:W-:-:S02]  /*11a20*/  IADD3 R9, P3, PT, R9, UR19, RZ ;  /* 0x0000001309097c10 */ /* 0x004fc4000ff7e0ff */
[----:B---3--:R-:W-:-:S05]  /*11a30*/  IADD3.X R5, PT, PT, R5, UR39, RZ, P4, !PT ;  /* 0x0000002705057c10 */ /* 0x008fca000a7fe4ff */
[----:B------:R0:W-:Y:S04]  /*11a40*/  STL [R1+0x40c], R5 ;  /* 0x00040c0501007387 */ /* 0x0001e80000100800 */
[----:B------:R-:W-:Y:S04]  /*11a50*/  STL [R1+0x49c], R9 ;  /* 0x00049c0901007387 */ /* 0x000fe80000100800 */
[----:B0-----:R-:W2:Y:S01]  /*11a60*/  LDL.LU R5, [R1+0x3f4] ;  /* 0x0003f40001057983 */ /* 0x001ea20000300800 */
[----:B----4-:R-:W-:-:S05]  /*11a70*/  IADD3 R4, P4, PT, R4, UR19, RZ ;  /* 0x0000001304047c10 */ /* 0x010fca000ff9e0ff */
[----:B------:R0:W-:Y:S04]  /*11a80*/  STL [R1+0x494], R4 ;  /* 0x0004940401007387 */ /* 0x0001e80000100800 */
[----:B0-----:R-:W3:Y:S01]  /*11a90*/  LDL.LU R4, [R1+0x3e0] ;  /* 0x0003e00001047983 */ /* 0x001ee20000300800 */
[----:B------:R-:W-:-:S03]  /*11aa0*/  IADD3.X R3, PT, PT, R3, UR39, RZ, P5, !PT ;  /* 0x0000002703037c10 */ /* 0x000fc6000affe4ff */
[----:B------:R-:W4:Y:S04]  /*11ab0*/  LDL.LU R29, [R1+0x498] ;  /* 0x00049800011d7983 */ /* 0x000f280000300800 */
        /* <DEDUP_REMOVED lines=21> */
[----:B------:R-:W4:Y:S01]  /*11c10*/  LDL.LU R10, [R1+0x398] ;  /* 0x00039800010a7983 */ /* 0x000f220000300800 */
[----:B------:R-:W-:-:S05]  /*11c20*/  IADD3 R7, P5, PT, R7, UR19, RZ ;  /* 0x0000001307077c10 */ /* 0x000fca000ffbe0ff */
[----:B------:R0:W-:Y:S01]  /*11c30*/  STL [R1+0x3f0], R7 ;  /* 0x0003f00701007387 */ /* 0x0001e20000100800 */
[----:B------:R-:W-:-:S03]  /*11c40*/  IADD3.X R6, PT, PT, R6, UR39, RZ, P6, !PT ;  /* 0x0000002706067c10 */ /* 0x000fc6000b7fe4ff */
[----:B0-----:R-:W4:Y:S04]  /*11c50*/  LDL.LU R7, [R1+0x3b4] ;  /* 0x0003b40001077983 */ /* 0x001f280000300800 */
[----:B------:R0:W-:Y:S01]  /*11c60*/  STL [R1+0x3fc], R6 ;  /* 0x0003fc0601007387 */ /* 0x0001e20000100800 */
[----:B------:R-:W-:-:S03]  /*11c70*/  IADD3 R30, P6, PT, R30, UR19, RZ ;  /* 0x000000131e1e7c10 */ /* 0x000fc6000ffde0ff */
[----:B0-----:R-:W4:Y:S01]  /*11c80*/  LDL.LU R6, [R1+0x474] ;  /* 0x0004740001067983 */ /* 0x001f220000300800 */
[----:B--2---:R-:W-:-:S05]  /*11c90*/  IADD3.X R5, PT, PT, R5, UR39, RZ, P1, !PT ;  /* 0x0000002705057c10 */ /* 0x004fca0008ffe4ff */
[----:B------:R0:W-:Y:S04]  /*11ca0*/  STL [R1+0x3f4], R5 ;  /* 0x0003f40501007387 */ /* 0x0001e80000100800 */
[----:B0-----:R-:W2:Y:S01]  /*11cb0*/  LDL.LU R5, [R1+0x3ac] ;  /* 0x0003ac0001057983 */ /* 0x001ea20000300800 */
[----:B---3--:R-:W-:-:S03]  /*11cc0*/  IADD3 R4, P1, PT, R4, UR19, RZ ;  /* 0x0000001304047c10 */ /* 0x008fc6000ff3e0ff */
[----:B------:R-:W-:Y:S01]  /*11cd0*/  STL [R1+0x3e8], R30 ;  /* 0x0003e81e01007387 */ /* 0x000fe20000100800 */
[----:B----4-:R-:W-:-:S03]  /*11ce0*/  IADD3.X R29, PT, PT, R29, UR39, RZ, P3, !PT ;  /* 0x000000271d1d7c10 */ /* 0x010fc60009ffe4ff */
[----:B------:R0:W-:Y:S01]  /*11cf0*/  STL [R1+0x3e0], R4 ;  /* 0x0003e00401007387 */ /* 0x0001e20000100800 */
[----:B------:R-:W-:Y:S02]  /*11d00*/  IADD3 R28, P3, PT, R28, UR19, RZ ;  /* 0x000000131c1c7c10 */ /* 0x000fe4000ff7e0ff */
[----:B------:R-:W-:Y:S01]  /*11d10*/  IADD3.X R27, PT, PT, R27, UR39, RZ, P4, !PT ;  /* 0x000000271b1b7c10 */ /* 0x000fe2000a7fe4ff */
[----:B0-----:R-:W3:Y:S01]  /*11d20*/  LDL.LU R4, [R1+0x38c] ;  /* 0x00038c0001047983 */ /* 0x001ee20000300800 */
        /* <DEDUP_REMOVED lines=36> */
[----:B------:R0:W-:Y:S04]  /*11f70*/  STL [R1+0x3a0], R9 ;  /* 0x0003a00901007387 */ /* 0x0001e80000100800 */
[----:B------:R-:W-:Y:S04]  /*11f80*/  STL [R1+0x480], R11 ;  /* 0x0004800b01007387 */ /* 0x000fe80000100800 */
[----:B0-----:R-:W4:Y:S04]  /*11f90*/  LDL.LU R9, [R1+0x3a4] ;  /* 0x0003a40001097983 */ /* 0x001f280000300800 */
[----:B------:R0:W-:Y:S04]  /*11fa0*/  STL [R1+0x3bc], R3 ;  /* 0x0003bc0301007387 */ /* 0x0001e80000100800 */
[----:B0-----:R-:W4:Y:S01]  /*11fb0*/  LDL.LU R3, [R1+0x384] ;  /* 0x0003840001037983 */ /* 0x001f220000300800 */
[----:B------:R-:W-:-:S02]  /*11fc0*/  IADD3 R10, P3, PT, R10, UR19, RZ ;  /* 0x000000130a0a7c10 */ /* 0x000fc4000ff7e0ff */
[----:B------:R-:W-:Y:S01]  /*11fd0*/  IADD3.X R7, PT, PT, R7, UR39, RZ, P4, !PT ;  /* 0x0000002707077c10 */ /* 0x000fe2000a7fe4ff */
[----:B------:R-:W4:Y:S01]  /*11fe0*/  LDL.LU R30, [R1+0x39c] ;  /* 0x00039c00011e7983 */ /* 0x000f220000300800 */
[----:B------:R-:W-:-:S03]  /*11ff0*/  IADD3 R6, P4, PT, R6, UR19, RZ ;  /* 0x0000001306067c10 */ /* 0x000fc6000ff9e0ff */
[----:B------:R-:W-:Y:S04]  /*12000*/  STL [R1+0x398], R10 ;  /* 0x0003980a01007387 */ /* 0x000fe80000100800 */
[----:B------:R0:W-:Y:S04]  /*12010*/  STL [R1+0x474], R6 ;  /* 0x0004740601007387 */ /* 0x0001e80000100800 */
[----:B------:R-:W-:Y:S04]  /*12020*/  STL [R1+0x3b4], R7 ;  /* 0x0003b40701007387 */ /* 0x000fe80000100800 */
[----:B0-----:R-:W4:Y:S01]  /*12030*/  LDL.LU R6, [R1+0x37c] ;  /* 0x00037c0001067983 */ /* 0x001f220000300800 */
[----:B--2---:R-:W-:-:S05]  /*12040*/  IADD3.X R5, PT, PT, R5, UR39, RZ, P5, !PT ;  /* 0x0000002705057c10 */ /* 0x004fca000affe4ff */
[----:B------:R0:W-:Y:S04]  /*12050*/  STL [R1+0x3ac], R5 ;  /* 0x0003ac0501007387 */ /* 0x0001e80000100800 */
[----:B0-----:R-:W2:Y:S04]  /*12060*/  LDL.LU R5, [R1+0x394] ;  /* 0x0003940001057983 */ /* 0x001ea80000300800 */
[----:B------:R-:W2:Y:S01]  /*12070*/  LDL.LU R29, [R1+0x374] ;  /* 0x00037400011d7983 */ /* 0x000ea20000300800 */
[----:B---3--:R-:W-:-:S03]  /*12080*/  IADD3 R4, P5, PT, R4, UR19, RZ ;  /* 0x0000001304047c10 */ /* 0x008fc6000ffbe0ff */
[----:B------:R-:W3:Y:S04]  /*12090*/  LDL.LU R28, [R1+0x390] ;  /* 0x00039000011c7983 */ /* 0x000ee80000300800 */
[----:B------:R-:W3:Y:S04]  /*120a0*/  LDL.LU R27, [R1+0x36c] ;  /* 0x00036c00011b7983 */ /* 0x000ee80000300800 */
[----:B------:R0:W-:Y:S04]  /*120b0*/  STL [R1+0x38c], R4 ;  /* 0x00038c0401007387 */ /* 0x0001e80000100800 */
[----:B------:R-:W3:Y:S04]  /*120c0*/  LDL.LU R26, [R1+0x388] ;  /* 0x00038800011a7983 */ /* 0x000ee80000300800 */
        /* <DEDUP_REMOVED lines=16> */
[----:B0-----:R-:W3:Y:S04]  /*121d0*/  LDL.LU R4, [R1+0x324] ;  /* 0x0003240001047983 */ /* 0x001ee80000300800 */
[----:B------:R-:W3:Y:S01]  /*121e0*/  LDL.LU R10, [R1+0x340] ;  /* 0x00034000010a7983 */ /* 0x000ee20000300800 */
[----:B----4-:R-:W-:-:S05]  /*121f0*/  IADD3.X R9, PT, PT, R9, UR39, RZ, P6, !PT ;  /* 0x0000002709097c10 */ /* 0x010fca000b7fe4ff */
[----:B------:R0:W-:Y:S01]  /*12200*/  STL [R1+0x3a4], R9 ;  /* 0x0003a40901007387 */ /* 0x0001e20000100800 */
[----:B------:R-:W-:-:S03]  /*12210*/  IADD3 R3, P6, PT, R3, UR19, RZ ;  /* 0x0000001303037c10 */ /* 0x000fc6000ffde0ff */
[----:B0-----:R-:W4:Y:S04]  /*12220*/  LDL.LU R9, [R1+0x31c] ;  /* 0x00031c0001097983 */ /* 0x001f280000300800 */
[----:B------:R0:W-:Y:S04]  /*12230*/  STL [R1+0x384], R3 ;  /* 0x0003840301007387 */ /* 0x0001e80000100800 */
[----:B0-----:R-:W4:Y:S01]  /*12240*/  LDL.LU R3, [R1+0x338] ;  /* 0x0003380001037983 */ /* 0x001f220000300800 */
[----:B------:R-:W-:Y:S02]  /*12250*/  IADD3.X R30, PT, PT, R30, UR39, RZ, P1, !PT ;  /* 0x000000271e1e7c10 */ /* 0x000fe40008ffe4ff */
[----:B------:R-:W-:-:S05]  /*12260*/  IADD3 R6, P1, PT, R6, UR19, RZ ;  /* 0x0000001306067c10 */ /* 0x000fca000ff3e0ff */
[----:B------:R0:W-:Y:S04]  /*12270*/  STL [R1+0x37c], R6 ;  /* 0x00037c0601007387 */ /* 0x0001e80000100800 */
[----:B0-----:R-:W4:Y:S04]  /*12280*/  LDL.LU R6, [R1+0x314] ;  /* 0x0003140001067983 */ /* 0x001f280000300800 */
[----:B------:R-:W-:Y:S01]  /*12290*/  STL [R1+0x39c], R30 ;  /* 0x00039c1e01007387 */ /* 0x000fe20000100800 */
[----:B--2---:R-:W-:Y:S02]  /*122a0*/  IADD3.X R5, PT, PT, R5, UR39, RZ, P3, !PT ;  /* 0x0000002705057c10 */ /* 0x004fe40009ffe4ff */
[----:B------:R-:W-:-:S03]  /*122b0*/  IADD3 R29, P3, PT, R29, UR19, RZ ;  /* 0x000000131d1d7c10 */ /* 0x000fc6000ff7e0ff */
[----:B------:R0:W-:Y:S01]  /*122c0*/  STL [R1+0x394], R5 ;  /* 0x0003940501007387 */ /* 0x0001e20000100800 */
[----:B---3--:R-:W-:Y:S02]  /*122d0*/  IADD3.X R28, PT, PT, R28, UR39, RZ, P4, !PT ;  /* 0x000000271c1c7c10 */ /* 0x008fe4000a7fe4ff */
[----:B------:R-:W-:Y:S01]  /*122e0*/  IADD3 R27, P4, PT, R27, UR19, RZ ;  /* 0x000000131b1b7c10 */ /* 0x000fe2000ff9e0ff */
[----:B0-----:R-:W2:Y:S01]  /*122f0*/  LDL.LU R5, [R1+0x330] ;  /* 0x0003300001057983 */ /* 0x001ea20000300800 */
        /* <DEDUP_REMOVED lines=35> */
[----:B------:R-:W-:Y:S04]  /*12530*/  STL [R1+0x350], R12 ;  /* 0x0003500c01007387 */ /* 0x000fe80000100800 */
[----:B------:R0:W-:Y:S01]  /*12540*/  STL [R1+0x348], R7 ;  /* 0x0003480701007387 */ /* 0x0001e20000100800 */
[----:B------:R-:W-:-:S03]  /*12550*/  IADD3.X R10, PT, PT, R10, UR39, RZ, P4, !PT ;  /* 0x000000270a0a7c10 */ /* 0x000fc6000a7fe4ff */
[----:B------:R-:W-:Y:S04]  /*12560*/  STL [R1+0x32c], R11 ;  /* 0x00032c0b01007387 */ /* 0x000fe80000100800 */
[----:B0-----:R-:W3:Y:S04]  /*12570*/  LDL.LU R7, [R1+0x30c] ;  /* 0x00030c0001077983 */ /* 0x001ee80000300800 */
[----:B------:R0:W-:Y:S01]  /*12580*/  STL [R1+0x324], R4 ;  /* 0x0003240401007387 */ /* 0x0001e20000100800 */
[----:B----4-:R-:W-:-:S03]  /*12590*/  IADD3 R9, P4, PT, R9, UR19, RZ ;  /* 0x0000001309097c10 */ /* 0x010fc6000ff9e0ff */
[----:B0-----:R-:W4:Y:S04]  /*125a0*/  LDL.LU R4, [R1+0x328] ;  /* 0x0003280001047983 */ /* 0x001f280000300800 */
[----:B------:R-:W4:Y:S01]  /*125b0*/  LDL.LU R30, [R1+0x304] ;  /* 0x00030400011e7983 */ /* 0x000f220000300800 */
[----:B------:R-:W-:-:S03]  /*125c0*/  IADD3.X R3, PT, PT, R3, UR39, RZ, P5, !PT ;  /* 0x0000002703037c10 */ /* 0x000fc6000affe4ff */
[----:B------:R-:W-:Y:S04]  /*125d0*/  STL [R1+0x340], R10 ;  /* 0x0003400a01007387 */ /* 0x000fe80000100800 */
[----:B------:R0:W-:Y:S04]  /*125e0*/  STL [R1+0x338], R3 ;  /* 0x0003380301007387 */ /* 0x0001e80000100800 */
[----:B------:R-:W-:Y:S04]  /*125f0*/  STL [R1+0x31c], R9 ;  /* 0x00031c0901007387 */ /* 0x000fe80000100800 */
[----:B0-----:R-:W4:Y:S01]  /*12600*/  LDL.LU R3, [R1+0x320] ;  /* 0x0003200001037983 */ /* 0x001f220000300800 */
[----:B------:R-:W-:-:S05]  /*12610*/  IADD3 R6, P5, PT, R6, UR19, RZ ;  /* 0x0000001306067c10 */ /* 0x000fca000ffbe0ff */
[----:B------:R0:W-:Y:S04]  /*12620*/  STL [R1+0x314], R6 ;  /* 0x0003140601007387 */ /* 0x0001e80000100800 */
[----:B0-----:R-:W4:Y:S04]  /*12630*/  LDL.LU R6, [R1+0x2fc] ;  /* 0x0002fc0001067983 */ /* 0x001f280000300800 */
[----:B------:R-:W4:Y:S04]  /*12640*/  LDL.LU R29, [R1+0x318] ;  /* 0x00031800011d7983 */ /* 0x000f280000300800 */
[----:B------:R-:W4:Y:S04]  /*12650*/  LDL.LU R28, [R1+0x2f4] ;  /* 0x0002f400011c7983 */ /* 0x000f280000300800 */
[----:B------:R-:W4:Y:S01]  /*12660*/  LDL.LU R27, [R1+0x310] ;  /* 0x00031000011b7983 */ /* 0x000f220000300800 */
[----:B--2---:R-:W-:-:S05]  /*12670*/  IADD3.X R5, PT, PT, R5, UR39, RZ, P6, !PT ;  /* 0x0000002705057c10 */ /* 0x004fca000b7fe4ff */
[----:B------:R0:W-:Y:S04]  /*12680*/  STL [R1+0x330], R5 ;  /* 0x0003300501007387 */ /* 0x0001e80000100800 */
[----:B------:R-:W2:Y:S04]  /*12690*/  LDL.LU R26, [R1+0x2ec] ;  /* 0x0002ec00011a7983 */ /* 0x000ea80000300800 */
        /* <DEDUP_REMOVED lines=16> */
[----:B0-----:R-:W2:Y:S04]  /*127a0*/  LDL.LU R5, [R1+0x2c8] ;  /* 0x0002c80001057983 */ /* 0x001ea80000300800 */
[----:B------:R-:W2:Y:S01]  /*127b0*/  LDL.LU R10, [R1+0x2a4] ;  /* 0x0002a400010a7983 */ /* 0x000ea20000300800 */
[----:B---3--:R-:W-:-:S05]  /*127c0*/  IADD3 R7, P6, PT, R7, UR19, RZ ;  /* 0x0000001307077c10 */ /* 0x008fca000ffde0ff */
[----:B------:R0:W-:Y:S01]  /*127d0*/  STL [R1+0x30c], R7 ;  /* 0x00030c0701007387 */ /* 0x0001e20000100800 */
[----:B----4-:R-:W-:-:S03]  /*127e0*/  IADD3.X R4, PT, PT, R4, UR39, RZ, P1, !PT ;  /* 0x0000002704047c10 */ /* 0x010fc60008ffe4ff */
[----:B0-----:R-:W3:Y:S04]  /*127f0*/  LDL.LU R7, [R1+0x2c0] ;  /* 0x0002c00001077983 */ /* 0x001ee80000300800 */
[----:B------:R0:W-:Y:S04]  /*12800*/  STL [R1+0x328], R4 ;  /* 0x0003280401007387 */ /* 0x0001e80000100800 */
[----:B0-----:R-:W4:Y:S01]  /*12810*/  LDL.LU R4, [R1+0x29c] ;  /* 0x00029c0001047983 */ /* 0x001f220000300800 */
[----:B------:R-:W-:-:S05]  /*12820*/  IADD3.X R3, PT, PT, R3, UR39, RZ, P3, !PT ;  /* 0x0000002703037c10 */ /* 0x000fca0009ffe4ff */
[----:B------:R0:W-:Y:S04]  /*12830*/  STL [R1+0x320], R3 ;  /* 0x0003200301007387 */ /* 0x0001e80000100800 */
[----:B0-----:R-:W4:Y:S01]  /*12840*/  LDL.LU R3, [R1+0x2b8] ;  /* 0x0002b80001037983 */ /* 0x001f220000300800 */
[----:B------:R-:W-:Y:S02]  /*12850*/  IADD3 R30, P1, PT, R30, UR19, RZ ;  /* 0x000000131e1e7c10 */ /* 0x000fe4000ff3e0ff */
[----:B------:R-:W-:-:S03]  /*12860*/  IADD3 R6, P3, PT, R6, UR19, RZ ;  /* 0x0000001306067c10 */ /* 0x000fc6000ff7e0ff */
[----:B------:R-:W-:Y:S01]  /*12870*/  STL [R1+0x304], R30 ;  /* 0x0003041e01007387 */ /* 0x000fe20000100800 */
[----:B------:R-:W-:-:S03]  /*12880*/  IADD3.X R29, PT, PT, R29, UR39, RZ, P4, !PT ;  /* 0x000000271d1d7c10 */ /* 0x000fc6000a7fe4ff */
[----:B------:R0:W-:Y:S01]  /*12890*/  STL [R1+0x2fc], R6 ;  /* 0x0002fc0601007387 */ /* 0x0001e20000100800 */
[----:B------:R-:W-:Y:S02]  /*128a0*/  IADD3 R28, P4, PT, R28, UR19, RZ ;  /* 0x000000131c1c7c10 */ /* 0x000fe4000ff9e0ff */
[----:B------:R-:W-:Y:S01]  /*128b0*/  IADD3.X R27, PT, PT, R27, UR39, RZ, P5, !PT ;  /* 0x000000271b1b7c10 */ /* 0x000fe2000affe4ff */
[----:B0-----:R-:W4:Y:S04]  /*128c0*/  LDL.LU R6, [R1+0x294] ;  /* 0x0002940001067983 */ /* 0x001f280000300800 */
[----:B------:R-:W-:Y:S04]  /*128d0*/  STL [R1+0x318], R29 ;  /* 0x0003181d01007387 */ /* 0x000fe80000100800 */
[----:B------:R-:W-:Y:S04]  /*128e0*/  STL [R1+0x2f4], R28 ;  /* 0x0002f41c01007387 */ /* 0x000fe80000100800 */
[----:B------:R-:W-:Y:S01]  /*128f0*/  STL [R1+0x310], R27 ;  /* 0x0003101b01007387 */ /* 0x000fe20000100800 */
[----:B--2---:R-:W-:-:S02]  /*12900*/  IADD3 R26, P5, PT, R26, UR19, RZ ;  /* 0x000000131a1a7c10 */ /* 0x004fc4000ffbe0ff */
        /* <DEDUP_REMOVED lines=26> */
[----:B------:R-:W-:Y:S02]  /*12ab0*/  IADD3 R12, P1, PT, R12, UR19, RZ ;  /* 0x000000130c0c7c10 */ /* 0x000fe4000ff3e0ff */
[----:B------:R-:W-:Y:S01]  /*12ac0*/  IADD3.X R11, PT, PT, R11, UR39, RZ, P3, !PT ;  /* 0x000000270b0b7c10 */ /* 0x000fe20009ffe4ff */
[----:B------:R-:W-:Y:S01]  /*12ad0*/  STL [R1+0x2d8], R13 ;  /* 0x0002d80d01007387 */ /* 0x000fe20000100800 */
[----:B------:R-:W-:-:S03]  /*12ae0*/  IADD3 R9, P3, PT, R9, UR19, RZ ;  /* 0x0000001309097c10 */ /* 0x000fc6000ff7e0ff */
[----:B------:R-:W-:Y:S01]  /*12af0*/  STL [R1+0x2b4], R12 ;  /* 0x0002b40c01007387 */ /* 0x000fe20000100800 */
[----:B------:R-:W-:-:S03]  /*12b00*/  IADD3.X R5, PT, PT, R5, UR39, RZ, P4, !PT ;  /* 0x0000002705057c10 */ /* 0x000fc6000a7fe4ff */
[----:B------:R0:W-:Y:S01]  /*12b10*/  STL [R1+0x2ac], R9 ;  /* 0x0002ac0901007387 */ /* 0x0001e20000100800 */
[----:B------:R-:W-:-:S03]  /*12b20*/  IADD3 R10, P4, PT, R10, UR19, RZ ;  /* 0x000000130a0a7c10 */ /* 0x000fc6000ff9e0ff */
[----:B------:R-:W-:Y:S04]  /*12b30*/  STL [R1+0x2d0], R11 ;  /* 0x0002d00b01007387 */ /* 0x000fe80000100800 */
[----:B0-----:R-:W2:Y:S04]  /*12b40*/  LDL.LU R9, [R1+0x2b0] ;  /* 0x0002b00001097983 */ /* 0x001ea80000300800 */
[----:B------:R0:W-:Y:S04]  /*12b50*/  STL [R1+0x2c8], R5 ;  /* 0x0002c80501007387 */ /* 0x0001e80000100800 */
[----:B0-----:R-:W2:Y:S01]  /*12b60*/  LDL.LU R5, [R1+0x28c] ;  /* 0x00028c0001057983 */ /* 0x001ea20000300800 */
[----:B---3--:R-:W-:-:S03]  /*12b70*/  IADD3.X R7, PT, PT, R7, UR39, RZ, P5, !PT ;  /* 0x0000002707077c10 */ /* 0x008fc6000affe4ff */
[----:B------:R-:W3:Y:S04]  /*12b80*/  LDL.LU R30, [R1+0x2a8] ;  /* 0x0002a800011e7983 */ /* 0x000ee80000300800 */
[----:B------:R-:W-:Y:S01]  /*12b90*/  STL [R1+0x2a4], R10 ;  /* 0x0002a40a01007387 */ /* 0x000fe20000100800 */
[----:B----4-:R-:W-:-:S05]  /*12ba0*/  IADD3 R4, P5, PT, R4, UR19, RZ ;  /* 0x0000001304047c10 */ /* 0x010fca000ffbe0ff */
[----:B------:R0:W-:Y:S04]  /*12bb0*/  STL [R1+0x29c], R4 ;  /* 0x00029c0401007387 */ /* 0x0001e80000100800 */
[----:B------:R-:W-:Y:S04]  /*12bc0*/  STL [R1+0x2c0], R7 ;  /* 0x0002c00701007387 */ /* 0x000fe80000100800 */
[----:B0-----:R-:W4:Y:S01]  /*12bd0*/  LDL.LU R4, [R1+0x284] ;  /* 0x0002840001047983 */ /* 0x001f220000300800 */
[----:B------:R-:W-:-:S05]  /*12be0*/  IADD3.X R3, PT, PT, R3, UR39, RZ, P6, !PT ;  /* 0x0000002703037c10 */ /* 0x000fca000b7fe4ff */
[----:B------:R0:W-:Y:S04]  /*12bf0*/  STL [R1+0x2b8], R3 ;  /* 0x0002b80301007387 */ /* 0x0001e80000100800 */
[----:B0-----:R-:W4:Y:S04]  /*12c00*/  LDL.LU R3, [R1+0x2a0] ;  /* 0x0002a00001037983 */ /* 0x001f280000300800 */
[----:B------:R-:W4:Y:S01]  /*12c10*/  LDL.LU R29, [R1+0x27c] ;  /* 0x00027c00011d7983 */ /* 0x000f220000300800 */
[----:B------:R-:W-:-:S03]  /*12c20*/  IADD3 R6, P6, PT, R6, UR19, RZ ;  /* 0x0000001306067c10 */ /* 0x000fc6000ffde0ff */
        /* <DEDUP_REMOVED lines=22> */
[----:B--2---:R-:W-:-:S05]  /*12d90*/  IADD3.X R9, PT, PT, R9, UR39, RZ, P1, !PT ;  /* 0x0000002709097c10 */ /* 0x004fca0008ffe4ff */
[----:B------:R0:W-:Y:S01]  /*12da0*/  STL [R1+0x2b0], R9 ;  /* 0x0002b00901007387 */ /* 0x0001e20000100800 */
[----:B------:R-:W-:-:S03]  /*12db0*/  IADD3 R5, P1, PT, R5, UR19, RZ ;  /* 0x0000001305057c10 */ /* 0x000fc6000ff3e0ff */
[----:B0-----:R-:W2:Y:S01]  /*12dc0*/  LDL.LU R9, [R1+0x224] ;  /* 0x0002240001097983 */ /* 0x001ea20000300800 */
[----:B---3--:R-:W-:-:S03]  /*12dd0*/  IADD3.X R30, PT, PT, R30, UR39, RZ, P3, !PT ;  /* 0x000000271e1e7c10 */ /* 0x008fc60009ffe4ff */
[----:B------:R0:W-:Y:S04]  /*12de0*/  STL [R1+0x28c], R5 ;  /* 0x00028c0501007387 */ /* 0x0001e80000100800 */
[----:B0-----:R-:W3:Y:S01]  /*12df0*/  LDL.LU R5, [R1+0x240] ;  /* 0x0002400001057983 */ /* 0x001ee20000300800 */
[----:B----4-:R-:W-:-:S05]  /*12e00*/  IADD3 R4, P3, PT, R4, UR19, RZ ;  /* 0x0000001304047c10 */ /* 0x010fca000ff7e0ff */
[----:B------:R0:W-:Y:S04]  /*12e10*/  STL [R1+0x284], R4 ;  /* 0x0002840401007387 */ /* 0x0001e80000100800 */
[----:B0-----:R-:W4:Y:S01]  /*12e20*/  LDL.LU R4, [R1+0x21c] ;  /* 0x00021c0001047983 */ /* 0x001f220000300800 */
[----:B------:R-:W-:-:S03]  /*12e30*/  IADD3.X R3, PT, PT, R3, UR39, RZ, P4, !PT ;  /* 0x0000002703037c10 */ /* 0x000fc6000a7fe4ff */
[----:B------:R-:W-:Y:S04]  /*12e40*/  STL [R1+0x2a8], R30 ;  /* 0x0002a81e01007387 */ /* 0x000fe80000100800 */
[----:B------:R0:W-:Y:S04]  /*12e50*/  STL [R1+0x2a0], R3 ;  /* 0x0002a00301007387 */ /* 0x0001e80000100800 */
[----:B0-----:R-:W4:Y:S01]  /*12e60*/  LDL.LU R3, [R1+0x238] ;  /* 0x0002380001037983 */ /* 0x001f220000300800 */
[----:B------:R-:W-:Y:S02]  /*12e70*/  IADD3 R29, P4, PT, R29, UR19, RZ ;  /* 0x000000131d1d7c10 */ /* 0x000fe4000ff9e0ff */
[----:B------:R-:W-:-:S02]  /*12e80*/  IADD3.X R28, PT, PT, R28, UR39, RZ, P5, !PT ;  /* 0x000000271c1c7c10 */ /* 0x000fc4000affe4ff */
        /* <DEDUP_REMOVED lines=35> */
[----:B------:R-:W-:Y:S04]  /*130c0*/  STL [R1+0x23c], R13 ;  /* 0x00023c0d01007387 */ /* 0x000fe80000100800 */
[----:B------:R-:W-:Y:S01]  /*130d0*/  STL [R1+0x258], R12 ;  /* 0x0002580c01007387 */ /* 0x000fe20000100800 */
[----:B------:R-:W-:-:S03]  /*130e0*/  IADD3.X R10, PT, PT, R10, UR39, RZ, P5, !PT ;  /* 0x000000270a0a7c10 */ /* 0x000fc6000affe4ff */
        /* <DEDUP_REMOVED lines=14> */
[----:B0-----:R-:W3:Y:S04]  /*131d0*/  LDL.LU R4, [R1+0x204] ;  /* 0x0002040001047983 */ /* 0x001ee80000300800 */
[----:B------:R-:W4:Y:S01]  /*131e0*/  LDL.LU R29, [R1+0x220] ;  /* 0x00022000011d7983 */ /* 0x000f220000300800 */
[----:B------:R-:W-:-:S03]  /*131f0*/  IADD3.X R3, PT, PT, R3, UR39, RZ, P1, !PT ;  /* 0x0000002703037c10 */ /* 0x000fc60008ffe4ff */
        /* <DEDUP_REMOVED lines=31> */
[----:B0-----:R-:W2:Y:S04]  /*133f0*/  LDL.LU R5, [R1+0x1c0] ;  /* 0x0001c00001057983 */ /* 0x001ea80000300800 */
[----:B------:R-:W-:Y:S01]  /*13400*/  STL [R1+0x20c], R30 ;  /* 0x00020c1e01007387 */ /* 0x000fe20000100800 */
[----:B---3--:R-:W-:Y:S02]  /*13410*/  IADD3 R4, P4, PT, R4, UR19, RZ ;  /* 0x0000001304047c10 */ /* 0x008fe4000ff9e0ff */
        /* <DEDUP_REMOVED lines=57> */
[----:B------:R-:W2:Y:S04]  /*137b0*/  LDL.LU R29, [R1+0x184] ;  /* 0x00018400011d7983 */ /* 0x000ea80000300800 */
[----:B------:R-:W2:Y:S04]  /*137c0*/  LDL.LU R28, [R1+0x1a0] ;  /* 0x0001a000011c7983 */ /* 0x000ea80000300800 */
[----:B------:R-:W2:Y:S01]  /*137d0*/  LDL.LU R27, [R1+0x174] ;  /* 0x00017400011b7983 */ /* 0x000ea20000300800 */
[----:B---3--:R-:W-:-:S05]  /*137e0*/  IADD3 R4, P1, PT, R4, UR19, RZ ;  /* 0x0000001304047c10 */ /* 0x008fca000ff3e0ff */
        /* <DEDUP_REMOVED lines=34> */
[----:B------:R-:W-:Y:S02]  /*13a10*/  IADD3.X R28, PT, PT, R28, UR39, RZ, P6, !PT ;  /* 0x000000271c1c7c10 */ /* 0x000fe4000b7fe4ff */
[----:B------:R-:W-:Y:S01]  /*13a20*/  IADD3 R27, P6, PT, R27, UR19, RZ ;  /* 0x000000131b1b7c10 */ /* 0x000fe2000ffde0ff */
[----:B0-----:R-:W2:Y:S04]  /*13a30*/  LDL.LU R5, [R1+0x138] ;  /* 0x0001380001057983 */ /* 0x001ea80000300800 */
[----:B------:R-:W-:Y:S01]  /*13a40*/  STL [R1+0x184], R29 ;  /* 0x0001841d01007387 */ /* 0x000fe20000100800 */
[----:B---3--:R-:W-:-:S03]  /*13a50*/  IADD3.X R26, PT, PT, R26, UR39, RZ, P1, !PT ;  /* 0x000000271a1a7c10 */ /* 0x008fc60008ffe4ff */
        /* <DEDUP_REMOVED lines=34> */
[----:B------:R0:W-:Y:S01]  /*13c80*/  STL [R1+0x150], R7 ;  /* 0x0001500701007387 */ /* 0x0001e20000100800 */
[----:B------:R-:W-:-:S03]  /*13c90*/  IADD3.X R10, PT, PT, R10, UR39, RZ, P6, !PT ;  /* 0x000000270a0a7c10 */ /* 0x000fc6000b7fe4ff */
[----:B------:R-:W-:Y:S04]  /*13ca0*/  STL [R1+0x134], R11 ;  /* 0x0001340b01007387 */ /* 0x000fe80000100800 */
[----:B0-----:R-:W3:Y:S04]  /*13cb0*/  LDL.LU R7, [R1+0x114] ;  /* 0x0001140001077983 */ /* 0x001ee80000300800 */
[----:B------:R0:W-:Y:S04]  /*13cc0*/  STL [R1+0x12c], R4 ;  /* 0x00012c0401007387 */ /* 0x0001e80000100800 */
[----:B0-----:R-:W3:Y:S01]  /*13cd0*/  LDL.LU R4, [R1+0x130] ;  /* 0x0001300001047983 */ /* 0x001ee20000300800 */
[----:B----4-:R-:W-:-:S03]  /*13ce0*/  IADD3 R9, P6, PT, R9, UR19, RZ ;  /* 0x0000001309097c10 */ /* 0x010fc6000ffde0ff */
[----:B------:R-:W4:Y:S04]  /*13cf0*/  LDL.LU R30, [R1+0x10c] ;  /* 0x00010c00011e7983 */ /* 0x000f280000300800 */
[----:B------:R-:W-:Y:S01]  /*13d00*/  STL [R1+0x148], R10 ;  /* 0x0001480a01007387 */ /* 0x000fe20000100800 */
[----:B------:R-:W-:-:S05]  /*13d10*/  IADD3.X R3, PT, PT, R3, UR39, RZ, P1, !PT ;  /* 0x0000002703037c10 */ /* 0x000fca0008ffe4ff */
        /* <DEDUP_REMOVED lines=32> */
[----:B------:R-:W-:-:S03]  /*13f20*/  IADD3.X R4, PT, PT, R4, UR39, RZ, P4, !PT ;  /* 0x0000002704047c10 */ /* 0x000fc6000a7fe4ff */
[----:B0-----:R-:W3:Y:S04]  /*13f30*/  LDL.LU R7, [R1+0xc8] ;  /* 0x0000c80001077983 */ /* 0x001ee80000300800 */
[----:B------:R0:W-:Y:S04]  /*13f40*/  STL [R1+0x130], R4 ;  /* 0x0001300401007387 */ /* 0x0001e80000100800 */
[----:B0-----:R-:W3:Y:S01]  /*13f50*/  LDL.LU R4, [R1+0x60c] ;  /* 0x00060c0001047983 */ /* 0x001ee20000300800 */
[----:B----4-:R-:W-:-:S05]  /*13f60*/  IADD3.X R3, PT, PT, R3, UR39, RZ, P5, !PT ;  /* 0x0000002703037c10 */ /* 0x010fca000affe4ff */
[----:B------:R0:W-:Y:S04]  /*13f70*/  STL [R1+0x128], R3 ;  /* 0x0001280301007387 */ /* 0x0001e80000100800 */
[----:B0-----:R-:W4:Y:S01]  /*13f80*/  LDL.LU R3, [R1+0xc0] ;  /* 0x0000c00001037983 */ /* 0x001f220000300800 */
[----:B------:R-:W-:-:S05]  /*13f90*/  IADD3 R30, P4, PT, R30, UR19, RZ ;  /* 0x000000131e1e7c10 */ /* 0x000fca000ff9e0ff */
[----:B------:R-:W-:Y:S01]  /*13fa0*/  STL [R1+0x10c], R30 ;  /* 0x00010c1e01007387 */ /* 0x000fe20000100800 */
[----:B------:R-:W-:Y:S02]  /*13fb0*/  IADD3 R6, P5, PT, R6, UR19, RZ ;  /* 0x0000001306067c10 */ /* 0x000fe4000ffbe0ff */
        /* <DEDUP_REMOVED lines=50> */
[----:B------:R-:W-:-:S05]  /*142e0*/  IADD3 R4, P1, PT, R4, UR18, RZ ;  /* 0x0000001204047c10 */ /* 0x000fca000ff3e0ff */
[----:B------:R0:W-:Y:S04]  /*142f0*/  STL [R1+0x60c], R4 ;  /* 0x00060c0401007387 */ /* 0x0001e80000100800 */
[----:B------:R-:W-:Y:S04]  /*14300*/  STL [R1+0xc8], R7 ;  /* 0x0000c80701007387 */ /* 0x000fe80000100800 */
[----:B0-----:R-:W3:Y:S01]  /*14310*/  LDL.LU R4, [R1+0x5fc] ;  /* 0x0005fc0001047983 */ /* 0x001ee20000300800 */
[----:B----4-:R-:W-:-:S05]  /*14320*/  IADD3.X R3, PT, PT, R3, UR39, RZ, P3, !PT ;  /* 0x0000002703037c10 */ /* 0x010fca0009ffe4ff */
[----:B------:R0:W-:Y:S04]  /*14330*/  STL [R1+0xc0], R3 ;  /* 0x0000c00301007387 */ /* 0x0001e80000100800 */
[----:B0-----:R-:W4:Y:S04]  /*14340*/  LDL.LU R3, [R1+0x610] ;  /* 0x0006100001037983 */ /* 0x001f280000300800 */
[----:B------:R-:W4:Y:S04]  /*14350*/  LDL.LU R29, [R1+0x5f4] ;  /* 0x0005f400011d7983 */ /* 0x000f280000300800 */
[----:B------:R-:W4:Y:S01]  /*14360*/  LDL.LU R28, [R1+0x608] ;  /* 0x00060800011c7983 */ /* 0x000f220000300800 */
[----:B------:R-:W-:-:S03]  /*14370*/  IADD3 R6, P3, PT, R6, UR18, RZ ;  /* 0x0000001206067c10 */ /* 0x000fc6000ff7e0ff */
        /* <DEDUP_REMOVED lines=28> */
[----:B------:R-:W-:-:S05]  /*14540*/  IADD3 R4, P5, PT, R4, UR18, RZ ;  /* 0x0000001204047c10 */ /* 0x000fca000ffbe0ff */
[----:B------:R0:W-:Y:S04]  /*14550*/  STL [R1+0x5fc], R4 ;  /* 0x0005fc0401007387 */ /* 0x0001e80000100800 */
[----:B0-----:R-:W3:Y:S04]  /*14560*/  LDL.LU R4, [R1+0x58c] ;  /* 0x00058c0001047983 */ /* 0x001ee80000300800 */
[----:B------:R-:W-:Y:S01]  /*14570*/  STL [R1+0x618], R30 ;  /* 0x0006181e01007387 */ /* 0x000fe20000100800 */
[----:B----4-:R-:W-:-:S05]  /*14580*/  IADD3.X R3, PT, PT, R3, UR38, RZ, P6, !PT ;  /* 0x0000002603037c10 */ /* 0x010fca000b7fe4ff */
[----:B------:R0:W-:Y:S04]  /*14590*/  STL [R1+0x610], R3 ;  /* 0x0006100301007387 */ /* 0x0001e80000100800 */
[----:B0-----:R-:W4:Y:S01]  /*145a0*/  LDL.LU R3, [R1+0x5a8] ;  /* 0x0005a80001037983 */ /* 0x001f220000300800 */
[----:B------:R-:W-:Y:S02]  /*145b0*/  IADD3 R29, P6, PT, R29, UR18, RZ ;  /* 0x000000121d1d7c10 */ /* 0x000fe4000ffde0ff */
[----:B------:R-:W-:Y:S02]  /*145c0*/  IADD3.X R28, PT, PT, R28, UR38, RZ, P1, !PT ;  /* 0x000000261c1c7c10 */ /* 0x000fe40008ffe4ff */
        /* <DEDUP_REMOVED lines=50> */
[----:B------:R-:W-:-:S05]  /*148f0*/  IADD3 R4, P3, PT, R4, UR18, RZ ;  /* 0x0000001204047c10 */ /* 0x000fca000ff7e0ff */
[----:B------:R0:W-:Y:S04]  /*14900*/  STL [R1+0x58c], R4 ;  /* 0x00058c0401007387 */ /* 0x0001e80000100800 */
[----:B0-----:R-:W3:Y:S04]  /*14910*/  LDL.LU R4, [R1+0x574] ;  /* 0x0005740001047983 */ /* 0x001ee80000300800 */
[----:B------:R-:W3:Y:S04]  /*14920*/  LDL.LU R29, [R1+0x590] ;  /* 0x00059000011d7983 */ /* 0x000ee80000300800 */
[----:B------:R-:W3:Y:S04]  /*14930*/  LDL.LU R28, [R1+0x564] ;  /* 0x00056400011c7983 */ /* 0x000ee80000300800 */
[----:B------:R-:W3:Y:S01]  /*14940*/  LDL.LU R27, [R1+0x588] ;  /* 0x00058800011b7983 */ /* 0x000ee20000300800 */
[----:B----4-:R-:W-:-:S05]  /*14950*/  IADD3.X R3, PT, PT, R3, UR38, RZ, P4, !PT ;  /* 0x0000002603037c10 */ /* 0x010fca000a7fe4ff */
        /* <DEDUP_REMOVED lines=23> */
[----:B0-----:R-:W4:Y:S01]  /*14ad0*/  LDL.LU R7, [R1+0x530] ;  /* 0x0005300001077983 */ /* 0x001f220000300800 */
[----:B------:R-:W-:-:S03]  /*14ae0*/  IADD3 R30, P5, PT, R30, UR18, RZ ;  /* 0x000000121e1e7c10 */ /* 0x000fc6000ffbe0ff */
[----:B------:R0:W-:Y:S04]  /*14af0*/  STL [R1+0x5a0], R6 ;  /* 0x0005a00601007387 */ /* 0x0001e80000100800 */
[----:B0-----:R-:W4:Y:S01]  /*14b00*/  LDL.LU R6, [R1+0x50c] ;  /* 0x00050c0001067983 */ /* 0x001f220000300800 */
[----:B--2---:R-:W-:-:S05]  /*14b10*/  IADD3.X R5, PT, PT, R5, UR38, RZ, P6, !PT ;  /* 0x0000002605057c10 */ /* 0x004fca000b7fe4ff */
[----:B------:R0:W-:Y:S04]  /*14b20*/  STL [R1+0x598], R5 ;  /* 0x0005980501007387 */ /* 0x0001e80000100800 */
[----:B0-----:R-:W2:Y:S04]  /*14b30*/  LDL.LU R5, [R1+0x528] ;  /* 0x0005280001057983 */ /* 0x001ea80000300800 */
[----:B------:R-:W-:Y:S01]  /*14b40*/  STL [R1+0x57c], R30 ;  /* 0x00057c1e01007387 */ /* 0x000fe20000100800 */
[----:B---3--:R-:W-:Y:S02]  /*14b50*/  IADD3 R4, P6, PT, R4, UR18, RZ ;  /* 0x0000001204047c10 */ /* 0x008fe4000ffde0ff */
[----:B------:R-:W-:-:S03]  /*14b60*/  IADD3.X R29, PT, PT, R29, UR38, RZ, P1, !PT ;  /* 0x000000261d1d7c10 */ /* 0x000fc60008ffe4ff */
[----:B------:R0:W-:Y:S01]  /*14b70*/  STL [R1+0x574], R4 ;  /* 0x0005740401007387 */ /* 0x0001e20000100800 */
[----:B------:R-:W-:Y:S02]  /*14b80*/  IADD3 R28, P1, PT, R28, UR18, RZ ;  /* 0x000000121c1c7c10 */ /* 0x000fe4000ff3e0ff */
[----:B------:R-:W-:Y:S01]  /*14b90*/  IADD3.X R27, PT, PT, R27, UR38, RZ, P3, !PT ;  /* 0x000000261b1b7c10 */ /* 0x000fe20009ffe4ff */
[----:B0-----:R-:W3:Y:S04]  /*14ba0*/  LDL.LU R4, [R1+0x504] ;  /* 0x0005040001047983 */ /* 0x001ee80000300800 */
[----:B------:R-:W-:Y:S01]  /*14bb0*/  STL [R1+0x590], R29 ;  /* 0x0005901d01007387 */ /* 0x000fe20000100800 */
[----:B----4-:R-:W-:-:S03]  /*14bc0*/  IADD3 R26, P3, PT, R26, UR18, RZ ;  /* 0x000000121a1a7c10 */ /* 0x010fc6000ff7e0ff */
        /* <DEDUP_REMOVED lines=34> */
[----:B------:R0:W-:Y:S04]  /*14df0*/  STL [R1+0x51c], R9 ;  /* 0x00051c0901007387 */ /* 0x0001e80000100800 */
[----:B------:R-:W-:Y:S04]  /*14e00*/  STL [R1+0x540], R11 ;  /* 0x0005400b01007387 */ /* 0x000fe80000100800 */
[----:B0-----:R-:W4:Y:S04]  /*14e10*/  LDL.LU R9, [R1+0x520] ;  /* 0x0005200001097983 */ /* 0x001f280000300800 */
[----:B------:R0:W-:Y:S04]  /*14e20*/  STL [R1+0x538], R3 ;  /* 0x0005380301007387 */ /* 0x0001e80000100800 */
[----:B0-----:R-:W4:Y:S01]  /*14e30*/  LDL.LU R3, [R1+0x4fc] ;  /* 0x0004fc0001037983 */ /* 0x001f220000300800 */
[----:B------:R-:W-:-:S03]  /*14e40*/  IADD3 R10, P1, PT, R10, UR18, RZ ;  /* 0x000000120a0a7c10 */ /* 0x000fc6000ff3e0ff */
[----:B------:R-:W4:Y:S01]  /*14e50*/  LDL.LU R30, [R1+0x518] ;  /* 0x00051800011e7983 */ /* 0x000f220000300800 */
[----:B------:R-:W-:-:S03]  /*14e60*/  IADD3.X R7, PT, PT, R7, UR38, RZ, P3, !PT ;  /* 0x0000002607077c10 */ /* 0x000fc60009ffe4ff */
[----:B------:R-:W-:Y:S04]  /*14e70*/  STL [R1+0x514], R10 ;  /* 0x0005140a01007387 */ /* 0x000fe80000100800 */
[----:B------:R0:W-:Y:S01]  /*14e80*/  STL [R1+0x530], R7 ;  /* 0x0005300701007387 */ /* 0x0001e20000100800 */
[----:B------:R-:W-:-:S03]  /*14e90*/  IADD3 R6, P3, PT, R6, UR18, RZ ;  /* 0x0000001206067c10 */ /* 0x000fc6000ff7e0ff */
[----:B0-----:R-:W4:Y:S04]  /*14ea0*/  LDL.LU R7, [R1+0x4f4] ;  /* 0x0004f40001077983 */ /* 0x001f280000300800 */
[----:B------:R0:W-:Y:S04]  /*14eb0*/  STL [R1+0x50c], R6 ;  /* 0x00050c0601007387 */ /* 0x0001e80000100800 */
[----:B0-----:R-:W4:Y:S04]  /*14ec0*/  LDL.LU R6, [R1+0x510] ;  /* 0x0005100001067983 */ /* 0x001f280000300800 */
[----:B------:R-:W4:Y:S01]  /*14ed0*/  LDL.LU R29, [R1+0x4ec] ;  /* 0x0004ec00011d7983 */ /* 0x000f220000300800 */
[----:B--2---:R-:W-:-:S05]  /*14ee0*/  IADD3.X R5, PT, PT, R5, UR38, RZ, P4, !PT ;  /* 0x0000002605057c10 */ /* 0x004fca000a7fe4ff */
[----:B------:R0:W-:Y:S04]  /*14ef0*/  STL [R1+0x528], R5 ;  /* 0x0005280501007387 */ /* 0x0001e80000100800 */
        /* <DEDUP_REMOVED lines=21> */
[----:B-1----:R-:W3:Y:S04]  /*15050*/  LDL.LU R4, [R1+0x9c] ;  /* 0x00009c0001047983 */ /* 0x002ee80000300800 */
        /* <DEDUP_REMOVED lines=9> */
[----:B------:R0:W-:Y:S01]  /*150f0*/  STL [R1+0x4f4], R7 ;  /* 0x0004f40701007387 */ /* 0x0001e20000100800 */
[----:B------:R-:W-:-:S03]  /*15100*/  IADD3.X R6, PT, PT, R6, UR38, RZ, P1, !PT ;  /* 0x0000002606067c10 */ /* 0x000fc60008ffe4ff */
[----:B0-----:R-:W4:Y:S01]  /*15110*/  LDL.LU R7, [R1+0x8c] ;  /* 0x00008c0001077983 */ /* 0x001f220000300800 */
[----:B------:R-:W-:-:S03]  /*15120*/  IADD3 R29, P1, PT, R29, UR18, RZ ;  /* 0x000000121d1d7c10 */ /* 0x000fc6000ff3e0ff */
[----:B------:R-:W-:Y:S04]  /*15130*/  STL [R1+0x518], R30 ;  /* 0x0005181e01007387 */ /* 0x000fe80000100800 */
[----:B------:R0:W-:Y:S04]  /*15140*/  STL [R1+0x510], R6 ;  /* 0x0005100601007387 */ /* 0x0001e80000100800 */
[----:B0-----:R-:W4:Y:S04]  /*15150*/  LDL.LU R6, [R1+0xa8] ;  /* 0x0000a80001067983 */ /* 0x001f280000300800 */
[----:B------:R-:W-:Y:S01]  /*15160*/  STL [R1+0x4ec], R29 ;  /* 0x0004ec1d01007387 */ /* 0x000fe20000100800 */
[----:B--2---:R-:W-:-:S02]  /*15170*/  IADD3.X R28, PT, PT, R28, UR38, RZ, P3, !PT ;  /* 0x000000261c1c7c10 */ /* 0x004fc40009ffe4ff */
[----:B------:R-:W-:-:S03]  /*15180*/  IADD3 R27, P3, PT, R27, UR18, RZ ;  /* 0x000000121b1b7c10 */ /* 0x000fc6000ff7e0ff */
[----:B------:R-:W-:Y:S04]  /*15190*/  STL [R1+0x508], R28 ;  /* 0x0005081c01007387 */ /* 0x000fe80000100800 */
[----:B------:R-:W-:Y:S01]  /*151a0*/  STL [R1+0x4e4], R27 ;  /* 0x0004e41b01007387 */ /* 0x000fe20000100800 */
[----:B---3--:R-:W-:Y:S02]  /*151b0*/  IADD3.X R26, PT, PT, R26, UR38, RZ, P4, !PT ;  /* 0x000000261a1a7c10 */ /* 0x008fe4000a7fe4ff */
        /* <DEDUP_REMOVED lines=32> */
[----:B------:R0:W-:Y:S01]  /*153c0*/  STL [R1+0x4c0], R5 ;  /* 0x0004c00501007387 */ /* 0x0001e20000100800 */
[----:B------:R-:W-:-:S03]  /*153d0*/  IADD3.X R10, PT, PT, R10, UR38, RZ, P3, !PT ;  /* 0x000000260a0a7c10 */ /* 0x000fc60009ffe4ff */
[----:B------:R-:W-:Y:S04]  /*153e0*/  STL [R1+0xa4], R11 ;  /* 0x0000a40b01007387 */ /* 0x000fe80000100800 */
[----:B0-----:R-:W2:Y:S04]  /*153f0*/  LDL.LU R5, [R1+0x84] ;  /* 0x0000840001057983 */ /* 0x001ea80000300800 */
[----:B------:R0:W-:Y:S04]  /*15400*/  STL [R1+0x9c], R4 ;  /* 0x00009c0401007387 */ /* 0x0001e80000100800 */
[----:B0-----:R-:W3:Y:S01]  /*15410*/  LDL.LU R4, [R1+0xa0] ;  /* 0x0000a00001047983 */ /* 0x001ee20000300800 */
[----:B----4-:R-:W-:-:S03]  /*15420*/  IADD3 R9, P3, PT, R9, UR18, RZ ;  /* 0x0000001209097c10 */ /* 0x010fc6000ff7e0ff */
[----:B------:R-:W4:Y:S04]  /*15430*/  LDL.LU R29, [R1+0x98] ;  /* 0x00009800011d7983 */ /* 0x000f280000300800 */
[----:B------:R-:W-:Y:S01]  /*15440*/  STL [R1+0xb8], R10 ;  /* 0x0000b80a01007387 */ /* 0x000fe20000100800 */
[----:B------:R-:W-:-:S05]  /*15450*/  IADD3.X R3, PT, PT, R3, UR38, RZ, P4, !PT ;  /* 0x0000002603037c10 */ /* 0x000fca000a7fe4ff */
[----:B------:R0:W-:Y:S04]  /*15460*/  STL [R1+0xb0], R3 ;  /* 0x0000b00301007387 */ /* 0x0001e80000100800 */
[----:B------:R1:W-:Y:S04]  /*15470*/  STL [R1+0x94], R9 ;  /* 0x0000940901007387 */ /* 0x0003e80000100800 */
[----:B0-----:R-:W4:Y:S04]  /*15480*/  LDL.LU R3, [R1+0x7c] ;  /* 0x00007c0001037983 */ /* 0x001f280000300800 */
[----:B-1----:R-:W4:Y:S01]  /*15490*/  LDL.LU R9, [R1+0x90] ;  /* 0x0000900001097983 */ /* 0x002f220000300800 */
[----:B------:R-:W-:-:S03]  /*154a0*/  IADD3 R7, P4, PT, R7, UR18, RZ ;  /* 0x0000001207077c10 */ /* 0x000fc6000ff9e0ff */
[----:B------:R-:W4:Y:S04]  /*154b0*/  LDL.LU R28, [R1+0x74] ;  /* 0x00007400011c7983 */ /* 0x000f280000300800 */
[----:B------:R0:W-:Y:S04]  /*154c0*/  STL [R1+0x8c], R7 ;  /* 0x00008c0701007387 */ /* 0x0001e80000100800 */
[----:B------:R-:W4:Y:S04]  /*154d0*/  LDL.LU R27, [R1+0x88] ;  /* 0x00008800011b7983 */ /* 0x000f280000300800 */
[----:B------:R-:W4:Y:S01]  /*154e0*/  LDL.LU R26, [R1+0x6c] ;  /* 0x00006c00011a7983 */ /* 0x000f220000300800 */
[----:B------:R-:W-:-:S05]  /*154f0*/  IADD3.X R6, PT, PT, R6, UR38, RZ, P5, !PT ;  /* 0x0000002606067c10 */ /* 0x000fca000affe4ff */
        /* <DEDUP_REMOVED lines=18> */
[----:B-1----:R-:W4:Y:S01]  /*15620*/  LDL.LU R6, [R1+0x38] ;  /* 0x0000380001067983 */ /* 0x002f220000300800 */
[----:B--2---:R-:W-:-:S05]  /*15630*/  IADD3 R5, P5, PT, R5, UR18, RZ ;  /* 0x0000001205057c10 */ /* 0x004fca000ffbe0ff */
[----:B------:R0:W-:Y:S01]  /*15640*/  STL [R1+0x84], R5 ;  /* 0x0000840501007387 */ /* 0x0001e20000100800 */
[----:B---3--:R-:W-:-:S03]  /*15650*/  IADD3.X R4, PT, PT, R4, UR38, RZ, P6, !PT ;  /* 0x0000002604047c10 */ /* 0x008fc6000b7fe4ff */
[----:B0-----:R-:W2:Y:S01]  /*15660*/  LDL.LU R5, [R1+0x28] ;  /* 0x0000280001057983 */ /* 0x001ea20000300800 */
[----:B------:R-:W0:Y:S01]  /*15670*/  SYNCS.PHASECHK.TRANS64.TRYWAIT P6, [UR8], R2 ;  /* 0x00000002ff0075a7 */ /* 0x000e2200080c1108 */
[----:B----4-:R-:W-:Y:S02]  /*15680*/  IADD3.X R29, PT, PT, R29, UR38, RZ, P1, !PT ;  /* 0x000000261d1d7c10 */ /* 0x010fe40008ffe4ff */
[----:B------:R1:W-:Y:S04]  /*15690*/  STL [R1+0xa0], R4 ;  /* 0x0000a00401007387 */ /* 0x0003e80000100800 */
[----:B-1----:R-:W3:Y:S01]  /*156a0*/  LDL.LU R4, [R1+0x24] ;  /* 0x0000240001047983 */ /* 0x002ee20000300800 */
[----:B------:R-:W-:Y:S02]  /*156b0*/  IADD3 R3, P1, PT, R3, UR18, RZ ;  /* 0x0000001203037c10 */ /* 0x000fe4000ff3e0ff */
[----:B------:R-:W-:-:S03]  /*156c0*/  IADD3.X R9, PT, PT, R9, UR38, RZ, P3, !PT ;  /* 0x0000002609097c10 */ /* 0x000fc60009ffe4ff */
[----:B------:R1:W-:Y:S04]  /*156d0*/  STL [R1+0x7c], R3 ;  /* 0x00007c0301007387 */ /* 0x0003e80000100800 */
[----:B-1----:R-:W4:Y:S04]  /*156e0*/  LDL.LU R3, [R1+0x20] ;  /* 0x0000200001037983 */ /* 0x002f280000300800 */
[----:B------:R-:W-:Y:S04]  /*156f0*/  STL [R1+0x98], R29 ;  /* 0x0000981d01007387 */ /* 0x000fe80000100800 */
[----:B------:R1:W-:Y:S04]  /*15700*/  STL [R1+0x90], R9 ;  /* 0x0000900901007387 */ /* 0x0003e80000100800 */
[----:B-1----:R-:W4:Y:S01]  /*15710*/  LDL.LU R9, [R1+0x30] ;  /* 0x0000300001097983 */ /* 0x002f220000300800 */
        /* <DEDUP_REMOVED lines=35> */
[----:B------:R-:W-:-:S03]  /*15950*/  IADD3.X R6, PT, PT, R6, UR38, RZ, P1, !PT ;  /* 0x0000002606067c10 */ /* 0x000fc60008ffe4ff */
[----:B------:R-:W-:Y:S04]  /*15960*/  STL [R1+0x50], R13 ;  /* 0x0000500d01007387 */ /* 0x000fe80000100800 */
[----:B------:R-:W-:Y:S04]  /*15970*/  STL [R1+0x34], R12 ;  /* 0x0000340c01007387 */ /* 0x000fe80000100800 */
[----:B------:R-:W-:Y:S04]  /*15980*/  STL [R1+0x48], R11 ;  /* 0x0000480b01007387 */ /* 0x000fe80000100800 */
[----:B------:R1:W-:Y:S04]  /*15990*/  STL [R1+0x38], R6 ;  /* 0x0000380601007387 */ /* 0x0003e80000100800 */
[----:B------:R-:W-:Y:S04]  /*159a0*/  STL [R1+0x2c], R10 ;  /* 0x00002c0a01007387 */ /* 0x000fe80000100800 */
[----:B------:R0:W-:Y:S01]  /*159b0*/  STL [R1+0x40], R7 ;  /* 0x0000400701007387 */ /* 0x0001e20000100800 */
[----:B-1----:R-:W-:-:S02]  /*159c0*/  SHF.R.U32.HI R6, RZ, 0x6, R8 ;  /* 0x00000006ff067819 */ /* 0x002fc40000011608 */
[--C-:B0-----:R-:W-:Y:S02]  /*159d0*/  SHF.R.U32.HI R7, RZ, 0x6, R8.reuse ;  /* 0x00000006ff077819 */ /* 0x101fe40000011608 */
[----:B------:R-:W-:Y:S02]  /*159e0*/  SHF.R.U32.HI R8, RZ, 0x6, R8 ;  /* 0x00000006ff087819 */ /* 0x000fe40000011608 */
[----:B------:R-:W-:Y:S02]  /*159f0*/  SGXT.U32 R6, R6, 0x1 ;  /* 0x000000010606781a */ /* 0x000fe40000000000 */
[----:B------:R-:W-:Y:S02]  /*15a00*/  SGXT.U32 R7, R7, 0x1 ;  /* 0x000000010707781a */ /* 0x000fe40000000000 */
[----:B------:R-:W-:Y:S02]  /*15a10*/  SGXT.U32 R8, R8, 0x1 ;  /* 0x000000010808781a */ /* 0x000fe40000000000 */
[----:B------:R-:W-:-:S02]  /*15a20*/  LOP3.LUT R7, R7, 0x4, RZ, 0xfc, !PT ;  /* 0x0000000407077812 */ /* 0x000fc400078efcff */
[----:B------:R-:W-:Y:S02]  /*15a30*/  LOP3.LUT R8, R8, 0x2, RZ, 0xfc, !PT ;  /* 0x0000000208087812 */ /* 0x000fe400078efcff */
[----:B------:R-:W-:Y:S02]  /*15a40*/  LOP3.LUT R6, R6, 0x6, RZ, 0xfc, !PT ;  /* 0x0000000606067812 */ /* 0x000fe400078efcff */
[----:B------:R-:W-:Y:S02]  /*15a50*/  ISETP.GE.AND P5, PT, R8, UR4, PT ;  /* 0x0000000408007c0c */ /* 0x000fe4000bfa6270 */
[----:B------:R-:W-:Y:S02]  /*15a60*/  ISETP.GE.AND P1, PT, R7, UR4, PT ;  /* 0x0000000407007c0c */ /* 0x000fe4000bf26270 */
[----:B------:R-:W-:Y:S02]  /*15a70*/  PRMT R62, RZ, 0x7610, R62 ;  /* 0x00007610ff3e7816 */ /* 0x000fe4000000003e */
[----:B------:R-:W-:-:S02]  /*15a80*/  PRMT R53, RZ, 0x7610, R53 ;  /* 0x00007610ff357816 */ /* 0x000fc40000000035 */
[----:B--2---:R-:W-:Y:S02]  /*15a90*/  IADD3.X R5, PT, PT, R5, UR38, RZ, P4, !PT ;  /* 0x0000002605057c10 */ /* 0x004fe4000a7fe4ff */
[----:B---3--:R-:W-:-:S04]  /*15aa0*/  IADD3 R4, P4, PT, R4, UR18, RZ ;  /* 0x0000001204047c10 */ /* 0x008fc8000ff9e0ff */
[----:B----4-:R-:W-:Y:S02]  /*15ab0*/  IADD3.X R3, PT, PT, R3, UR38, RZ, P4, !PT ;  /* 0x0000002603037c10 */ /* 0x010fe4000a7fe4ff */
[----:B------:R-:W-:-:S05]  /*15ac0*/  IADD3.X R9, PT, PT, R9, UR38, RZ, P3, !PT ;  /* 0x0000002609097c10 */ /* 0x000fca0009ffe4ff */
[----:B------:R0:W-:Y:S04]  /*15ad0*/  STL [R1+0x30], R9 ;  /* 0x0000300901007387 */ /* 0x0001e80000100800 */
[----:B------:R0:W-:Y:S04]  /*15ae0*/  STL [R1+0x28], R5 ;  /* 0x0000280501007387 */ /* 0x0001e80000100800 */
[----:B------:R0:W-:Y:S04]  /*15af0*/  STL [R1+0x24], R4 ;  /* 0x0000240401007387 */ /* 0x0001e80000100800 */
[----:B------:R0:W-:Y:S01]  /*15b00*/  STL [R1+0x20], R3 ;  /* 0x0000200301007387 */ /* 0x0001e20000100800 */
[----:B------:R-:W-:Y:S01]  /*15b10*/  ISETP.GE.AND P3, PT, R6, UR4, PT ;  /* 0x0000000406007c0c */ /* 0x000fe2000bf66270 */
[----:B------:R-:W-:-:S12]  /*15b20*/  @!P6 BRA `(.L_x_8) ;  /* 0x0000009c00c8e947 */ /* 0x000fd80003800000 */
.L_x_16:
[----:B------:R-:W2:Y:S04]  /*15b30*/  LDL R2, [R1+0x20] ;  /* 0x0000200001027983 */ /* 0x000ea80000100800 */
[----:B0-----:R-:W2:Y:S04]  /*15b40*/  LDL R3, [R1+0x24] ;  /* 0x0000240001037983 */ /* 0x001ea80000100800 */
[----:B------:R0:W-:Y:S04]  /*15b50*/  STL [R1+0x754], R91 ;  /* 0x0007545b01007387 */ /* 0x0001e80000100800 */
[----:B0-----:R-:W3:Y:S04]  /*15b60*/  LDL R91, [R1+0x34] ;  /* 0x00003400015b7983 */ /* 0x001ee80000100800 */
[----:B------:R-:W-:Y:S04]  /*15b70*/  STL [R1+0x750], R89 ;  /* 0x0007505901007387 */ /* 0x000fe80000100800 */
[----:B------:R-:W-:Y:S04]  /*15b80*/  STL [R1+0x74c], R87 ;  /* 0x00074c5701007387 */ /* 0x000fe80000100800 */
[----:B------:R-:W-:Y:S04]  /*15b90*/  STL [R1+0x748], R85 ;  /* 0x0007485501007387 */ /* 0x000fe80000100800 */
[----:B------:R-:W-:Y:S04]  /*15ba0*/  STL [R1+0x744], R83 ;  /* 0x0007445301007387 */ /* 0x000fe80000100800 */
[----:B------:R-:W-:Y:S04]  /*15bb0*/  STL [R1+0x740], R81 ;  /* 0x0007405101007387 */ /* 0x000fe80000100800 */
[----:B------:R0:W-:Y:S04]  /*15bc0*/  STL [R1+0x73c], R63 ;  /* 0x00073c3f01007387 */ /* 0x0001e80000100800 */
[----:B0-----:R-:W4:Y:S04]  /*15bd0*/  LDL R63, [R1+0x2c] ;  /* 0x00002c00013f7983 */ /* 0x001f280000100800 */
[----:B------:R0:W-:Y:S04]  /*15be0*/  STL [R1+0x738], R69 ;  /* 0x0007384501007387 */ /* 0x0001e80000100800 */
[----:B0-----:R-:W3:Y:S04]  /*15bf0*/  LDL R69, [R1+0x28] ;  /* 0x0000280001457983 */ /* 0x001ee80000100800 */
[----:B------:R0:W-:Y:S04]  /*15c00*/  STL [R1+0x734], R71 ;  /* 0x0007344701007387 */ /* 0x0001e80000100800 */
[----:B0-----:R-:W3:Y:S04]  /*15c10*/  LDL R71, [R1+0x30] ;  /* 0x0000300001477983 */ /* 0x001ee80000100800 */
[----:B------:R-:W-:Y:S04]  /*15c20*/  STL [R1+0x730], R73 ;  /* 0x0007304901007387 */ /* 0x000fe80000100800 */
[----:B------:R0:W-:Y:S04]  /*15c30*/  STL [R1+0x72c], R74 ;  /* 0x00072c4a01007387 */ /* 0x0001e80000100800 */
[----:B------:R1:W-:Y:S04]  /*15c40*/  STL [R1+0x728], R72 ;  /* 0x0007284801007387 */ /* 0x0003e80000100800 */
[----:B------:R-:W-:Y:S04]  /*15c50*/  STL [R1+0x724], R70 ;  /* 0x0007244601007387 */ /* 0x000fe80000100800 */
[----:B-----5:R-:W-:Y:S04]  /*15c60*/  STL [R1+0x71c], R0 ;  /* 0x00071c0001007387 */ /* 0x020fe80000100800 */
[----:B------:R-:W3:Y:S04]  /*15c70*/  LDL R89, [R1+0x38] ;  /* 0x0000380001597983 */ /* 0x000ee80000100800 */
[----:B------:R-:W3:Y:S01]  /*15c80*/  LDL R87, [R1+0x3c] ;  /* 0x00003c0001577983 */ /* 0x000ee20000100800 */
[----:B------:R-:W0:Y:S01]  /*15c90*/  S2R R85, SR_TID.X ;  /* 0x0000000000557919 */ /* 0x000e220000002100 */
[----:B--2---:R-:W-:-:S04]  /*15ca0*/  @!P0 LOP3.LUT R3, R3, R2, RZ, 0x3c, !PT ;  /* 0x0000000203038212 */ /* 0x004fc800078e3cff */
[----:B------:R-:W-:-:S04]  /*15cb0*/  @!P0 LOP3.LUT R2, R3, R2, RZ, 0x3c, !PT ;  /* 0x0000000203028212 */ /* 0x000fc800078e3cff */
[----:B------:R-:W-:-:S05]  /*15cc0*/  @!P0 LOP3.LUT R3, R3, R2, RZ, 0x3c, !PT ;  /* 0x0000000203038212 */ /* 0x000fca00078e3cff */
[----:B------:R4:W2:Y:S02]  /*15cd0*/  @!P0 LDG.E.U8 R62, desc[UR22][R2.64] ;  /* 0x00000016023e8981 */ /* 0x0008a4000c1e1100 */
[----:B----4-:R-:W-:Y:S02]  /*15ce0*/  @!P5 IMAD.MOV.U32 R2, RZ, RZ, R63 ;  /* 0x000000ffff02d224 */ /* 0x010fe400078e003f */
[----:B------:R-:W4:Y:S01]  /*15cf0*/  LDL R63, [R1+0x44] ;  /* 0x00004400013f7983 */ /* 0x000f220000100800 */
[----:B---3--:R-:W-:-:S03]  /*15d00*/  @!P5 IMAD.MOV.U32 R3, RZ, RZ, R69 ;  /* 0x000000ffff03d224 */ /* 0x008fc600078e0045 */
[----:B------:R-:W3:Y:S01]  /*15d10*/  LDL R69, [R1+0x40] ;  /* 0x0000400001457983 */ /* 0x000ee20000100800 */
[----:B0-----:R-:W0:Y:S01]  /*15d20*/  S2R R74, SR_TID.X ;  /* 0x00000000004a7919 */ /* 0x001e220000002100 */
[----:B------:R-:W-:Y:S02]  /*15d30*/  SHF.R.U32.HI R85, RZ, 0x6, R85 ;  /* 0x00000006ff557819 */ /* 0x000fe40000011655 */
[----:B------:R0:W2:Y:S02]  /*15d40*/  @!P5 LDG.E.U8 R53, desc[UR22][R2.64] ;  /* 0x000000160235d981 */ /* 0x0000a4000c1e1100 */
[----:B------:R-:W-:-:S04]  /*15d50*/  SGXT.U32 R85, R85, 0x1 ;  /* 0x000000015555781a */ /* 0x000fc80000000000 */
[----:B------:R-:W-:-:S04]  /*15d60*/  LOP3.LUT R85, R85, 0x8, RZ, 0xfc, !PT ;  /* 0x0000000855557812 */ /* 0x000fc800078efcff */
[----:B------:R-:W-:Y:S02]  /*15d70*/  ISETP.GE.AND P5, PT, R85, UR4, PT ;  /* 0x0000000455007c0c */ /* 0x000fe4000bfa6270 */
[--C-:B0-----:R-:W-:Y:S02]  /*15d80*/  SHF.R.U32.HI R85, RZ, 0x6, R74.reuse ;  /* 0x00000006ff557819 */ /* 0x101fe4000001164a */
[----:B-1----:R-:W-:Y:S02]  /*15d90*/  SHF.R.U32.HI R72, RZ, 0x6, R74 ;  /* 0x00000006ff487819 */ /* 0x002fe4000001164a */
[----:B------:R-:W-:Y:S01]  /*15da0*/  SGXT.U32 R85, R85, 0x1 ;  /* 0x000000015555781a */ /* 0x000fe20000000000 */
[----:B------:R-:W2:Y:S03]  /*15db0*/  LDL R74, [R1+0x4c] ;  /* 0x00004c00014a7983 */ /* 0x000ea60000100800 */
[----:B------:R-:W-:-:S04]  /*15dc0*/  LOP3.LUT R85, R85, 0xa, RZ, 0xfc, !PT ;  /* 0x0000000a55557812 */ /* 0x000fc800078efcff */
[----:B------:R-:W-:Y:S02]  /*15dd0*/  ISETP.GE.AND P4, PT, R85, UR4, PT ;  /* 0x0000000455007c0c */ /* 0x000fe4000bf86270 */
[----:B------:R-:W2:Y:S01]  /*15de0*/  LDL R85, [R1+0x48] ;  /* 0x0000480001557983 */ /* 0x000ea20000100800 */
[----:B------:R-:W-:-:S04]  /*15df0*/  SGXT.U32 R72, R72, 0x1 ;  /* 0x000000014848781a */ /* 0x000fc80000000000 */
[----:B------:R-:W-:Y:S01]  /*15e00*/  LOP3.LUT R72, R72, 0xc, RZ, 0xfc, !PT ;  /* 0x0000000c48487812 */ /* 0x000fe200078efcff */
[----:B------:R-:W-:Y:S02]  /*15e10*/  @!P1 IMAD.MOV.U32 R3, RZ, RZ, R71 ;  /* 0x000000ffff039224 */ /* 0x000fe400078e0047 */
[----:B------:R-:W2:Y:S01]  /*15e20*/  LDL R71, [R1+0x54] ;  /* 0x0000540001477983 */ /* 0x000ea20000100800 */
[----:B------:R-:W-:-:S03]  /*15e30*/  ISETP.GE.AND P0, PT, R72, UR4, PT ;  /* 0x0000000448007c0c */ /* 0x000fc6000bf06270 */
[----:B------:R-:W2:Y:S01]  /*15e40*/  LDL R72, [R1+0x50] ;  /* 0x0000500001487983 */ /* 0x000ea20000100800 */
[----:B------:R-:W-:Y:S01]  /*15e50*/  PRMT R42, RZ, 0x7610, R42 ;  /* 0x00007610ff2a7816 */ /* 0x000fe2000000002a */
[----:B------:R-:W-:Y:S01]  /*15e60*/  @!P1 IMAD.MOV.U32 R2, RZ, RZ, R91 ;  /* 0x000000ffff029224 */ /* 0x000fe200078e005b */
[----:B------:R-:W-:-:S04]  /*15e70*/  PRMT R67, RZ, 0x7610, R67 ;  /* 0x00007610ff437816 */ /* 0x000fc80000000043 */
[----:B------:R0:W2:Y:S02]  /*15e80*/  @!P1 LDG.E.U8 R42, desc[UR22][R2.64] ;  /* 0x00000016022a9981 */ /* 0x0000a4000c1e1100 */
[----:B0-----:R-:W-:Y:S02]  /*15e90*/  @!P3 IMAD.MOV.U32 R2, RZ, RZ, R87 ;  /* 0x000000ffff02b224 */ /* 0x001fe400078e0057 */
[----:B------:R-:W-:-:S05]  /*15ea0*/  @!P3 IMAD.MOV.U32 R3, RZ, RZ, R89 ;  /* 0x000000ffff03b224 */ /* 0x000fca00078e0059 */
[----:B------:R4:W2:Y:S02]  /*15eb0*/  @!P3 LDG.E.U8 R67, desc[UR22][R2.64] ;  /* 0x000000160243b981 */ /* 0x0008a4000c1e1100 */
[----:B----4-:R-:W-:Y:S02]  /*15ec0*/  @!P5 IMAD.MOV.U32 R2, RZ, RZ, R63 ;  /* 0x000000ffff02d224 */ /* 0x010fe400078e003f */
[----:B------:R-:W4:Y:S01]  /*15ed0*/  LDL R63, [R1+0x5c] ;  /* 0x00005c00013f7983 */ /* 0x000f220000100800 */
[----:B---3--:R-:W-:-:S03]  /*15ee0*/  @!P5 IMAD.MOV.U32 R3, RZ, RZ, R69 ;  /* 0x000000ffff03d224 */ /* 0x008fc600078e0045 */
[----:B------:R-:W3:Y:S01]  /*15ef0*/  LDL R69, [R1+0x58] ;  /* 0x0000580001457983 */ /* 0x000ee20000100800 */
[----:B------:R-:W0:Y:S01]  /*15f00*/  S2R R91, SR_TID.X ;  /* 0x00000000005b7919 */ /* 0x000e220000002100 */
[----:B------:R-:W-:-:S06]  /*15f10*/  PRMT R15, RZ, 0x7610, R15 ;  /* 0x00007610ff0f7816 */ /* 0x000fcc000000000f */
[----:B------:R2:W3:Y:S01]  /*15f20*/  @!P5 LDG.E.U8 R15, desc[UR22][R2.64] ;  /* 0x00000016020fd981 */ /* 0x0004e2000c1e1100 */
[----:B------:R-:W-:Y:S01]  /*15f30*/  PRMT R47, RZ, 0x7610, R47 ;  /* 0x00007610ff2f7816 */ /* 0x000fe2000000002f */
[----:B--2---:R-:W-:Y:S02]  /*15f40*/  @!P4 IMAD.MOV.U32 R2, RZ, RZ, R74 ;  /* 0x000000ffff02c224 */ /* 0x004fe400078e004a */
[----:B------:R-:W2:Y:S01]  /*15f50*/  LDL R74, [R1+0x64] ;  /* 0x00006400014a7983 */ /* 0x000ea20000100800 */
[----:B------:R-:W-:-:S03]  /*15f60*/  @!P4 IMAD.MOV.U32 R3, RZ, RZ, R85 ;  /* 0x000000ffff03c224 */ /* 0x000fc600078e0055 */
[----:B------:R-:W2:Y:S01]  /*15f70*/  LDL R85, [R1+0x60] ;  /* 0x0000600001557983 */ /* 0x000ea20000100800 */
[----:B0-----:R-:W-:-:S03]  /*15f80*/  SHF.R.U32.HI R87, RZ, 0x6, R91 ;  /* 0x00000006ff577819 */ /* 0x001fc6000001165b */
[----:B------:R0:W2:Y:S01]  /*15f90*/  @!P4 LDG.E.U8 R47, desc[UR22][R2.64] ;  /* 0x00000016022fc981 */ /* 0x0000a2000c1e1100 */
[----:B------:R-:W-:Y:S02]  /*15fa0*/  SGXT.U32 R87, R87, 0x1 ;  /* 0x000000015757781a */ /* 0x000fe40000000000 */
[----:B------:R-:W-:Y:S02]  /*15fb0*/  LEA.HI R89, R91, 0xe, RZ, 0x1a ;  /* 0x0000000e5b597811 */ /* 0x000fe400078fd0ff */
[----:B------:R-:W-:Y:S01]  /*15fc0*/  LOP3.LUT R87, R87, 0x10, RZ, 0xfc, !PT ;  /* 0x0000001057577812 */ /* 0x000fe200078efcff */
[----:B0-----:R-:W-:Y:S01]  /*15fd0*/  @!P0 IMAD.MOV.U32 R2, RZ, RZ, R71 ;  /* 0x000000ffff028224 */ /* 0x001fe200078e0047 */
[--C-:B------:R-:W-:Y:S01]  /*15fe0*/  SHF.R.U32.HI R71, RZ, 0x6, R91.reuse ;  /* 0x00000006ff477819 */ /* 0x100fe2000001165b */
[----:B------:R-:W-:Y:S01]  /*15ff0*/  @!P0 IMAD.MOV.U32 R3, RZ, RZ, R72 ;  /* 0x000000ffff038224 */ /* 0x000fe200078e0048 */
[----:B------:R-:W-:Y:S02]  /*16000*/  SHF.R.U32.HI R72, RZ, 0x6, R91 ;  /* 0x00000006ff487819 */ /* 0x000fe4000001165b */
[----:B------:R-:W-:-:S02]  /*16010*/  SGXT.U32 R71, R71, 0x1 ;  /* 0x000000014747781a */ /* 0x000fc40000000000 */
[----:B------:R-:W-:Y:S02]  /*16020*/  SGXT.U32 R72, R72, 0x1 ;  /* 0x000000014848781a */ /* 0x000fe40000000000 */
[----:B------:R-:W-:Y:S02]  /*16030*/  ISETP.GE.AND P1, PT, R89, UR4, PT ;  /* 0x0000000459007c0c */ /* 0x000fe4000bf26270 */
[----:B------:R-:W-:Y:S01]  /*16040*/  ISETP.GE.AND P3, PT, R87, UR4, PT ;  /* 0x0000000457007c0c */ /* 0x000fe2000bf66270 */
[----:B------:R-:W2:Y:S01]  /*16050*/  LDL R89, [R1+0x68] ;  /* 0x0000680001597983 */ /* 0x000ea20000100800 */
[----:B------:R-:W-:Y:S02]  /*16060*/  LOP3.LUT R72, R72, 0x12, RZ, 0xfc, !PT ;  /* 0x0000001248487812 */ /* 0x000fe400078efcff */
[----:B------:R-:W-:Y:S01]  /*16070*/  LOP3.LUT R71, R71, 0x14, RZ, 0xfc, !PT ;  /* 0x0000001447477812 */ /* 0x000fe200078efcff */
[----:B------:R-:W2:Y:S01]  /*16080*/  LDL R87, [R1+0x6c] ;  /* 0x00006c0001577983 */ /* 0x000ea20000100800 */
[----:B------:R-:W-:-:S02]  /*16090*/  ISETP.GE.AND P5, PT, R72, UR4, PT ;  /* 0x0000000448007c0c */ /* 0x000fc4000bfa6270 */
[----:B------:R-:W-:Y:S01]  /*160a0*/  ISETP.GE.AND P4, PT, R71, UR4, PT ;  /* 0x0000000447007c0c */ /* 0x000fe2000bf86270 */
[----:B------:R-:W2:Y:S01]  /*160b0*/  LDL R72, [R1+0x70] ;  /* 0x0000700001487983 */ /* 0x000ea20000100800 */
[----:B------:R-:W-:-:S03]  /*160c0*/  PRMT R41, RZ, 0x7610, R41 ;  /* 0x00007610ff297816 */ /* 0x000fc60000000029 */
[----:B------:R-:W2:Y:S04]  /*160d0*/  LDL R71, [R1+0x74] ;  /* 0x0000740001477983 */ /* 0x000ea80000100800 */
[----:B------:R4:W2:Y:S02]  /*160e0*/  @!P0 LDG.E.U8 R41, desc[UR22][R2.64] ;  /* 0x0000001602298981 */ /* 0x0008a4000c1e1100 */
[----:B----4-:R-:W-:Y:S02]  /*160f0*/  @!P1 IMAD.MOV.U32 R2, RZ, RZ, R63 ;  /* 0x000000ffff029224 */ /* 0x010fe400078e003f */
[----:B------:R-:W4:Y:S01]  /*16100*/  LDL R63, [R1+0x7c] ;  /* 0x00007c00013f7983 */ /* 0x000f220000100800 */
[----:B---3--:R-:W-:-:S03]  /*16110*/  @!P1 IMAD.MOV.U32 R3, RZ, RZ, R69 ;  /* 0x000000ffff039224 */ /* 0x008fc600078e0045 */
[----:B------:R-:W3:Y:S01]  /*16120*/  LDL R69, [R1+0x78] ;  /* 0x0000780001457983 */ /* 0x000ee20000100800 */
[----:B------:R-:W-:-:S04]  /*16130*/  SHF.R.U32.HI R91, RZ, 0x6, R91 ;  /* 0x00000006ff5b7819 */ /* 0x000fc8000001165b */
[----:B------:R-:W-:-:S04]  /*16140*/  SGXT.U32 R91, R91, 0x1 ;  /* 0x000000015b5b781a */ /* 0x000fc80000000000 */
[----:B------:R-:W-:-:S04]  /*16150*/  LOP3.LUT R91, R91, 0x16, RZ, 0xfc, !PT ;  /* 0x000000165b5b7812 */ /* 0x000fc800078efcff */
[----:B------:R-:W-:Y:S02]  /*16160*/  ISETP.GE.AND P0, PT, R91, UR4, PT ;  /* 0x000000045b007c0c */ /* 0x000fe4000bf06270 */
[----:B------:R-:W0:Y:S01]  /*16170*/  S2R R91, SR_TID.X ;  /* 0x00000000005b7919 */ /* 0x000e220000002100 */
[----:B------:R-:W-:-:S06]  /*16180*/  PRMT R66, RZ, 0x7610, R66 ;  /* 0x00007610ff427816 */ /* 0x000fcc0000000042 */
[----:B------:R2:W3:Y:S01]  /*16190*/  @!P1 LDG.E.U8 R66, desc[UR22][R2.64] ;  /* 0x0000001602429981 */ /* 0x0004e2000c1e1100 */
[----:B------:R-:W-:Y:S01]  /*161a0*/  PRMT R14, RZ, 0x7610, R14 ;  /* 0x00007610ff0e7816 */ /* 0x000fe2000000000e */
[----:B--2---:R-:W-:Y:S01]  /*161b0*/  @!P3 IMAD.MOV.U32 R2, RZ, RZ, R74 ;  /* 0x000000ffff02b224 */ /* 0x004fe200078e004a */
[--C-:B0-----:R-:W-:Y:S02]  /*161c0*/  SHF.R.U32.HI R74, RZ, 0x6, R91.reuse ;  /* 0x00000006ff4a7819 */ /* 0x101fe4000001165b */
[----:B------:R-:W-:Y:S01]  /*161d0*/  SHF.R.U32.HI R91, RZ, 0x6, R91 ;  /* 0x00000006ff5b7819 */ /* 0x000fe2000001165b */
[----:B------:R-:W-:Y:S01]  /*161e0*/  @!P3 IMAD.MOV.U32 R3, RZ, RZ, R85 ;  /* 0x000000ffff03b224 */ /* 0x000fe200078e0055 */
[----:B------:R-:W-:Y:S01]  /*161f0*/  SGXT.U32 R74, R74, 0x1 ;  /* 0x000000014a4a781a */ /* 0x000fe20000000000 */
[----:B------:R-:W2:Y:S01]  /*16200*/  LDL R85, [R1+0x80] ;  /* 0x0000800001557983 */ /* 0x000ea20000100800 */
[----:B------:R-:W-:-:S03]  /*16210*/  SGXT.U32 R91, R91, 0x1 ;  /* 0x000000015b5b781a */ /* 0x000fc60000000000 */
[----:B------:R0:W2:Y:S01]  /*16220*/  @!P3 LDG.E.U8 R14, desc[UR22][R2.64] ;  /* 0x00000016020eb981 */ /* 0x0000a2000c1e1100 */
[----:B------:R-:W-:-:S04]  /*16230*/  LOP3.LUT R91, R91, 0x1a, RZ, 0xfc, !PT ;  /* 0x0000001a5b5b7812 */ /* 0x000fc800078efcff */
[----:B------:R-:W-:Y:S02]  /*16240*/  ISETP.GE.AND P3, PT, R91, UR4, PT ;  /* 0x000000045b007c0c */ /* 0x000fe4000bf66270 */
[----:B------:R-:W1:Y:S01]  /*16250*/  S2R R91, SR_TID.X ;  /* 0x00000000005b7919 */ /* 0x000e620000002100 */
[----:B------:R-:W-:Y:S02]  /*16260*/  LOP3.LUT R74, R74, 0x18, RZ, 0xfc, !PT ;  /* 0x000000184a4a7812 */ /* 0x000fe400078efcff */
[----:B------:R-:W-:Y:S02]  /*16270*/  PRMT R10, RZ, 0x7610, R10 ;  /* 0x00007610ff0a7816 */ /* 0x000fe4000000000a */
[----:B------:R-:W-:Y:S02]  /*16280*/  ISETP.GE.AND P1, PT, R74, UR4, PT ;  /* 0x000000044a007c0c */ /* 0x000fe4000bf26270 */
[----:B------:R-:W2:Y:S01]  /*16290*/  LDL R74, [R1+0x84] ;  /* 0x00008400014a7983 */ /* 0x000ea20000100800 */
[----:B0-----:R-:W-:Y:S01]  /*162a0*/  @!P5 IMAD.MOV.U32 R3, RZ, RZ, R89 ;  /* 0x000000ffff03d224 */ /* 0x001fe200078e0059 */
[----:B------:R-:W-:-:S02]  /*162b0*/  PRMT R40, RZ, 0x7610, R40 ;  /* 0x00007610ff287816 */ /* 0x000fc40000000028 */
[----:B------:R-:W2:Y:S01]  /*162c0*/  LDL R89, [R1+0x98] ;  /* 0x0000980001597983 */ /* 0x000ea20000100800 */
[----:B------:R-:W-:-:S05]  /*162d0*/  @!P5 IMAD.MOV.U32 R2, RZ, RZ, R87 ;  /* 0x000000ffff02d224 */ /* 0x000fca00078e0057 */
[----:B------:R0:W2:Y:S02]  /*162e0*/  @!P5 LDG.E.U8 R10, desc[UR22][R2.64] ;  /* 0x00000016020ad981 */ /* 0x0000a4000c1e1100 */
[----:B0-----:R-:W-:Y:S02]  /*162f0*/  @!P4 IMAD.MOV.U32 R2, RZ, RZ, R71 ;  /* 0x000000ffff02c224 */ /* 0x001fe400078e0047 */
[----:B------:R-:W-:Y:S01]  /*16300*/  @!P4 IMAD.MOV.U32 R3, RZ, RZ, R72 ;  /* 0x000000ffff03c224 */ /* 0x000fe200078e0048 */
[----:B------:R-:W2:Y:S04]  /*16310*/  LDL R71, [R1+0x8c] ;  /* 0x00008c0001477983 */ /* 0x000ea80000100800 */
[----:B------:R-:W2:Y:S04]  /*16320*/  LDL R72, [R1+0x88] ;  /* 0x0000880001487983 */ /* 0x000ea80000100800 */
[----:B------:R4:W2:Y:S02]  /*16330*/  @!P4 LDG.E.U8 R40, desc[UR22][R2.64] ;  /* 0x000000160228c981 */ /* 0x0008a4000c1e1100 */
[----:B----4-:R-:W-:Y:S01]  /*16340*/  @!P0 IMAD.MOV.U32 R2, RZ, RZ, R63 ;  /* 0x000000ffff028224 */ /* 0x010fe200078e003f */
[----:B-1----:R-:W-:-:S04]  /*16350*/  SHF.R.U32.HI R63, RZ, 0x6, R91 ;  /* 0x00000006ff3f7819 */ /* 0x002fc8000001165b */
[----:B------:R-:W-:-:S04]  /*16360*/  SGXT.U32 R63, R63, 0x1 ;  /* 0x000000013f3f781a */ /* 0x000fc80000000000 */
[----:B------:R-:W-:-:S04]  /*16370*/  LOP3.LUT R63, R63, 0x1c, RZ, 0xfc, !PT ;  /* 0x0000001c3f3f7812 */ /* 0x000fc800078efcff */
[----:B------:R-:W-:Y:S02]  /*16380*/  ISETP.GE.AND P5, PT, R63, UR4, PT ;  /* 0x000000043f007c0c */ /* 0x000fe4000bfa6270 */
[----:B------:R-:W-:-:S04]  /*16390*/  LEA.HI R63, R91, 0x1e, RZ, 0x1a ;  /* 0x0000001e5b3f7811 */ /* 0x000fc800078fd0ff */
[----:B------:R-:W-:Y:S02]  /*163a0*/  ISETP.GE.AND P4, PT, R63, UR4, PT ;  /* 0x000000043f007c0c */ /* 0x000fe4000bf86270 */
[----:B------:R-:W4:Y:S01]  /*163b0*/  LDL R63, [R1+0x94] ;  /* 0x00009400013f7983 */ /* 0x000f220000100800 */
[----:B---3--:R-:W-:-:S03]  /*163c0*/  @!P0 IMAD.MOV.U32 R3, RZ, RZ, R69 ;  /* 0x000000ffff038224 */ /* 0x008fc600078e0045 */
[----:B------:R-:W3:Y:S01]  /*163d0*/  LDL R69, [R1+0x90] ;  /* 0x0000900001457983 */ /* 0x000ee20000100800 */
[----:B------:R-:W-:Y:S02]  /*163e0*/  PRMT R65, RZ, 0x7610, R65 ;  /* 0x00007610ff417816 */ /* 0x000fe40000000041 */
[----:B------:R-:W-:-:S04]  /*163f0*/  PRMT R13, RZ, 0x7610, R13 ;  /* 0x00007610ff0d7816 */ /* 0x000fc8000000000d */
[----:B------:R2:W3:Y:S01]  /*16400*/  @!P0 LDG.E.U8 R65, desc[UR22][R2.64] ;  /* 0x0000001602418981 */ /* 0x0004e2000c1e1100 */
[----:B------:R-:W-:Y:S02]  /*16410*/  PRMT R9, RZ, 0x7610, R9 ;  /* 0x00007610ff097816 */ /* 0x000fe40000000009 */
[----:B------:R-:W-:-:S04]  /*16420*/  SHF.R.U32.HI R87, RZ, 0x6, R91 ;  /* 0x00000006ff577819 */ /* 0x000fc8000001165b */
[----:B------:R-:W-:-:S04]  /*16430*/  SGXT.U32 R87, R87, 0x1 ;  /* 0x000000015757781a */ /* 0x000fc80000000000 */
[----:B------:R-:W-:-:S04]  /*16440*/  LOP3.LUT R87, R87, 0x20, RZ, 0xfc, !PT ;  /* 0x0000002057577812 */ /* 0x000fc800078efcff */
[----:B------:R-:W-:Y:S02]  /*16450*/  ISETP.GE.AND P0, PT, R87, UR4, PT ;  /* 0x0000000457007c0c */ /* 0x000fe4000bf06270 */
[----:B------:R-:W3:Y:S01]  /*16460*/  LDL R87, [R1+0x9c] ;  /* 0x00009c0001577983 */ /* 0x000ee20000100800 */
[----:B--2---:R-:W-:-:S03]  /*16470*/  @!P1 IMAD.MOV.U32 R3, RZ, RZ, R85 ;  /* 0x000000ffff039224 */ /* 0x004fc600078e0055 */
[----:B------:R-:W2:Y:S01]  /*16480*/  LDL R85, [R1+0xa0] ;  /* 0x0000a00001557983 */ /* 0x000ea20000100800 */
[----:B------:R-:W-:-:S03]  /*16490*/  @!P1 IMAD.MOV.U32 R2, RZ, RZ, R74 ;  /* 0x000000ffff029224 */ /* 0x000fc600078e004a */
[----:B------:R-:W2:Y:S04]  /*164a0*/  LDL R74, [R1+0xa4] ;  /* 0x0000a400014a7983 */ /* 0x000ea80000100800 */
[----:B------:R0:W2:Y:S02]  /*164b0*/  @!P1 LDG.E.U8 R13, desc[UR22][R2.64] ;  /* 0x00000016020d9981 */ /* 0x0000a4000c1e1100 */
[----:B0-----:R-:W-:Y:S02]  /*164c0*/  @!P3 IMAD.MOV.U32 R2, RZ, RZ, R71 ;  /* 0x000000ffff02b224 */ /* 0x001fe400078e0047 */
[----:B------:R-:W2:Y:S01]  /*164d0*/  LDL R71, [R1+0xac] ;  /* 0x0000ac0001477983 */ /* 0x000ea20000100800 */
[----:B------:R-:W-:-:S03]  /*164e0*/  @!P3 IMAD.MOV.U32 R3, RZ, RZ, R72 ;  /* 0x000000ffff03b224 */ /* 0x000fc600078e0048 */
[----:B------:R-:W2:Y:S04]  /*164f0*/  LDL R72, [R1+0xa8] ;  /* 0x0000a80001487983 */ /* 0x000ea80000100800 */
[----:B------:R0:W2:Y:S02]  /*16500*/  @!P3 LDG.E.U8 R9, desc[UR22][R2.64] ;  /* 0x000000160209b981 */ /* 0x0000a4000c1e1100 */
[----:B0-----:R-:W0:Y:S02]  /*16510*/  S2R R3, SR_TID.X ;  /* 0x0000000000037919 */ /* 0x001e240000002100 */
[--C-:B0-----:R-:W-:Y:S02]  /*16520*/  SHF.R.U32.HI R91, RZ, 0x6, R3.reuse ;  /* 0x00000006ff5b7819 */ /* 0x101fe40000011603 */
[----:B------:R-:W-:-:S04]  /*16530*/  SHF.R.U32.HI R3, RZ, 0x6, R3 ;  /* 0x00000006ff037819 */ /* 0x000fc80000011603 */
[----:B------:R-:W-:-:S04]  /*16540*/  SGXT.U32 R3, R3, 0x1 ;  /* 0x000000010303781a */ /* 0x000fc80000000000 */
[----:B------:R-:W-:-:S04]  /*16550*/  LOP3.LUT R3, R3, 0x22, RZ, 0xfc, !PT ;  /* 0x0000002203037812 */ /* 0x000fc800078efcff */
[----:B------:R-:W-:Y:S01]  /*16560*/  ISETP.GE.AND P1, PT, R3, UR4, PT ;  /* 0x0000000403007c0c */ /* 0x000fe2000bf26270 */
[----:B----4-:R-:W-:Y:S02]  /*16570*/  @!P5 IMAD.MOV.U32 R2, RZ, RZ, R63 ;  /* 0x000000ffff02d224 */ /* 0x010fe400078e003f */
[----:B------:R-:W4:Y:S01]  /*16580*/  LDL R63, [R1+0xb4] ;  /* 0x0000b400013f7983 */ /* 0x000f220000100800 */
[----:B---3--:R-:W-:-:S03]  /*16590*/  @!P5 IMAD.MOV.U32 R3, RZ, RZ, R69 ;  /* 0x000000ffff03d224 */ /* 0x008fc600078e0045 */
[----:B------:R-:W3:Y:S01]  /*165a0*/  LDL R69, [R1+0xb0] ;  /* 0x0000b00001457983 */ /* 0x000ee20000100800 */
[----:B------:R-:W-:Y:S02]  /*165b0*/  SGXT.U32 R91, R91, 0x1 ;  /* 0x000000015b5b781a */ /* 0x000fe40000000000 */
[----:B------:R-:W-:Y:S02]  /*165c0*/  PRMT R39, RZ, 0x7610, R39 ;  /* 0x00007610ff277816 */ /* 0x000fe40000000027 */
[----:B------:R-:W-:Y:S02]  /*165d0*/  LOP3.LUT R91, R91, 0x24, RZ, 0xfc, !PT ;  /* 0x000000245b5b7812 */ /* 0x000fe400078efcff */
[----:B------:R-:W-:Y:S02]  /*165e0*/  PRMT R64, RZ, 0x7610, R64 ;  /* 0x00007610ff407816 */ /* 0x000fe40000000040 */
[----:B------:R0:W3:Y:S01]  /*165f0*/  @!P5 LDG.E.U8 R39, desc[UR22][R2.64] ;  /* 0x000000160227d981 */ /* 0x0000e2000c1e1100 */
[----:B------:R-:W-:-:S02]  /*16600*/  ISETP.GE.AND P3, PT, R91, UR4, PT ;  /* 0x000000045b007c0c */ /* 0x000fc4000bf66270 */
[----:B------:R-:W1:Y:S01]  /*16610*/  S2R R91, SR_TID.X ;  /* 0x00000000005b7919 */ /* 0x000e620000002100 */
[----:B------:R-:W-:Y:S01]  /*16620*/  PRMT R12, RZ, 0x7610, R12 ;  /* 0x00007610ff0c7816 */ /* 0x000fe2000000000c */
[----:B0-----:R-:W-:Y:S01]  /*16630*/  @!P4 IMAD.MOV.U32 R3, RZ, RZ, R89 ;  /* 0x000000ffff03c224 */ /* 0x001fe200078e0059 */
[----:B------:R-:W-:Y:S01]  /*16640*/  PRMT R8, RZ, 0x7610, R8 ;  /* 0x00007610ff087816 */ /* 0x000fe20000000008 */
[----:B------:R-:W3:Y:S01]  /*16650*/  LDL R89, [R1+0x4c0] ;  /* 0x0004c00001597983 */ /* 0x000ee20000100800 */
[----:B------:R-:W-:-:S05]  /*16660*/  @!P4 IMAD.MOV.U32 R2, RZ, RZ, R87 ;  /* 0x000000ffff02c224 */ /* 0x000fca00078e0057 */
[----:B------:R2:W3:Y:S02]  /*16670*/  @!P4 LDG.E.U8 R64, desc[UR22][R2.64] ;  /* 0x000000160240c981 */ /* 0x0004e4000c1e1100 */
[----:B--2---:R-:W-:Y:S02]  /*16680*/  @!P0 IMAD.MOV.U32 R3, RZ, RZ, R85 ;  /* 0x000000ffff038224 */ /* 0x004fe400078e0055 */
[----:B------:R-:W-:-:S05]  /*16690*/  @!P0 IMAD.MOV.U32 R2, RZ, RZ, R74 ;  /* 0x000000ffff028224 */ /* 0x000fca00078e004a */
[----:B------:R0:W2:Y:S02]  /*166a0*/  @!P0 LDG.E.U8 R12, desc[UR22][R2.64] ;  /* 0x00000016020c8981 */ /* 0x0000a4000c1e1100 */
[----:B0-----:R-:W-:Y:S01]  /*166b0*/  @!P1 IMAD.MOV.U32 R2, RZ, RZ, R71 ;  /* 0x000000ffff029224 */ /* 0x001fe200078e0047 */
[--C-:B-1----:R-:W-:Y:S01]  /*166c0*/  SHF.R.U32.HI R87, RZ, 0x6, R91.reuse ;  /* 0x00000006ff577819 */ /* 0x102fe2000001165b */
[----:B------:R-:W2:Y:S01]  /*166d0*/  LDL R71, [R1+0x4d4] ;  /* 0x0004d40001477983 */ /* 0x000ea20000100800 */
[----:B------:R-:W-:Y:S02]  /*166e0*/  @!P1 IMAD.MOV.U32 R3, RZ, RZ, R72 ;  /* 0x000000ffff039224 */ /* 0x000fe400078e0048 */
[----:B------:R-:W-:Y:S01]  /*166f0*/  SGXT.U32 R87, R87, 0x1 ;  /* 0x000000015757781a */ /* 0x000fe20000000000 */
[----:B------:R-:W2:Y:S04]  /*16700*/  LDL R72, [R1+0x4d0] ;  /* 0x0004d00001487983 */ /* 0x000ea80000100800 */
[----:B------:R4:W2:Y:S01]  /*16710*/  @!P1 LDG.E.U8 R8, desc[UR22][R2.64] ;  /* 0x0000001602089981 */ /* 0x0008a2000c1e1100 */
[----:B------:R-:W-:-:S02]  /*16720*/  SHF.R.U32.HI R74, RZ, 0x6, R91 ;  /* 0x00000006ff4a7819 */ /* 0x000fc4000001165b */
[----:B------:R-:W-:Y:S02]  /*16730*/  SHF.R.U32.HI R85, RZ, 0x6, R91 ;  /* 0x00000006ff557819 */ /* 0x000fe4000001165b */
[----:B------:R-:W-:Y:S01]  /*16740*/  PRMT R38, RZ, 0x7610, R38 ;  /* 0x00007610ff267816 */ /* 0x000fe20000000026 */
[----:B------:R-:W2:Y:S01]  /*16750*/  LDL R91, [R1+0xbc] ;  /* 0x0000bc00015b7983 */ /* 0x000ea20000100800 */
[----:B------:R-:W-:Y:S02]  /*16760*/  LOP3.LUT R87, R87, 0x26, RZ, 0xfc, !PT ;  /* 0x0000002657577812 */ /* 0x000fe400078efcff */
[----:B------:R-:W-:Y:S02]  /*16770*/  SGXT.U32 R74, R74, 0x1 ;  /* 0x000000014a4a781a */ /* 0x000fe40000000000 */
[----:B------:R-:W-:Y:S02]  /*16780*/  SGXT.U32 R85, R85, 0x1 ;  /* 0x000000015555781a */ /* 0x000fe40000000000 */
[----:B------:R-:W-:-:S02]  /*16790*/  ISETP.GE.AND P5, PT, R87, UR4, PT ;  /* 0x0000000457007c0c */ /* 0x000fc4000bfa6270 */
[----:B------:R-:W-:Y:S01]  /*167a0*/  LOP3.LUT R85, R85, 0x28, RZ, 0xfc, !PT ;  /* 0x0000002855557812 */ /* 0x000fe200078efcff */
[----:B------:R-:W2:Y:S01]  /*167b0*/  LDL R87, [R1+0x4c4] ;  /* 0x0004c40001577983 */ /* 0x000ea20000100800 */
[----:B------:R-:W-:Y:S02]  /*167c0*/  LOP3.LUT R74, R74, 0x2a, RZ, 0xfc, !PT ;  /* 0x0000002a4a4a7812 */ /* 0x000fe400078efcff */
[----:B------:R-:W-:Y:S02]  /*167d0*/  ISETP.GE.AND P4, PT, R85, UR4, PT ;  /* 0x0000000455007c0c */ /* 0x000fe4000bf86270 */
[----:B------:R-:W-:Y:S01]  /*167e0*/  ISETP.GE.AND P0, PT, R74, UR4, PT ;  /* 0x000000044a007c0c */ /* 0x000fe2000bf06270 */
[----:B------:R-:W2:Y:S04]  /*167f0*/  LDL R85, [R1+0x4c8] ;  /* 0x0004c80001557983 */ /* 0x000ea80000100800 */
[----:B------:R-:W2:Y:S01]  /*16800*/  LDL R74, [R1+0x4cc] ;  /* 0x0004cc00014a7983 */ /* 0x000ea20000100800 */
[----:B----4-:R-:W-:-:S02]  /*16810*/  @!P3 IMAD.MOV.U32 R2, RZ, RZ, R63 ;  /* 0x000000ffff02b224 */ /* 0x010fc400078e003f */
[----:B------:R-:W0:Y:S01]  /*16820*/  S2R R63, SR_TID.X ;  /* 0x00000000003f7919 */ /* 0x000e220000002100 */
[----:B---3--:R-:W-:-:S05]  /*16830*/  @!P3 IMAD.MOV.U32 R3, RZ, RZ, R69 ;  /* 0x000000ffff03b224 */ /* 0x008fca00078e0045 */
[----:B------:R2:W3:Y:S04]  /*16840*/  @!P3 LDG.E.U8 R38, desc[UR22][R2.64] ;  /* 0x000000160226b981 */ /* 0x0004e8000c1e1100 */
[----:B------:R-:W4:Y:S01]  /*16850*/  LDL R3, [R1+0xb8] ;  /* 0x0000b80001037983 */ /* 0x000f220000100800 */
[----:B0-----:R-:W-:-:S04]  /*16860*/  SHF.R.U32.HI R69, RZ, 0x6, R63 ;  /* 0x00000006ff457819 */ /* 0x001fc8000001163f */
[----:B------:R-:W-:Y:S02]  /*16870*/  SGXT.U32 R69, R69, 0x1 ;  /* 0x000000014545781a */ /* 0x000fe40000000000 */
[----:B------:R-:W-:Y:S02]  /*16880*/  LEA.HI R63, R63, 0x2e, RZ, 0x1a ;  /* 0x0000002e3f3f7811 */ /* 0x000fe400078fd0ff */
[----:B------:R-:W-:Y:S02]  /*16890*/  LOP3.LUT R69, R69, 0x2c, RZ, 0xfc, !PT ;  /* 0x0000002c45457812 */ /* 0x000fe400078efcff */
[----:B------:R-:W-:Y:S02]  /*168a0*/  ISETP.GE.AND P3, PT, R63, UR4, PT ;  /* 0x000000043f007c0c */ /* 0x000fe4000bf66270 */
[----:B------:R-:W-:Y:S01]  /*168b0*/  ISETP.GE.AND P1, PT, R69, UR4, PT ;  /* 0x0000000445007c0c */ /* 0x000fe2000bf26270 */
[----:B------:R-:W3:Y:S04]  /*168c0*/  LDL R63, [R1+0x4dc] ;  /* 0x0004dc00013f7983 */ /* 0x000ee80000100800 */
[----:B------:R-:W3:Y:S01]  /*168d0*/  LDL R69, [R1+0x4d8] ;  /* 0x0004d80001457983 */ /* 0x000ee20000100800 */
[----:B------:R-:W-:-:S02]  /*168e0*/  PRMT R27, RZ, 0x7610, R27 ;  /* 0x00007610ff1b7816 */ /* 0x000fc4000000001b */
[----:B------:R-:W-:Y:S02]  /*168f0*/  PRMT R11, RZ, 0x7610, R11 ;  /* 0x00007610ff0b7816 */ /* 0x000fe4000000000b */
[----:B------:R-:W-:Y:S02]  /*16900*/  PRMT R7, RZ, 0x7610, R7 ;  /* 0x00007610ff077816 */ /* 0x000fe40000000007 */
[----:B------:R-:W-:Y:S02]  /*16910*/  PRMT R37, RZ, 0x7610, R37 ;  /* 0x00007610ff257816 */ /* 0x000fe40000000025 */
[----:B------:R-:W-:Y:S01]  /*16920*/  PRMT R26, RZ, 0x7610, R26 ;  /* 0x00007610ff1a7816 */ /* 0x000fe2000000001a */
[----:B--2---:R-:W-:-:S05]  /*16930*/  @!P5 IMAD.MOV.U32 R2, RZ, RZ, R91 ;  /* 0x000000ffff02d224 */ /* 0x004fca00078e005b */
[----:B----4-:R0:W2:Y:S02]  /*16940*/  @!P5 LDG.E.U8 R27, desc[UR22][R2.64] ;  /* 0x00000016021bd981 */ /* 0x0100a4000c1e1100 */
[----:B0-----:R-:W-:Y:S02]  /*16950*/  @!P4 IMAD.MOV.U32 R2, RZ, RZ, R87 ;  /* 0x000000ffff02c224 */ /* 0x001fe400078e0057 */
[----:B------:R-:W-:-:S05]  /*16960*/  @!P4 IMAD.MOV.U32 R3, RZ, RZ, R89 ;  /* 0x000000ffff03c224 */ /* 0x000fca00078e0059 */
[----:B------:R0:W4:Y:S02]  /*16970*/  @!P4 LDG.E.U8 R11, desc[UR22][R2.64] ;  /* 0x00000016020bc981 */ /* 0x000124000c1e1100 */
[----:B0-----:R-:W-:Y:S02]  /*16980*/  @!P0 IMAD.MOV.U32 R2, RZ, RZ, R74 ;  /* 0x000000ffff028224 */ /* 0x001fe400078e004a */
[----:B------:R-:W-:-:S05]  /*16990*/  @!P0 IMAD.MOV.U32 R3, RZ, RZ, R85 ;  /* 0x000000ffff038224 */ /* 0x000fca00078e0055 */
[----:B------:R0:W2:Y:S02]  /*169a0*/  @!P0 LDG.E.U8 R7, desc[UR22][R2.64] ;  /* 0x0000001602078981 */ /* 0x0000a4000c1e1100 */
[----:B0-----:R-:W-:Y:S02]  /*169b0*/  @!P1 IMAD.MOV.U32 R2, RZ, RZ, R71 ;  /* 0x000000ffff029224 */ /* 0x001fe400078e0047 */
[----:B------:R-:W-:Y:S01]  /*169c0*/  @!P1 IMAD.MOV.U32 R3, RZ, RZ, R72 ;  /* 0x000000ffff039224 */ /* 0x000fe200078e0048 */
[----:B------:R-:W0:Y:S04]  /*169d0*/  S2R R91, SR_TID.X ;  /* 0x00000000005b7919 */ /* 0x000e280000002100 */
[----:B------:R3:W2:Y:S01]  /*169e0*/  @!P1 LDG.E.U8 R37, desc[UR22][R2.64] ;  /* 0x0000001602259981 */ /* 0x0006a2000c1e1100 */
[----:B------:R-:W-:-:S03]  /*169f0*/  PRMT R5, RZ, 0x7610, R5 ;  /* 0x00007610ff057816 */ /* 0x000fc60000000005 */
[----:B------:R-:W2:Y:S04]  /*16a00*/  LDL R72, [R1+0x4f8] ;  /* 0x0004f80001487983 */ /* 0x000ea80000100800 */
[----:B------:R-:W2:Y:S01]  /*16a10*/  LDL R71, [R1+0x4fc] ;  /* 0x0004fc0001477983 */ /* 0x000ea20000100800 */
[----:B---3--:R-:W-:Y:S02]  /*16a20*/  @!P3 IMAD.MOV.U32 R2, RZ, RZ, R63 ;  /* 0x000000ffff02b224 */ /* 0x008fe400078e003f */
[----:B------:R-:W-:Y:S01]  /*16a30*/  @!P3 IMAD.MOV.U32 R3, RZ, RZ, R69 ;  /* 0x000000ffff03b224 */ /* 0x000fe200078e0045 */
[----:B------:R-:W3:Y:S04]  /*16a40*/  LDL R63, [R1+0x504] ;  /* 0x00050400013f7983 */ /* 0x000ee80000100800 */
[----:B------:R1:W2:Y:S04]  /*16a50*/  @!P3 LDG.E.U8 R26, desc[UR22][R2.64] ;  /* 0x00000016021ab981 */ /* 0x0002a8000c1e1100 */
[----:B------:R-:W2:Y:S04]  /*16a60*/  LDL R69, [R1+0x500] ;  /* 0x0005000001457983 */ /* 0x000ea80000100800 */
[----:B------:R-:W1:Y:S04]  /*16a70*/  LDL R2, [R1+0x4e0] ;  /* 0x0004e00001027983 */ /* 0x000e680000100800 */
[----:B------:R-:W1:Y:S01]  /*16a80*/  LDL R3, [R1+0x4e4] ;  /* 0x0004e40001037983 */ /* 0x000e620000100800 */
[----:B0-----:R-:W-:-:S04]  /*16a90*/  SHF.R.U32.HI R87, RZ, 0x6, R91 ;  /* 0x00000006ff577819 */ /* 0x001fc8000001165b */
[----:B------:R-:W-:-:S04]  /*16aa0*/  SGXT.U32 R87, R87, 0x1 ;  /* 0x000000015757781a */ /* 0x000fc80000000000 */
[----:B------:R-:W-:-:S04]  /*16ab0*/  LOP3.LUT R87, R87, 0x30, RZ, 0xfc, !PT ;  /* 0x0000003057577812 */ /* 0x000fc800078efcff */
[----:B------:R-:W-:Y:S02]  /*16ac0*/  ISETP.GE.AND P5, PT, R87, UR4, PT ;  /* 0x0000000457007c0c */ /* 0x000fe4000bfa6270 */
[--C-:B------:R-:W-:Y:S01]  /*16ad0*/  SHF.R.U32.HI R74, RZ, 0x6, R91.reuse ;  /* 0x00000006ff4a7819 */ /* 0x100fe2000001165b */
[----:B------:R-:W2:Y:S01]  /*16ae0*/  LDL R87, [R1+0x4f0] ;  /* 0x0004f00001577983 */ /* 0x000ea20000100800 */
[--C-:B------:R-:W-:Y:S02]  /*16af0*/  SHF.R.U32.HI R85, RZ, 0x6, R91.reuse ;  /* 0x00000006ff557819 */ /* 0x100fe4000001165b */
[--C-:B------:R-:W-:Y:S02]  /*16b00*/  SHF.R.U32.HI R89, RZ, 0x6, R91.reuse ;  /* 0x00000006ff597819 */ /* 0x100fe4000001165b */
[----:B------:R-:W-:Y:S02]  /*16b10*/  SHF.R.U32.HI R91, RZ, 0x6, R91 ;  /* 0x00000006ff5b7819 */ /* 0x000fe4000001165b */
[----:B------:R-:W-:-:S02]  /*16b20*/  SGXT.U32 R74, R74, 0x1 ;  /* 0x000000014a4a781a */ /* 0x000fc40000000000 */
[----:B------:R-:W-:Y:S02]  /*16b30*/  SGXT.U32 R85, R85, 0x1 ;  /* 0x000000015555781a */ /* 0x000fe40000000000 */
[----:B------:R-:W-:Y:S02]  /*16b40*/  SGXT.U32 R91, R91, 0x1 ;  /* 0x000000015b5b781a */ /* 0x000fe40000000000 */
[----:B------:R-:W-:Y:S02]  /*16b50*/  LOP3.LUT R74, R74, 0x34, RZ, 0xfc, !PT ;  /* 0x000000344a4a7812 */ /* 0x000fe400078efcff */
[----:B------:R-:W-:Y:S02]  /*16b60*/  SGXT.U32 R89, R89, 0x1 ;  /* 0x000000015959781a */ /* 0x000fe40000000000 */
[----:B------:R-:W-:Y:S02]  /*16b70*/  LOP3.LUT R85, R85, 0x32, RZ, 0xfc, !PT ;  /* 0x0000003255557812 */ /* 0x000fe400078efcff */
[----:B------:R-:W-:-:S02]  /*16b80*/  LOP3.LUT R91, R91, 0x36, RZ, 0xfc, !PT ;  /* 0x000000365b5b7812 */ /* 0x000fc400078efcff */
[----:B------:R-:W-:Y:S02]  /*16b90*/  LOP3.LUT R89, R89, 0x38, RZ, 0xfc, !PT ;  /* 0x0000003859597812 */ /* 0x000fe400078efcff */
[----:B------:R-:W-:Y:S02]  /*16ba0*/  ISETP.GE.AND P0, PT, R74, UR4, PT ;  /* 0x000000044a007c0c */ /* 0x000fe4000bf06270 */
[----:B------:R-:W2:Y:S01]  /*16bb0*/  LDL R74, [R1+0x4ec] ;  /* 0x0004ec00014a7983 */ /* 0x000ea20000100800 */
[----:B------:R-:W-:Y:S02]  /*16bc0*/  ISETP.GE.AND P4, PT, R85, UR4, PT ;  /* 0x0000000455007c0c */ /* 0x000fe4000bf86270 */
[----:B------:R-:W-:Y:S01]  /*16bd0*/  ISETP.GE.AND P1, PT, R91, UR4, PT ;  /* 0x000000045b007c0c */ /* 0x000fe2000bf26270 */
[----:B------:R-:W3:Y:S01]  /*16be0*/  LDL R85, [R1+0x4f4] ;  /* 0x0004f40001557983 */ /* 0x000ee20000100800 */
[----:B------:R-:W-:-:S03]  /*16bf0*/  ISETP.GE.AND P3, PT, R89, UR4, PT ;  /* 0x0000000459007c0c */ /* 0x000fc6000bf66270 */
[----:B------:R-:W3:Y:S04]  /*16c00*/  LDL.LU R91, [R1+0x754] ;  /* 0x00075400015b7983 */ /* 0x000ee80000300800 */
[----:B------:R-:W3:Y:S01]  /*16c10*/  LDL.LU R89, [R1+0x750] ;  /* 0x0007500001597983 */ /* 0x000ee20000300800 */
[----:B-1----:R-:W-:-:S04]  /*16c20*/  @!P5 LOP3.LUT R3, R3, R2, RZ, 0x3c, !PT ;  /* 0x000000020303d212 */ /* 0x002fc800078e3cff */
[----:B------:R-:W-:-:S04]  /*16c30*/  @!P5 LOP3.LUT R2, R3, R2, RZ, 0x3c, !PT ;  /* 0x000000020302d212 */ /* 0x000fc800078e3cff */
[----:B------:R-:W-:-:S05]  /*16c40*/  @!P5 LOP3.LUT R3, R3, R2, RZ, 0x3c, !PT ;  /* 0x000000020303d212 */ /* 0x000fca00078e3cff */
[----:B------:R2:W3:Y:S04]  /*16c50*/  @!P5 LDG.E.U8 R5, desc[UR22][R2.64] ;  /* 0x000000160205d981 */ /* 0x0004e8000c1e1100 */
[----:B------:R-:W3:Y:S01]  /*16c60*/  LDL R3, [R1+0x4e8] ;  /* 0x0004e80001037983 */ /* 0x000ee20000100800 */
[----:B------:R-:W-:Y:S02]  /*16c70*/  PRMT R6, RZ, 0x7610, R6 ;  /* 0x00007610ff067816 */ /* 0x000fe40000000006 */
[----:B------:R-:W-:Y:S02]  /*16c80*/  PRMT R36, RZ, 0x7610, R36 ;  /* 0x00007610ff247816 */ /* 0x000fe40000000024 */
[----:B------:R-:W-:Y:S01]  /*16c90*/  PRMT R68, RZ, 0x7610, R68 ;  /* 0x00007610ff447816 */ /* 0x000fe20000000044 */
[----:B--2---:R-:W-:Y:S01]  /*16ca0*/  @!P4 IMAD.MOV.U32 R2, RZ, RZ, R74 ;  /* 0x000000ffff02c224 */ /* 0x004fe200078e004a */
[----:B------:R-:W-:Y:S01]  /*16cb0*/  PRMT R4, RZ, 0x7610, R4 ;  /* 0x00007610ff047816 */ /* 0x000fe20000000004 */
[----:B------:R-:W0:Y:S03]  /*16cc0*/  S2R R74, SR_TID.X ;  /* 0x00000000004a7919 */ /* 0x000e260000002100 */
[----:B---3--:R1:W2:Y:S02]  /*16cd0*/  @!P4 LDG.E.U8 R6, desc[UR22][R2.64] ;  /* 0x000000160206c981 */ /* 0x0082a4000c1e1100 */
[----:B-1----:R-:W-:-:S02]  /*16ce0*/  @!P0 IMAD.MOV.U32 R2, RZ, RZ, R85 ;  /* 0x000000ffff028224 */ /* 0x002fc400078e0055 */
[----:B------:R-:W-:-:S05]  /*16cf0*/  @!P0 IMAD.MOV.U32 R3, RZ, RZ, R87 ;  /* 0x000000ffff038224 */ /* 0x000fca00078e0057 */
[----:B------:R1:W3:Y:S02]  /*16d00*/  @!P0 LDG.E.U8 R36, desc[UR22][R2.64] ;  /* 0x0000001602248981 */ /* 0x0002e4000c1e1100 */
[----:B-1----:R-:W-:Y:S02]  /*16d10*/  @!P1 IMAD.MOV.U32 R2, RZ, RZ, R71 ;  /* 0x000000ffff029224 */ /* 0x002fe400078e0047 */
[----:B------:R-:W-:Y:S01]  /*16d20*/  @!P1 IMAD.MOV.U32 R3, RZ, RZ, R72 ;  /* 0x000000ffff039224 */ /* 0x000fe200078e0048 */
[--C-:B0-----:R-:W-:Y:S01]  /*16d30*/  SHF.R.U32.HI R87, RZ, 0x6, R74.reuse ;  /* 0x00000006ff577819 */ /* 0x101fe2000001164a */
[----:B------:R-:W2:Y:S04]  /*16d40*/  LDL R71, [R1+0x51c] ;  /* 0x00051c0001477983 */ /* 0x000ea80000100800 */
[----:B------:R0:W2:Y:S01]  /*16d50*/  @!P1 LDG.E.U8 R68, desc[UR22][R2.64] ;  /* 0x0000001602449981 */ /* 0x0000a2000c1e1100 */
[----:B------:R-:W-:-:S02]  /*16d60*/  SHF.R.U32.HI R85, RZ, 0x6, R74 ;  /* 0x00000006ff557819 */ /* 0x000fc4000001164a */
[----:B------:R-:W-:Y:S01]  /*16d70*/  PRMT R46, RZ, 0x7610, R46 ;  /* 0x00007610ff2e7816 */ /* 0x000fe2000000002e */
[----:B------:R-:W2:Y:S01]  /*16d80*/  LDL R72, [R1+0x524] ;  /* 0x0005240001487983 */ /* 0x000ea20000100800 */
[----:B0-----:R-:W-:Y:S02]  /*16d90*/  @!P3 IMAD.MOV.U32 R2, RZ, RZ, R63 ;  /* 0x000000ffff02b224 */ /* 0x001fe400078e003f */
[----:B------:R-:W-:Y:S01]  /*16da0*/  @!P3 IMAD.MOV.U32 R3, RZ, RZ, R69 ;  /* 0x000000ffff03b224 */ /* 0x000fe200078e0045 */
[----:B------:R-:W-:Y:S01]  /*16db0*/  SGXT.U32 R87, R87, 0x1 ;  /* 0x000000015757781a */ /* 0x000fe20000000000 */
[----:B------:R-:W2:Y:S04]  /*16dc0*/  LDL R69, [R1+0x528] ;  /* 0x0005280001457983 */ /* 0x000ea80000100800 */
[----:B------:R0:W2:Y:S01]  /*16dd0*/  @!P3 LDG.E.U8 R4, desc[UR22][R2.64] ;  /* 0x000000160204b981 */ /* 0x0000a2000c1e1100 */
[----:B------:R-:W-:-:S02]  /*16de0*/  SGXT.U32 R85, R85, 0x1 ;  /* 0x000000015555781a */ /* 0x000fc40000000000 */
[----:B------:R-:W-:Y:S01]  /*16df0*/  LEA.HI R74, R74, 0x3e, RZ, 0x1a ;  /* 0x0000003e4a4a7811 */ /* 0x000fe200078fd0ff */
[----:B------:R-:W2:Y:S04]  /*16e00*/  LDL R63, [R1+0x52c] ;  /* 0x00052c00013f7983 */ /* 0x000ea80000100800 */
[----:B------:R-:W0:Y:S04]  /*16e10*/  LDL R2, [R1+0x508] ;  /* 0x0005080001027983 */ /* 0x000e280000100800 */
[----:B------:R-:W0:Y:S01]  /*16e20*/  LDL R3, [R1+0x50c] ;  /* 0x00050c0001037983 */ /* 0x000e220000100800 */
[----:B------:R-:W-:-:S04]  /*16e30*/  LOP3.LUT R87, R87, 0x3a, RZ, 0xfc, !PT ;  /* 0x0000003a57577812 */ /* 0x000fc800078efcff */
[----:B------:R-:W-:Y:S02]  /*16e40*/  ISETP.GE.AND P5, PT, R87, UR4, PT ;  /* 0x0000000457007c0c */ /* 0x000fe4000bfa6270 */
[----:B------:R-:W1:Y:S01]  /*16e50*/  S2R R87, SR_TID.X ;  /* 0x0000000000577919 */ /* 0x000e620000002100 */
[----:B------:R-:W-:-:S04]  /*16e60*/  LOP3.LUT R85, R85, 0x3c, RZ, 0xfc, !PT ;  /* 0x0000003c55557812 */ /* 0x000fc800078efcff */
[----:B------:R-:W-:Y:S02]  /*16e70*/  ISETP.GE.AND P4, PT, R85, UR4, PT ;  /* 0x0000000455007c0c */ /* 0x000fe4000bf86270 */
[----:B------:R-:W-:Y:S02]  /*16e80*/  ISETP.GE.AND P0, PT, R74, UR4, PT ;  /* 0x000000044a007c0c */ /* 0x000fe4000bf06270 */
[----:B------:R-:W2:Y:S01]  /*16e90*/  LDL R74, [R1+0x520] ;  /* 0x00052000014a7983 */ /* 0x000ea20000100800 */
[--C-:B-1----:R-:W-:Y:S02]  /*16ea0*/  SHF.R.U32.HI R85, RZ, 0x6, R87.reuse ;  /* 0x00000006ff557819 */ /* 0x102fe40000011657 */
[----:B------:R-:W-:Y:S02]  /*16eb0*/  SHF.R.U32.HI R87, RZ, 0x6, R87 ;  /* 0x00000006ff577819 */ /* 0x000fe40000011657 */
[----:B------:R-:W-:Y:S02]  /*16ec0*/  SGXT.U32 R85, R85, 0x1 ;  /* 0x000000015555781a */ /* 0x000fe40000000000 */
[----:B------:R-:W-:-:S02]  /*16ed0*/  SGXT.U32 R87, R87, 0x1 ;  /* 0x000000015757781a */ /* 0x000fc40000000000 */
[----:B------:R-:W-:Y:S02]  /*16ee0*/  LOP3.LUT R85, R85, 0x42, RZ, 0xfc, !PT ;  /* 0x0000004255557812 */ /* 0x000fe400078efcff */
[----:B------:R-:W-:Y:S02]  /*16ef0*/  LOP3.LUT R87, R87, 0x40, RZ, 0xfc, !PT ;  /* 0x0000004057577812 */ /* 0x000fe400078efcff */
[----:B------:R-:W-:Y:S02]  /*16f00*/  ISETP.GE.AND P3, PT, R85, UR4, PT ;  /* 0x0000000455007c0c */ /* 0x000fe4000bf66270 */
[----:B------:R-:W-:Y:S02]  /*16f10*/  ISETP.GE.AND P1, PT, R87, UR4, PT ;  /* 0x0000000457007c0c */ /* 0x000fe4000bf26270 */
[----:B------:R-:W2:Y:S04]  /*16f20*/  LDL.LU R87, [R1+0x74c] ;  /* 0x00074c0001577983 */ /* 0x000ea80000300800 */
[----:B------:R-:W2:Y:S01]  /*16f30*/  LDL.LU R85, [R1+0x748] ;  /* 0x0007480001557983 */ /* 0x000ea20000300800 */
[----:B0-----:R-:W-:-:S04]  /*16f40*/  @!P5 LOP3.LUT R3, R3, R2, RZ, 0x3c, !PT ;  /* 0x000000020303d212 */ /* 0x001fc800078e3cff */
[----:B------:R-:W-:-:S04]  /*16f50*/  @!P5 LOP3.LUT R2, R3, R2, RZ, 0x3c, !PT ;  /* 0x000000020302d212 */ /* 0x000fc800078e3cff */
[----:B------:R-:W-:-:S05]  /*16f60*/  @!P5 LOP3.LUT R3, R3, R2, RZ, 0x3c, !PT ;  /* 0x000000020303d212 */ /* 0x000fca00078e3cff */
[----:B------:R0:W2:Y:S04]  /*16f70*/  @!P5 LDG.E.U8 R46, desc[UR22][R2.64] ;  /* 0x00000016022ed981 */ /* 0x0000a8000c1e1100 */
[----:B------:R-:W0:Y:S04]  /*16f80*/  LDL R2, [R1+0x510] ;  /* 0x0005100001027983 */ /* 0x000e280000100800 */
[----:B------:R-:W0:Y:S01]  /*16f90*/  LDL R3, [R1+0x514] ;  /* 0x0005140001037983 */ /* 0x000e220000100800 */
[----:B------:R-:W-:Y:S02]  /*16fa0*/  PRMT R35, RZ, 0x7610, R35 ;  /* 0x00007610ff237816 */ /* 0x000fe40000000023 */
[----:B0-----:R-:W-:-:S04]  /*16fb0*/  @!P4 LOP3.LUT R3, R3, R2, RZ, 0x3c, !PT ;  /* 0x000000020303c212 */ /* 0x001fc800078e3cff */
[----:B------:R-:W-:-:S04]  /*16fc0*/  @!P4 LOP3.LUT R2, R3, R2, RZ, 0x3c, !PT ;  /* 0x000000020302c212 */ /* 0x000fc800078e3cff */
[----:B------:R-:W-:-:S05]  /*16fd0*/  @!P4 LOP3.LUT R3, R3, R2, RZ, 0x3c, !PT ;  /* 0x000000020303c212 */ /* 0x000fca00078e3cff */
[----:B------:R2:W3:Y:S04]  /*16fe0*/  @!P4 LDG.E.U8 R35, desc[UR22][R2.64] ;  /* 0x000000160223c981 */ /* 0x0004e8000c1e1100 */
[----:B------:R-:W3:Y:S01]  /*16ff0*/  LDL R3, [R1+0x518] ;  /* 0x0005180001037983 */ /* 0x000ee20000100800 */
[----:B------:R-:W-:Y:S01]  /*17000*/  PRMT R83, RZ, 0x7610, R83 ;  /* 0x00007610ff537816 */ /* 0x000fe20000000053 */
[----:B--2---:R-:W-:Y:S02]  /*17010*/  @!P0 IMAD.MOV.U32 R2, RZ, RZ, R71 ;  /* 0x000000ffff028224 */ /* 0x004fe400078e0047 */
[----:B------:R-:W0:Y:S01]  /*17020*/  S2R R71, SR_TID.X ;  /* 0x0000000000477919 */ /* 0x000e220000002100 */
[----:B------:R-:W-:Y:S02]  /*17030*/  PRMT R61, RZ, 0x7610, R61 ;  /* 0x00007610ff3d7816 */ /* 0x000fe4000000003d */
[----:B---3--:R1:W2:Y:S02]  /*17040*/  @!P0 LDG.E.U8 R83, desc[UR22][R2.64] ;  /* 0x0000001602538981 */ /* 0x0082a4000c1e1100 */
[----:B-1----:R-:W1:Y:S01]  /*17050*/  S2R R3, SR_TID.X ;  /* 0x0000000000037919 */ /* 0x002e620000002100 */
[----:B0-----:R-:W-:-:S04]  /*17060*/  SHF.R.U32.HI R2, RZ, 0x6, R71 ;  /* 0x00000006ff027819 */ /* 0x001fc80000011647 */
[----:B------:R-:W-:-:S04]  /*17070*/  SGXT.U32 R2, R2, 0x1 ;  /* 0x000000010202781a */ /* 0x000fc80000000000 */
[----:B------:R-:W-:Y:S02]  /*17080*/  LOP3.LUT R2, R2, 0x46, RZ, 0xfc, !PT ;  /* 0x0000004602027812 */ /* 0x000fe400078efcff */
[----:B-1----:R-:W-:-:S04]  /*17090*/  SHF.R.U32.HI R3, RZ, 0x6, R3 ;  /* 0x00000006ff037819 */ /* 0x002fc80000011603 */
[----:B------:R-:W-:-:S04]  /*170a0*/  SGXT.U32 R3, R3, 0x1 ;  /* 0x000000010303781a */ /* 0x000fc80000000000 */
[----:B------:R-:W-:-:S04]  /*170b0*/  LOP3.LUT R3, R3, 0x44, RZ, 0xfc, !PT ;  /* 0x0000004403037812 */ /* 0x000fc800078efcff */
[----:B------:R-:W-:Y:S02]  /*170c0*/  ISETP.GE.AND P5, PT, R3, UR4, PT ;  /* 0x0000000403007c0c */ /* 0x000fe4000bfa6270 */
[----:B------:R-:W-:-:S04]  /*170d0*/  SHF.R.U32.HI R3, RZ, 0x6, R71 ;  /* 0x00000006ff037819 */ /* 0x000fc80000011647 */
[----:B------:R-:W-:-:S04]  /*170e0*/  SGXT.U32 R3, R3, 0x1 ;  /* 0x000000010303781a */ /* 0x000fc80000000000 */
[----:B------:R-:W-:Y:S02]  /*170f0*/  LOP3.LUT R3, R3, 0x48, RZ, 0xfc, !PT ;  /* 0x0000004803037812 */ /* 0x000fe400078efcff */
[----:B------:R-:W-:Y:S01]  /*17100*/  ISETP.GE.AND P4, PT, R2, UR4, PT ;  /* 0x0000000402007c0c */ /* 0x000fe2000bf86270 */
[----:B------:R-:W-:Y:S01]  /*17110*/  @!P1 IMAD.MOV.U32 R2, RZ, RZ, R72 ;  /* 0x000000ffff029224 */ /* 0x000fe200078e0048 */
[----:B------:R-:W-:Y:S01]  /*17120*/  ISETP.GE.AND P0, PT, R3, UR4, PT ;  /* 0x0000000403007c0c */ /* 0x000fe2000bf06270 */
[----:B------:R-:W-:Y:S01]  /*17130*/  @!P1 IMAD.MOV.U32 R3, RZ, RZ, R74 ;  /* 0x000000ffff039224 */ /* 0x000fe200078e004a */
[----:B------:R-:W-:-:S04]  /*17140*/  PRMT R52, RZ, 0x7610, R52 ;  /* 0x00007610ff347816 */ /* 0x000fc80000000034 */
[----:B------:R0:W3:Y:S02]  /*17150*/  @!P1 LDG.E.U8 R61, desc[UR22][R2.64] ;  /* 0x00000016023d9981 */ /* 0x0000e4000c1e1100 */
[----:B0-----:R-:W-:Y:S02]  /*17160*/  @!P3 IMAD.MOV.U32 R2, RZ, RZ, R63 ;  /* 0x000000ffff02b224 */ /* 0x001fe400078e003f */
[----:B------:R-:W-:-:S05]  /*17170*/  @!P3 IMAD.MOV.U32 R3, RZ, RZ, R69 ;  /* 0x000000ffff03b224 */ /* 0x000fca00078e0045 */
[----:B------:R0:W3:Y:S04]  /*17180*/  @!P3 LDG.E.U8 R52, desc[UR22][R2.64] ;  /* 0x000000160234b981 */ /* 0x0000e8000c1e1100 */
[----:B--2---:R1:W-:Y:S04]  /*17190*/  STL [R1], R83 ;  /* 0x0000005301007387 */ /* 0x0043e80000100800 */
[----:B-1----:R-:W2:Y:S04]  /*171a0*/  LDL.LU R83, [R1+0x744] ;  /* 0x0007440001537983 */ /* 0x002ea80000300800 */
[----:B------:R-:W0:Y:S04]  /*171b0*/  LDL R71, [R1+0x534] ;  /* 0x0005340001477983 */ /* 0x000e280000100800 */
[----:B------:R-:W2:Y:S01]  /*171c0*/  LDL R3, [R1+0x530] ;  /* 0x0005300001037983 */ /* 0x000ea20000100800 */
[----:B------:R-:W-:-:S02]  /*171d0*/  PRMT R34, RZ, 0x7610, R34 ;  /* 0x00007610ff227816 */ /* 0x000fc40000000022 */
[----:B------:R-:W-:Y:S01]  /*171e0*/  PRMT R81, RZ, 0x7610, R81 ;  /* 0x00007610ff517816 */ /* 0x000fe20000000051 */
[----:B------:R-:W1:Y:S01]  /*171f0*/  S2R R69, SR_TID.X ;  /* 0x0000000000457919 */ /* 0x000e620000002100 */
[----:B------:R-:W3:Y:S04]  /*17200*/  LDL R72, [R1+0x564] ;  /* 0x0005640001487983 */ /* 0x000ee80000100800 */
[----:B------:R-:W3:Y:S01]  /*17210*/  LDL R74, [R1+0x58c] ;  /* 0x00058c00014a7983 */ /* 0x000ee20000100800 */
[----:B0-----:R-:W-:-:S05]  /*17220*/  @!P5 IMAD.MOV.U32 R2, RZ, RZ, R71 ;  /* 0x000000ffff02d224 */ /* 0x001fca00078e0047 */
[----:B--2---:R0:W2:Y:S04]  /*17230*/  @!P5 LDG.E.U8 R34, desc[UR22][R2.64] ;  /* 0x000000160222d981 */ /* 0x0040a8000c1e1100 */
[----:B------:R-:W0:Y:S04]  /*17240*/  LDL R2, [R1+0x538] ;  /* 0x0005380001027983 */ /* 0x000e280000100800 */
[----:B------:R-:W0:Y:S01]  /*17250*/  LDL R3, [R1+0x53c] ;  /* 0x00053c0001037983 */ /* 0x000e220000100800 */
[----:B-1----:R-:W-:Y:S02]  /*17260*/  SHF.R.U32.HI R63, RZ, 0x6, R69 ;  /* 0x00000006ff3f7819 */ /* 0x002fe40000011645 */
[----:B0-----:R-:W-:-:S04]  /*17270*/  @!P4 LOP3.LUT R3, R3, R2, RZ, 0x3c, !PT ;  /* 0x000000020303c212 */ /* 0x001fc800078e3cff */
[----:B------:R-:W-:-:S04]  /*17280*/  @!P4 LOP3.LUT R2, R3, R2, RZ, 0x3c, !PT ;  /* 0x000000020302c212 */ /* 0x000fc800078e3cff */
[----:B------:R-:W-:-:S05]  /*17290*/  @!P4 LOP3.LUT R3, R3, R2, RZ, 0x3c, !PT ;  /* 0x000000020303c212 */ /* 0x000fca00078e3cff */
[----:B------:R-:W2:Y:S01]  /*172a0*/  @!P4 LDG.E.U8 R81, desc[UR22][R2.64] ;  /* 0x000000160251c981 */ /* 0x000ea2000c1e1100 */
[----:B------:R-:W-:Y:S02]  /*172b0*/  SHF.R.U32.HI R69, RZ, 0x6, R69 ;  /* 0x00000006ff457819 */ /* 0x000fe40000011645 */
[----:B------:R-:W-:Y:S02]  /*172c0*/  SGXT.U32 R63, R63, 0x1 ;  /* 0x000000013f3f781a */ /* 0x000fe40000000000 */
[----:B------:R-:W-:Y:S02]  /*172d0*/  SGXT.U32 R69, R69, 0x1 ;  /* 0x000000014545781a */ /* 0x000fe40000000000 */
[----:B------:R-:W-:Y:S02]  /*172e0*/  LOP3.LUT R63, R63, 0x58, RZ, 0xfc, !PT ;  /* 0x000000583f3f7812 */ /* 0x000fe400078efcff */
[----:B------:R-:W-:Y:S02]  /*172f0*/  LOP3.LUT R69, R69, 0x50, RZ, 0xfc, !PT ;  /* 0x0000005045457812 */ /* 0x000fe400078efcff */
[----:B------:R-:W-:-:S02]  /*17300*/  ISETP.GE.AND P3, PT, R63, UR4, PT ;  /* 0x000000043f007c0c */ /* 0x000fc4000bf66270 */
[----:B------:R-:W-:Y:S01]  /*17310*/  ISETP.GE.AND P1, PT, R69, UR4, PT ;  /* 0x0000000445007c0c */ /* 0x000fe2000bf26270 */
[----:B------:R-:W3:Y:S04]  /*17320*/  LDL R63, [R1+0x5bc] ;  /* 0x0005bc00013f7983 */ /* 0x000ee80000100800 */
[----:B------:R-:W3:Y:S04]  /*17330*/  LDL R69, [R1+0x5a8] ;  /* 0x0005a80001457983 */ /* 0x000ee80000100800 */
[----:B--2---:R0:W-:Y:S04]  /*17340*/  STL [R1+0xc], R81 ;  /* 0x00000c5101007387 */ /* 0x0041e80000100800 */
[----:B0-----:R-:W2:Y:S04]  /*17350*/  LDL.LU R81, [R1+0x740] ;  /* 0x0007400001517983 */ /* 0x001ea80000300800 */
[----:B------:R-:W2:Y:S04]  /*17360*/  LDL R2, [R1+0x540] ;  /* 0x0005400001027983 */ /* 0x000ea80000100800 */
[----:B------:R-:W2:Y:S01]  /*17370*/  LDL R3, [R1+0x544] ;  /* 0x0005440001037983 */ /* 0x000ea20000100800 */
[----:B------:R-:W-:-:S02]  /*17380*/  PRMT R60, RZ, 0x7610, R60 ;  /* 0x00007610ff3c7816 */ /* 0x000fc4000000003c */
[----:B--2---:R-:W-:-:S04]  /*17390*/  @!P0 LOP3.LUT R3, R3, R2, RZ, 0x3c, !PT ;  /* 0x0000000203038212 */ /* 0x004fc800078e3cff */
[----:B------:R-:W-:-:S04]  /*173a0*/  @!P0 LOP3.LUT R2, R3, R2, RZ, 0x3c, !PT ;  /* 0x0000000203028212 */ /* 0x000fc800078e3cff */
[----:B------:R-:W-:-:S05]  /*173b0*/  @!P0 LOP3.LUT R3, R3, R2, RZ, 0x3c, !PT ;  /* 0x0000000203038212 */ /* 0x000fca00078e3cff */
[----:B------:R3:W2:Y:S04]  /*173c0*/  @!P0 LDG.E.U8 R60, desc[UR22][R2.64] ;  /* 0x00000016023c8981 */ /* 0x0006a8000c1e1100 */
[----:B------:R-:W2:Y:S01]  /*173d0*/  LDL R3, [R1+0x560] ;  /* 0x0005600001037983 */ /* 0x000ea20000100800 */
[----:B------:R-:W-:Y:S01]  /*173e0*/  PRMT R59, RZ, 0x7610, R59 ;  /* 0x00007610ff3b7816 */ /* 0x000fe2000000003b */
[----:B---3--:R-:W-:Y:S01]  /*173f0*/  @!P1 IMAD.MOV.U32 R2, RZ, RZ, R72 ;  /* 0x000000ffff029224 */ /* 0x008fe200078e0048 */
[----:B------:R-:W0:Y:S01]  /*17400*/  S2R R71, SR_TID.X ;  /* 0x0000000000477919 */ /* 0x000e220000002100 */
[----:B------:R-:W-:Y:S02]  /*17410*/  PRMT R58, RZ, 0x7610, R58 ;  /* 0x00007610ff3a7816 */ /* 0x000fe4000000003a */
[----:B------:R-:W-:Y:S01]  /*17420*/  PRMT R57, RZ, 0x7610, R57 ;  /* 0x00007610ff397816 */ /* 0x000fe20000000039 */
[----:B------:R-:W3:Y:S04]  /*17430*/  LDL R72, [R1+0x5f4] ;  /* 0x0005f40001487983 */ /* 0x000ee80000100800 */
[----:B--2---:R1:W2:Y:S04]  /*17440*/  @!P1 LDG.E.U8 R59, desc[UR22][R2.64] ;  /* 0x00000016023b9981 */ /* 0x0042a8000c1e1100 */
[----:B------:R-:W2:Y:S01]  /*17450*/  LDL R3, [R1+0x588] ;  /* 0x0005880001037983 */ /* 0x000ea20000100800 */
[----:B0-----:R-:W-:-:S04]  /*17460*/  SHF.R.U32.HI R71, RZ, 0x6, R71 ;  /* 0x00000006ff477819 */ /* 0x001fc80000011647 */
[----:B------:R-:W-:-:S04]  /*17470*/  SGXT.U32 R71, R71, 0x1 ;  /* 0x000000014747781a */ /* 0x000fc80000000000 */
[----:B------:R-:W-:-:S04]  /*17480*/  LOP3.LUT R71, R71, 0x60, RZ, 0xfc, !PT ;  /* 0x0000006047477812 */ /* 0x000fc800078efcff */
[----:B------:R-:W-:Y:S01]  /*17490*/  ISETP.GE.AND P0, PT, R71, UR4, PT ;  /* 0x0000000447007c0c */ /* 0x000fe2000bf06270 */
[----:B-1----:R-:W-:Y:S01]  /*174a0*/  @!P3 IMAD.MOV.U32 R2, RZ, RZ, R74 ;  /* 0x000000ffff02b224 */ /* 0x002fe200078e004a */
[----:B------:R-:W0:Y:S01]  /*174b0*/  S2R R71, SR_TID.X ;  /* 0x0000000000477919 */ /* 0x000e220000002100 */
[----:B------:R-:W-:Y:S02]  /*174c0*/  PRMT R56, RZ, 0x7610, R56 ;  /* 0x00007610ff387816 */ /* 0x000fe40000000038 */
[----:B------:R-:W-:Y:S01]  /*174d0*/  PRMT R55, RZ, 0x7610, R55 ;  /* 0x00007610ff377816 */ /* 0x000fe20000000037 */
[----:B------:R-:W3:Y:S04]  /*174e0*/  LDL R74, [R1+0x60c] ;  /* 0x00060c00014a7983 */ /* 0x000ee80000100800 */
[----:B--2---:R1:W2:Y:S03]  /*174f0*/  @!P3 LDG.E.U8 R58, desc[UR22][R2.64] ;  /* 0x00000016023ab981 */ /* 0x0042a6000c1e1100 */
[----:B-1----:R-:W-:-:S02]  /*17500*/  @!P0 IMAD.MOV.U32 R2, RZ, RZ, R63 ;  /* 0x000000ffff028224 */ /* 0x002fc400078e003f */
[----:B------:R-:W-:Y:S01]  /*17510*/  @!P0 IMAD.MOV.U32 R3, RZ, RZ, R69 ;  /* 0x000000ffff038224 */ /* 0x000fe200078e0045 */
[----:B0-----:R-:W-:Y:S01]  /*17520*/  SHF.R.U32.HI R71, RZ, 0x6, R71 ;  /* 0x00000006ff477819 */ /* 0x001fe20000011647 */
[----:B------:R-:W2:Y:S04]  /*17530*/  LDL R69, [R1+0x548] ;  /* 0x0005480001457983 */ /* 0x000ea80000100800 */
[----:B------:R0:W2:Y:S04]  /*17540*/  @!P0 LDG.E.U8 R57, desc[UR22][R2.64] ;  /* 0x0000001602398981 */ /* 0x0000a8000c1e1100 */
[----:B------:R-:W2:Y:S04]  /*17550*/  LDL R63, [R1+0x54c] ;  /* 0x00054c00013f7983 */ /* 0x000ea80000100800 */
[----:B------:R-:W0:Y:S04]  /*17560*/  LDL R2, [R1+0x5d8] ;  /* 0x0005d80001027983 */ /* 0x000e280000100800 */
[----:B------:R-:W0:Y:S01]  /*17570*/  LDL R3, [R1+0x5dc] ;  /* 0x0005dc0001037983 */ /* 0x000e220000100800 */
[----:B------:R-:W-:-:S04]  /*17580*/  SGXT.U32 R71, R71, 0x1 ;  /* 0x000000014747781a */ /* 0x000fc80000000000 */
[----:B------:R-:W-:-:S04]  /*17590*/  LOP3.LUT R71, R71, 0x68, RZ, 0xfc, !PT ;  /* 0x0000006847477812 */ /* 0x000fc800078efcff */
[----:B------:R-:W-:Y:S02]  /*175a0*/  ISETP.GE.AND P1, PT, R71, UR4, PT ;  /* 0x0000000447007c0c */ /* 0x000fe4000bf26270 */
[----:B------:R-:W1:Y:S02]  /*175b0*/  S2R R71, SR_TID.X ;  /* 0x0000000000477919 */ /* 0x000e640000002100 */
[----:B-1----:R-:W-:-:S09]  /*175c0*/  SHF.R.U32.HI R71, RZ, 0x6, R71 ;  /* 0x00000006ff477819 */ /* 0x002fd20000011647 */
[----:B0-----:R-:W-:-:S04]  /*175d0*/  @!P1 LOP3.LUT R3, R3, R2, RZ, 0x3c, !PT ;  /* 0x0000000203039212 */ /* 0x001fc800078e3cff */
[----:B------:R-:W-:-:S04]  /*175e0*/  @!P1 LOP3.LUT R2, R3, R2, RZ, 0x3c, !PT ;  /* 0x0000000203029212 */ /* 0x000fc800078e3cff */
[----:B------:R-:W-:-:S05]  /*175f0*/  @!P1 LOP3.LUT R3, R3, R2, RZ, 0x3c, !PT ;  /* 0x0000000203039212 */ /* 0x000fca00078e3cff */
[----:B------:R0:W2:Y:S04]  /*17600*/  @!P1 LDG.E.U8 R56, desc[UR22][R2.64] ;  /* 0x0000001602389981 */ /* 0x0000a8000c1e1100 */
[----:B------:R-:W2:Y:S01]  /*17610*/  LDL R3, [R1+0x5f0] ;  /* 0x0005f00001037983 */ /* 0x000ea20000100800 */
[----:B------:R-:W-:-:S04]  /*17620*/  SGXT.U32 R71, R71, 0x1 ;  /* 0x000000014747781a */ /* 0x000fc80000000000 */
[----:B------:R-:W-:-:S04]  /*17630*/  LOP3.LUT R71, R71, 0x70, RZ, 0xfc, !PT ;  /* 0x0000007047477812 */ /* 0x000fc800078efcff */
[----:B------:R-:W-:Y:S02]  /*17640*/  ISETP.GE.AND P0, PT, R71, UR4, PT ;  /* 0x0000000447007c0c */ /* 0x000fe4000bf06270 */
[----:B------:R-:W0:Y:S02]  /*17650*/  S2R R71, SR_TID.X ;  /* 0x0000000000477919 */ /* 0x000e240000002100 */
[----:B0-----:R-:W-:-:S04]  /*17660*/  SHF.R.U32.HI R2, RZ, 0x6, R71 ;  /* 0x00000006ff027819 */ /* 0x001fc80000011647 */
[----:B------:R-:W-:-:S04]  /*17670*/  SGXT.U32 R2, R2, 0x1 ;  /* 0x000000010202781a */ /* 0x000fc80000000000 */
[----:B------:R-:W-:-:S04]  /*17680*/  LOP3.LUT R2, R2, 0x78, RZ, 0xfc, !PT ;  /* 0x0000007802027812 */ /* 0x000fc800078efcff */
[----:B------:R-:W-:Y:S01]  /*17690*/  ISETP.GE.AND P1, PT, R2, UR4, PT ;  /* 0x0000000402007c0c */ /* 0x000fe2000bf26270 */
[----:B---3--:R-:W-:-:S05]  /*176a0*/  @!P0 IMAD.MOV.U32 R2, RZ, RZ, R72 ;  /* 0x000000ffff028224 */ /* 0x008fca00078e0048 */
[----:B--2---:R0:W2:Y:S04]  /*176b0*/  @!P0 LDG.E.U8 R55, desc[UR22][R2.64] ;  /* 0x0000001602378981 */ /* 0x0040a8000c1e1100 */
[----:B------:R-:W3:Y:S01]  /*176c0*/  LDL R3, [R1+0x608] ;  /* 0x0006080001037983 */ /* 0x000ee20000100800 */
[----:B------:R-:W-:-:S04]  /*176d0*/  SHF.R.U32.HI R71, RZ, 0x6, R71 ;  /* 0x00000006ff477819 */ /* 0x000fc80000011647 */
[----:B------:R-:W-:-:S04]  /*176e0*/  SGXT.U32 R71, R71, 0x1 ;  /* 0x000000014747781a */ /* 0x000fc80000000000 */
[----:B------:R-:W-:-:S04]  /*176f0*/  LOP3.LUT R71, R71, 0x4a, RZ, 0xfc, !PT ;  /* 0x0000004a47477812 */ /* 0x000fc800078efcff */
[----:B------:R-:W-:Y:S01]  /*17700*/  ISETP.GE.AND P0, PT, R71, UR4, PT ;  /* 0x0000000447007c0c */ /* 0x000fe2000bf06270 */
[----:B0-----:R-:W-:Y:S01]  /*17710*/  @!P1 IMAD.MOV.U32 R2, RZ, RZ, R74 ;  /* 0x000000ffff029224 */ /* 0x001fe200078e004a */
[----:B------:R-:W-:Y:S02]  /*17720*/  PRMT R54, RZ, 0x7610, R54 ;  /* 0x00007610ff367816 */ /* 0x000fe40000000036 */
[----:B------:R-:W-:Y:S01]  /*17730*/  PRMT R51, RZ, 0x7610, R51 ;  /* 0x00007610ff337816 */ /* 0x000fe20000000033 */
[----:B------:R-:W0:Y:S01]  /*17740*/  S2R R72, SR_TID.X ;  /* 0x0000000000487919 */ /* 0x000e220000002100 */
[----:B------:R-:W-:Y:S01]  /*17750*/  PRMT R33, RZ, 0x7610, R33 ;  /* 0x00007610ff217816 */ /* 0x000fe20000000021 */
[----:B------:R-:W2:Y:S04]  /*17760*/  LDL R71, [R1+0x55c] ;  /* 0x00055c0001477983 */ /* 0x000ea80000100800 */
[----:B------:R-:W2:Y:S04]  /*17770*/  LDL R74, [R1+0x578] ;  /* 0x00057800014a7983 */ /* 0x000ea80000100800 */
[----:B---3--:R1:W3:Y:S02]  /*17780*/  @!P1 LDG.E.U8 R54, desc[UR22][R2.64] ;  /* 0x0000001602369981 */ /* 0x0082e4000c1e1100 */
[----:B-1----:R-:W-:-:S02]  /*17790*/  @!P0 IMAD.MOV.U32 R2, RZ, RZ, R63 ;  /* 0x000000ffff028224 */ /* 0x002fc400078e003f */
[----:B------:R-:W-:-:S05]  /*177a0*/  @!P0 IMAD.MOV.U32 R3, RZ, RZ, R69 ;  /* 0x000000ffff038224 */ /* 0x000fca00078e0045 */
[----:B------:R1:W2:Y:S04]  /*177b0*/  @!P0 LDG.E.U8 R51, desc[UR22][R2.64] ;  /* 0x0000001602338981 */ /* 0x0002a8000c1e1100 */
[----:B------:R-:W1:Y:S04]  /*177c0*/  LDL R2, [R1+0x550] ;  /* 0x0005500001027983 */ /* 0x000e680000100800 */
[----:B------:R-:W1:Y:S01]  /*177d0*/  LDL R3, [R1+0x554] ;  /* 0x0005540001037983 */ /* 0x000e620000100800 */
[----:B0-----:R-:W-:Y:S01]  /*177e0*/  SHF.R.U32.HI R72, RZ, 0x6, R72 ;  /* 0x00000006ff487819 */ /* 0x001fe20000011648 */
[----:B------:R-:W0:Y:S03]  /*177f0*/  S2R R63, SR_TID.X ;  /* 0x00000000003f7919 */ /* 0x000e260000002100 */
[----:B------:R-:W-:-:S04]  /*17800*/  SGXT.U32 R72, R72, 0x1 ;  /* 0x000000014848781a */ /* 0x000fc80000000000 */
[----:B------:R-:W-:-:S04]  /*17810*/  LOP3.LUT R72, R72, 0x4c, RZ, 0xfc, !PT ;  /* 0x0000004c48487812 */ /* 0x000fc800078efcff */
[----:B------:R-:W-:Y:S02]  /*17820*/  ISETP.GE.AND P1, PT, R72, UR4, PT ;  /* 0x0000000448007c0c */ /* 0x000fe4000bf26270 */
[----:B------:R-:W2:Y:S01]  /*17830*/  LDL R72, [R1+0x57c] ;  /* 0x00057c0001487983 */ /* 0x000ea20000100800 */
[----:B0-----:R-:W-:-:S04]  /*17840*/  LEA.HI R63, R63, 0x4e, RZ, 0x1a ;  /* 0x0000004e3f3f7811 */ /* 0x001fc800078fd0ff */
[----:B------:R-:W-:Y:S02]  /*17850*/  ISETP.GE.AND P0, PT, R63, UR4, PT ;  /* 0x000000043f007c0c */ /* 0x000fe4000bf06270 */
[----:B------:R-:W3:Y:S04]  /*17860*/  LDL.LU R63, [R1+0x73c] ;  /* 0x00073c00013f7983 */ /* 0x000ee80000300800 */
[----:B-1----:R-:W-:-:S04]  /*17870*/  @!P1 LOP3.LUT R3, R3, R2, RZ, 0x3c, !PT ;  /* 0x0000000203039212 */ /* 0x002fc800078e3cff */
[----:B------:R-:W-:-:S04]  /*17880*/  @!P1 LOP3.LUT R2, R3, R2, RZ, 0x3c, !PT ;  /* 0x0000000203029212 */ /* 0x000fc800078e3cff */
[----:B------:R-:W-:-:S05]  /*17890*/  @!P1 LOP3.LUT R3, R3, R2, RZ, 0x3c, !PT ;  /* 0x0000000203039212 */ /* 0x000fca00078e3cff */
[----:B------:R2:W3:Y:S04]  /*178a0*/  @!P1 LDG.E.U8 R33, desc[UR22][R2.64] ;  /* 0x0000001602219981 */ /* 0x0004e8000c1e1100 */
[----:B------:R-:W3:Y:S01]  /*178b0*/  LDL R3, [R1+0x558] ;  /* 0x0005580001037983 */ /* 0x000ee20000100800 */
[----:B------:R-:W-:Y:S01]  /*178c0*/  PRMT R70, RZ, 0x7610, R70 ;  /* 0x00007610ff467816 */ /* 0x000fe20000000046 */
[----:B--2---:R-:W-:Y:S01]  /*178d0*/  @!P0 IMAD.MOV.U32 R2, RZ, RZ, R71 ;  /* 0x000000ffff028224 */ /* 0x004fe200078e0047 */
[----:B------:R-:W0:Y:S02]  /*178e0*/  S2R R69, SR_TID.X ;  /* 0x0000000000457919 */ /* 0x000e240000002100 */
[----:B0-----:R-:W-:-:S04]  /*178f0*/  SHF.R.U32.HI R69, RZ, 0x6, R69 ;  /* 0x00000006ff457819 */ /* 0x001fc80000011645 */
[----:B------:R-:W-:-:S04]  /*17900*/  SGXT.U32 R69, R69, 0x1 ;  /* 0x000000014545781a */ /* 0x000fc80000000000 */
[----:B------:R-:W-:Y:S01]  /*17910*/  LOP3.LUT R69, R69, 0x52, RZ, 0xfc, !PT ;  /* 0x0000005245457812 */ /* 0x000fe200078efcff */
[----:B---3--:R0:W2:Y:S04]  /*17920*/  @!P0 LDG.E.U8 R70, desc[UR22][R2.64] ;  /* 0x0000001602468981 */ /* 0x0080a8000c1e1100 */
[----:B------:R-:W0:Y:S04]  /*17930*/  LDL R2, [R1+0x568] ;  /* 0x0005680001027983 */ /* 0x000e280000100800 */
[----:B------:R-:W0:Y:S01]  /*17940*/  LDL R3, [R1+0x574] ;  /* 0x0005740001037983 */ /* 0x000e220000100800 */
[----:B------:R-:W-:-:S02]  /*17950*/  ISETP.GE.AND P1, PT, R69, UR4, PT ;  /* 0x0000000445007c0c */ /* 0x000fc4000bf26270 */
[----:B------:R-:W1:Y:S01]  /*17960*/  S2R R69, SR_TID.X ;  /* 0x0000000000457919 */ /* 0x000e620000002100 */
[----:B------:R-:W-:Y:S02]  /*17970*/  PRMT R50, RZ, 0x7610, R50 ;  /* 0x00007610ff327816 */ /* 0x000fe40000000032 */
[----:B------:R-:W-:Y:S02]  /*17980*/  PRMT R32, RZ, 0x7610, R32 ;  /* 0x00007610ff207816 */ /* 0x000fe40000000020 */
[----:B-1----:R-:W-:-:S04]  /*17990*/  SHF.R.U32.HI R69, RZ, 0x6, R69 ;  /* 0x00000006ff457819 */ /* 0x002fc80000011645 */
[----:B------:R-:W-:-:S04]  /*179a0*/  SGXT.U32 R69, R69, 0x1 ;  /* 0x000000014545781a */ /* 0x000fc80000000000 */
[----:B------:R-:W-:-:S04]  /*179b0*/  LOP3.LUT R69, R69, 0x54, RZ, 0xfc, !PT ;  /* 0x0000005445457812 */ /* 0x000fc800078efcff */
[----:B------:R-:W-:Y:S02]  /*179c0*/  ISETP.GE.AND P0, PT, R69, UR4, PT ;  /* 0x0000000445007c0c */ /* 0x000fe4000bf06270 */
[----:B0-----:R-:W-:-:S04]  /*179d0*/  @!P1 LOP3.LUT R3, R3, R2, RZ, 0x3c, !PT ;  /* 0x0000000203039212 */ /* 0x001fc800078e3cff */
[----:B------:R-:W-:-:S04]  /*179e0*/  @!P1 LOP3.LUT R2, R3, R2, RZ, 0x3c, !PT ;  /* 0x0000000203029212 */ /* 0x000fc800078e3cff */
[----:B------:R-:W-:Y:S01]  /*179f0*/  @!P1 LOP3.LUT R3, R3, R2, RZ, 0x3c, !PT ;  /* 0x0000000203039212 */ /* 0x000fe200078e3cff */
[----:B--2---:R0:W-:Y:S04]  /*17a00*/  STL [R1+0x10], R70 ;  /* 0x0000104601007387 */ /* 0x0041e80000100800 */
[----:B------:R1:W2:Y:S04]  /*17a10*/  @!P1 LDG.E.U8 R50, desc[UR22][R2.64] ;  /* 0x0000001602329981 */ /* 0x0002a8000c1e1100 */
[----:B0-----:R-:W3:Y:S01]  /*17a20*/  LDL R70, [R1+0x594] ;  /* 0x0005940001467983 */ /* 0x001ee20000100800 */
[----:B-1----:R-:W-:-:S03]  /*17a30*/  @!P0 IMAD.MOV.U32 R2, RZ, RZ, R72 ;  /* 0x000000ffff028224 */ /* 0x002fc600078e0048 */
[----:B------:R-:W2:Y:S01]  /*17a40*/  LDL.LU R69, [R1+0x738] ;  /* 0x0007380001457983 */ /* 0x000ea20000300800 */
[----:B------:R-:W-:Y:S01]  /*17a50*/  @!P0 IMAD.MOV.U32 R3, RZ, RZ, R74 ;  /* 0x000000ffff038224 */ /* 0x000fe200078e004a */
[----:B------:R-:W0:Y:S04]  /*17a60*/  S2R R71, SR_TID.X ;  /* 0x0000000000477919 */ /* 0x000e280000002100 */
[----:B------:R1:W2:Y:S01]  /*17a70*/  @!P0 LDG.E.U8 R32, desc[UR22][R2.64] ;  /* 0x0000001602208981 */ /* 0x0002a2000c1e1100 */
[----:B------:R-:W-:-:S03]  /*17a80*/  PRMT R73, RZ, 0x7610, R73 ;  /* 0x00007610ff497816 */ /* 0x000fc60000000049 */
[----:B------:R-:W2:Y:S04]  /*17a90*/  LDL R72, [R1+0x5a4] ;  /* 0x0005a40001487983 */ /* 0x000ea80000100800 */
[----:B------:R-:W1:Y:S04]  /*17aa0*/  LDL R2, [R1+0x580] ;  /* 0x0005800001027983 */ /* 0x000e680000100800 */
[----:B------:R-:W1:Y:S01]  /*17ab0*/  LDL R3, [R1+0x584] ;  /* 0x0005840001037983 */ /* 0x000e620000100800 */
[----:B0-----:R-:W-:-:S04]  /*17ac0*/  SHF.R.U32.HI R71, RZ, 0x6, R71 ;  /* 0x00000006ff477819 */ /* 0x001fc80000011647 */
[----:B------:R-:W-:-:S04]  /*17ad0*/  SGXT.U32 R71, R71, 0x1 ;  /* 0x000000014747781a */ /* 0x000fc80000000000 */
[----:B------:R-:W-:-:S04]  /*17ae0*/  LOP3.LUT R71, R71, 0x56, RZ, 0xfc, !PT ;  /* 0x0000005647477812 */ /* 0x000fc800078efcff */
[----:B------:R-:W-:Y:S02]  /*17af0*/  ISETP.GE.AND P1, PT, R71, UR4, PT ;  /* 0x0000000447007c0c */ /* 0x000fe4000bf26270 */
[----:B------:R-:W0:Y:S11]  /*17b00*/  S2R R71, SR_TID.X ;  /* 0x0000000000477919 */ /* 0x000e360000002100 */
[----:B-1----:R-:W-:-:S04]  /*17b10*/  @!P1 LOP3.LUT R3, R3, R2, RZ, 0x3c, !PT ;  /* 0x0000000203039212 */ /* 0x002fc800078e3cff */
[----:B------:R-:W-:-:S04]  /*17b20*/  @!P1 LOP3.LUT R2, R3, R2, RZ, 0x3c, !PT ;  /* 0x0000000203029212 */ /* 0x000fc800078e3cff */
[----:B------:R-:W-:-:S05]  /*17b30*/  @!P1 LOP3.LUT R3, R3, R2, RZ, 0x3c, !PT ;  /* 0x0000000203039212 */ /* 0x000fca00078e3cff */
[----:B------:R-:W2:Y:S01]  /*17b40*/  @!P1 LDG.E.U8 R73, desc[UR22][R2.64] ;  /* 0x0000001602499981 */ /* 0x000ea2000c1e1100 */
[----:B0-----:R-:W-:-:S04]  /*17b50*/  SHF.R.U32.HI R71, RZ, 0x6, R71 ;  /* 0x00000006ff477819 */ /* 0x001fc80000011647 */
[----:B------:R-:W-:-:S04]  /*17b60*/  SGXT.U32 R71, R71, 0x1 ;  /* 0x000000014747781a */ /* 0x000fc80000000000 */
[----:B------:R-:W-:-:S04]  /*17b70*/  LOP3.LUT R71, R71, 0x5a, RZ, 0xfc, !PT ;  /* 0x0000005a47477812 */ /* 0x000fc800078efcff */
[----:B------:R-:W-:Y:S02]  /*17b80*/  ISETP.GE.AND P0, PT, R71, UR4, PT ;  /* 0x0000000447007c0c */ /* 0x000fe4000bf06270 */
[----:B------:R-:W3:Y:S04]  /*17b90*/  LDL.LU R71, [R1+0x734] ;  /* 0x0007340001477983 */ /* 0x000ee80000300800 */
[----:B--2---:R0:W-:Y:S04]  /*17ba0*/  STL [R1+0x8], R73 ;  /* 0x0000084901007387 */ /* 0x0041e80000100800 */
[----:B0-----:R-:W2:Y:S04]  /*17bb0*/  LDL.LU R73, [R1+0x730] ;  /* 0x0007300001497983 */ /* 0x001ea80000300800 */
[----:B------:R-:W2:Y:S01]  /*17bc0*/  LDL R3, [R1+0x590] ;  /* 0x0005900001037983 */ /* 0x000ea20000100800 */
[----:B------:R-:W-:Y:S01]  /*17bd0*/  PRMT R49, RZ, 0x7610, R49 ;  /* 0x00007610ff317816 */ /* 0x000fe20000000031 */
[----:B---3--:R-:W-:Y:S01]  /*17be0*/  @!P0 IMAD.MOV.U32 R2, RZ, RZ, R70 ;  /* 0x000000ffff028224 */ /* 0x008fe200078e0046 */
[----:B------:R-:W0:Y:S01]  /*17bf0*/  S2R R74, SR_TID.X ;  /* 0x00000000004a7919 */ /* 0x000e220000002100 */
[----:B------:R-:W-:-:S02]  /*17c00*/  PRMT R31, RZ, 0x7610, R31 ;  /* 0x00007610ff1f7816 */ /* 0x000fc4000000001f */
[----:B------:R-:W-:Y:S01]  /*17c10*/  PRMT R0, RZ, 0x7610, R0 ;  /* 0x00007610ff007816 */ /* 0x000fe20000000000 */
[----:B------:R-:W3:Y:S04]  /*17c20*/  LDL R70, [R1+0x5cc] ;  /* 0x0005cc0001467983 */ /* 0x000ee80000100800 */
[----:B--2---:R1:W2:Y:S04]  /*17c30*/  @!P0 LDG.E.U8 R49, desc[UR22][R2.64] ;  /* 0x0000001602318981 */ /* 0x0042a8000c1e1100 */
        /* <DEDUP_REMOVED lines=10> */
[----:B------:R1:W2:Y:S04]  /*17ce0*/  @!P1 LDG.E.U8 R31, desc[UR22][R2.64] ;  /* 0x00000016021f9981 */ /* 0x0002a8000c1e1100 */
[----:B------:R-:W2:Y:S01]  /*17cf0*/  LDL R3, [R1+0x5a0] ;  /* 0x0005a00001037983 */ /* 0x000ea20000100800 */
[----:B0-----:R-:W-:-:S04]  /*17d00*/  LEA.HI R74, R74, 0x5e, RZ, 0x1a ;  /* 0x0000005e4a4a7811 */ /* 0x001fc800078fd0ff */
[----:B------:R-:W-:Y:S02]  /*17d10*/  ISETP.GE.AND P0, PT, R74, UR4, PT ;  /* 0x000000044a007c0c */ /* 0x000fe4000bf06270 */
[----:B------:R-:W1:Y:S02]  /*17d20*/  S2R R74, SR_TID.X ;  /* 0x00000000004a7919 */ /* 0x000e640000002100 */
[----:B-1----:R-:W-:-:S04]  /*17d30*/  SHF.R.U32.HI R2, RZ, 0x6, R74 ;  /* 0x00000006ff027819 */ /* 0x002fc8000001164a */
[----:B------:R-:W-:-:S04]  /*17d40*/  SGXT.U32 R2, R2, 0x1 ;  /* 0x000000010202781a */ /* 0x000fc80000000000 */
[----:B------:R-:W-:-:S04]  /*17d50*/  LOP3.LUT R2, R2, 0x62, RZ, 0xfc, !PT ;  /* 0x0000006202027812 */ /* 0x000fc800078efcff */
[----:B------:R-:W-:Y:S01]  /*17d60*/  ISETP.GE.AND P1, PT, R2, UR4, PT ;  /* 0x0000000402007c0c */ /* 0x000fe2000bf26270 */
[----:B------:R-:W-:-:S05]  /*17d70*/  @!P0 IMAD.MOV.U32 R2, RZ, RZ, R72 ;  /* 0x000000ffff028224 */ /* 0x000fca00078e0048 */
[----:B--2---:R0:W2:Y:S04]  /*17d80*/  @!P0 LDG.E.U8 R0, desc[UR22][R2.64] ;  /* 0x0000001602008981 */ /* 0x0040a8000c1e1100 */
[----:B------:R-:W0:Y:S04]  /*17d90*/  LDL R2, [R1+0x5c0] ;  /* 0x0005c00001027983 */ /* 0x000e280000100800 */
[----:B------:R-:W0:Y:S01]  /*17da0*/  LDL R3, [R1+0x5c4] ;  /* 0x0005c40001037983 */ /* 0x000e220000100800 */
[----:B------:R-:W-:Y:S02]  /*17db0*/  PRMT R48, RZ, 0x7610, R48 ;  /* 0x00007610ff307816 */ /* 0x000fe40000000030 */
[----:B------:R-:W-:-:S04]  /*17dc0*/  SHF.R.U32.HI R72, RZ, 0x6, R74 ;  /* 0x00000006ff487819 */ /* 0x000fc8000001164a */
[----:B------:R-:W-:Y:S02]  /*17dd0*/  SGXT.U32 R72, R72, 0x1 ;  /* 0x000000014848781a */ /* 0x000fe40000000000 */
[----:B0-----:R-:W-:-:S04]  /*17de0*/  @!P1 LOP3.LUT R3, R3, R2, RZ, 0x3c, !PT ;  /* 0x0000000203039212 */ /* 0x001fc800078e3cff */
[----:B------:R-:W-:-:S04]  /*17df0*/  @!P1 LOP3.LUT R2, R3, R2, RZ, 0x3c, !PT ;  /* 0x0000000203029212 */ /* 0x000fc800078e3cff */
[----:B------:R-:W-:-:S05]  /*17e00*/  @!P1 LOP3.LUT R3, R3, R2, RZ, 0x3c, !PT ;  /* 0x0000000203039212 */ /* 0x000fca00078e3cff */
[----:B------:R0:W2:Y:S04]  /*17e10*/  @!P1 LDG.E.U8 R48, desc[UR22][R2.64] ;  /* 0x0000001602309981 */ /* 0x0000a8000c1e1100 */
[----:B------:R-:W2:Y:S01]  /*17e20*/  LDL R3, [R1+0x5c8] ;  /* 0x0005c80001037983 */ /* 0x000ea20000100800 */
[----:B------:R-:W-:Y:S02]  /*17e30*/  LOP3.LUT R72, R72, 0x64, RZ, 0xfc, !PT ;  /* 0x0000006448487812 */ /* 0x000fe400078efcff */
[----:B0-----:R-:W-:Y:S02]  /*17e40*/  SHF.R.U32.HI R2, RZ, 0x6, R74 ;  /* 0x00000006ff027819 */ /* 0x001fe4000001164a */
[----:B------:R-:W-:Y:S02]  /*17e50*/  ISETP.GE.AND P0, PT, R72, UR4, PT ;  /* 0x0000000448007c0c */ /* 0x000fe4000bf06270 */
[----:B------:R-:W-:Y:S01]  /*17e60*/  SGXT.U32 R2, R2, 0x1 ;  /* 0x000000010202781a */ /* 0x000fe20000000000 */
[----:B------:R-:W4:Y:S03]  /*17e70*/  LDL R72, [R1+0x5e4] ;  /* 0x0005e40001487983 */ /* 0x000f260000100800 */
[----:B------:R-:W-:-:S02]  /*17e80*/  LOP3.LUT R2, R2, 0x66, RZ, 0xfc, !PT ;  /* 0x0000006602027812 */ /* 0x000fc400078efcff */
[----:B------:R-:W-:Y:S02]  /*17e90*/  PRMT R30, RZ, 0x7610, R30 ;  /* 0x00007610ff1e7816 */ /* 0x000fe4000000001e */
[----:B------:R-:W-:-:S03]  /*17ea0*/  ISETP.GE.AND P1, PT, R2, UR4, PT ;  /* 0x0000000402007c0c */ /* 0x000fc6000bf26270 */
[----:B---3--:R-:W-:-:S05]  /*17eb0*/  @!P0 IMAD.MOV.U32 R2, RZ, RZ, R70 ;  /* 0x000000ffff028224 */ /* 0x008fca00078e0046 */
        /* <DEDUP_REMOVED lines=9> */
[----:B------:R4:W3:Y:S04]  /*17f50*/  @!P1 LDG.E.U8 R93, desc[UR22][R2.64] ;  /* 0x00000016025d9981 */ /* 0x0008e8000c1e1100 */
[----:B------:R-:W2:Y:S01]  /*17f60*/  LDL R3, [R1+0x5e0] ;  /* 0x0005e00001037983 */ /* 0x000ea20000100800 */
[----:B------:R-:W-:-:S04]  /*17f70*/  LOP3.LUT R70, R70, 0x6a, RZ, 0xfc, !PT ;  /* 0x0000006a46467812 */ /* 0x000fc800078efcff */
[----:B------:R-:W-:Y:S02]  /*17f80*/  ISETP.GE.AND P0, PT, R70, UR4, PT ;  /* 0x0000000446007c0c */ /* 0x000fe4000bf06270 */
[----:B------:R-:W2:Y:S01]  /*17f90*/  LDL R70, [R1+0x614] ;  /* 0x0006140001467983 */ /* 0x000ea20000100800 */
[----:B------:R-:W-:-:S10]  /*17fa0*/  PRMT R45, RZ, 0x7610, R45 ;  /* 0x00007610ff2d7816 */ /* 0x000fd4000000002d */
[----:B----4-:R-:W-:Y:S01]  /*17fb0*/  @!P0 IMAD.MOV.U32 R2, RZ, RZ, R72 ;  /* 0x000000ffff028224 */ /* 0x010fe200078e0048 */
[----:B------:R-:W-:-:S04]  /*17fc0*/  SHF.R.U32.HI R74, RZ, 0x6, R74 ;  /* 0x00000006ff4a7819 */ /* 0x000fc8000001164a */
[----:B------:R-:W-:-:S04]  /*17fd0*/  SGXT.U32 R74, R74, 0x1 ;  /* 0x000000014a4a781a */ /* 0x000fc80000000000 */
[----:B------:R-:W-:-:S04]  /*17fe0*/  LOP3.LUT R74, R74, 0x72, RZ, 0xfc, !PT ;  /* 0x000000724a4a7812 */ /* 0x000fc800078efcff */
[----:B------:R-:W-:Y:S02]  /*17ff0*/  ISETP.GE.AND P1, PT, R74, UR4, PT ;  /* 0x000000044a007c0c */ /* 0x000fe4000bf26270 */
[----:B------:R-:W0:Y:S01]  /*18000*/  S2R R74, SR_TID.X ;  /* 0x00000000004a7919 */ /* 0x000e220000002100 */
[----:B---3--:R1:W-:Y:S01]  /*18010*/  STL [R1+0x720], R93 ;  /* 0x0007205d01007387 */ /* 0x0083e20000100800 */
[----:B------:R-:W-:Y:S02]  /*18020*/  PRMT R44, RZ, 0x7610, R44 ;  /* 0x00007610ff2c7816 */ /* 0x000fe4000000002c */
[----:B------:R-:W-:Y:S01]  /*18030*/  PRMT R43, RZ, 0x7610, R43 ;  /* 0x00007610ff2b7816 */ /* 0x000fe2000000002b */
[----:B------:R-:W3:Y:S04]  /*18040*/  LDL R72, [R1+0x5b0] ;  /* 0x0005b00001487983 */ /* 0x000ee80000100800 */
[----:B-1----:R-:W4:Y:S04]  /*18050*/  LDL R93, [R1+0x5fc] ;  /* 0x0005fc00015d7983 */ /* 0x002f280000100800 */
[----:B--2---:R0:W2:Y:S04]  /*18060*/  @!P0 LDG.E.U8 R45, desc[UR22][R2.64] ;  /* 0x00000016022d8981 */ /* 0x0040a8000c1e1100 */
[----:B------:R-:W2:Y:S01]  /*18070*/  LDL R3, [R1+0x5f8] ;  /* 0x0005f80001037983 */ /* 0x000ea20000100800 */
[----:B0-----:R-:W-:-:S04]  /*18080*/  SHF.R.U32.HI R2, RZ, 0x6, R74 ;  /* 0x00000006ff027819 */ /* 0x001fc8000001164a */
[----:B------:R-:W-:-:S04]  /*18090*/  SGXT.U32 R2, R2, 0x1 ;  /* 0x000000010202781a */ /* 0x000fc80000000000 */
[----:B------:R-:W-:-:S04]  /*180a0*/  LOP3.LUT R2, R2, 0x7a, RZ, 0xfc, !PT ;  /* 0x0000007a02027812 */ /* 0x000fc800078efcff */
[----:B------:R-:W-:Y:S01]  /*180b0*/  ISETP.GE.AND P3, PT, R2, UR4, PT ;  /* 0x0000000402007c0c */ /* 0x000fe2000bf66270 */
[----:B----4-:R-:W-:Y:S01]  /*180c0*/  @!P1 IMAD.MOV.U32 R2, RZ, RZ, R93 ;  /* 0x000000ffff029224 */ /* 0x010fe200078e005d */
[----:B------:R-:W-:Y:S01]  /*180d0*/  SHF.R.U32.HI R74, RZ, 0x6, R74 ;  /* 0x00000006ff4a7819 */ /* 0x000fe2000001164a */
[----:B------:R-:W4:Y:S04]  /*180e0*/  LDL R93, [R1+0x604] ;  /* 0x00060400015d7983 */ /* 0x000f280000100800 */
[----:B--2---:R0:W2:Y:S04]  /*180f0*/  @!P1 LDG.E.U8 R44, desc[UR22][R2.64] ;  /* 0x00000016022c9981 */ /* 0x0040a8000c1e1100 */
[----:B------:R-:W2:Y:S02]  /*18100*/  LDL R3, [R1+0x610] ;  /* 0x0006100001037983 */ /* 0x000ea40000100800 */
[----:B0-----:R-:W-:Y:S01]  /*18110*/  @!P3 IMAD.MOV.U32 R2, RZ, RZ, R70 ;  /* 0x000000ffff02b224 */ /* 0x001fe200078e0046 */
[----:B------:R-:W-:-:S04]  /*18120*/  SGXT.U32 R74, R74, 0x1 ;  /* 0x000000014a4a781a */ /* 0x000fc80000000000 */
[----:B------:R-:W-:-:S04]  /*18130*/  LOP3.LUT R74, R74, 0x6c, RZ, 0xfc, !PT ;  /* 0x0000006c4a4a7812 */ /* 0x000fc800078efcff */
[----:B------:R-:W-:Y:S02]  /*18140*/  ISETP.GE.AND P0, PT, R74, UR4, PT ;  /* 0x000000044a007c0c */ /* 0x000fe4000bf06270 */
[----:B------:R-:W0:Y:S01]  /*18150*/  S2R R74, SR_TID.X ;  /* 0x00000000004a7919 */ /* 0x000e220000002100 */
[----:B--2---:R1:W2:Y:S04]  /*18160*/  @!P3 LDG.E.U8 R43, desc[UR22][R2.64] ;  /* 0x00000016022bb981 */ /* 0x0042a8000c1e1100 */
[----:B------:R-:W1:Y:S04]  /*18170*/  LDL R2, [R1+0x5e8] ;  /* 0x0005e80001027983 */ /* 0x000e680000100800 */
[----:B------:R-:W1:Y:S01]  /*18180*/  LDL R3, [R1+0x5ec] ;  /* 0x0005ec0001037983 */ /* 0x000e620000100800 */
[----:B0-----:R-:W-:-:S02]  /*18190*/  LEA.HI R74, R74, 0x6e, RZ, 0x1a ;  /* 0x0000006e4a4a7811 */ /* 0x001fc400078fd0ff */
[----:B------:R-:W-:Y:S02]  /*181a0*/  PRMT R29, RZ, 0x7610, R29 ;  /* 0x00007610ff1d7816 */ /* 0x000fe4000000001d */
[----:B------:R-:W-:Y:S02]  /*181b0*/  ISETP.GE.AND P1, PT, R74, UR4, PT ;  /* 0x000000044a007c0c */ /* 0x000fe4000bf26270 */
[----:B------:R-:W2:Y:S01]  /*181c0*/  LDL.LU R74, [R1+0x72c] ;  /* 0x00072c00014a7983 */ /* 0x000ea20000300800 */
[----:B-1----:R-:W-:-:S04]  /*181d0*/  @!P0 LOP3.LUT R3, R3, R2, RZ, 0x3c, !PT ;  /* 0x0000000203038212 */ /* 0x002fc800078e3cff */
        /* <DEDUP_REMOVED lines=9> */
[----:B------:R-:W3:Y:S01]  /*18270*/  LDL R72, [R1+0x570] ;  /* 0x0005700001487983 */ /* 0x000ee20000100800 */
[----:B0-----:R-:W-:-:S04]  /*18280*/  SHF.R.U32.HI R70, RZ, 0x6, R70 ;  /* 0x00000006ff467819 */ /* 0x001fc80000011646 */
[----:B------:R-:W-:-:S04]  /*18290*/  SGXT.U32 R70, R70, 0x1 ;  /* 0x000000014646781a */ /* 0x000fc80000000000 */
[----:B------:R-:W-:-:S04]  /*182a0*/  LOP3.LUT R70, R70, 0x74, RZ, 0xfc, !PT ;  /* 0x0000007446467812 */ /* 0x000fc800078efcff */
[----:B------:R-:W-:Y:S01]  /*182b0*/  ISETP.GE.AND P0, PT, R70, UR4, PT ;  /* 0x0000000446007c0c */ /* 0x000fe2000bf06270 */
[----:B--2---:R0:W2:Y:S04]  /*182c0*/  @!P1 LDG.E.U8 R24, desc[UR22][R2.64] ;  /* 0x0000001602189981 */ /* 0x0040a8000c1e1100 */
[----:B------:R-:W2:Y:S01]  /*182d0*/  LDL R3, [R1+0x600] ;  /* 0x0006000001037983 */ /* 0x000ea20000100800 */
[----:B------:R-:W0:Y:S02]  /*182e0*/  S2R R70, SR_TID.X ;  /* 0x0000000000467919 */ /* 0x000e240000002100 */
[----:B0-----:R-:W-:-:S04]  /*182f0*/  SHF.R.U32.HI R2, RZ, 0x6, R70 ;  /* 0x00000006ff027819 */ /* 0x001fc80000011646 */
[----:B------:R-:W-:-:S04]  /*18300*/  SGXT.U32 R2, R2, 0x1 ;  /* 0x000000010202781a */ /* 0x000fc80000000000 */
[----:B------:R-:W-:-:S04]  /*18310*/  LOP3.LUT R2, R2, 0x76, RZ, 0xfc, !PT ;  /* 0x0000007602027812 */ /* 0x000fc800078efcff */
[----:B------:R-:W-:Y:S01]  /*18320*/  ISETP.GE.AND P1, PT, R2, UR4, PT ;  /* 0x0000000402007c0c */ /* 0x000fe2000bf26270 */
[----:B----4-:R-:W-:-:S05]  /*18330*/  @!P0 IMAD.MOV.U32 R2, RZ, RZ, R93 ;  /* 0x000000ffff028224 */ /* 0x010fca00078e005d */
[----:B--2---:R0:W2:Y:S04]  /*18340*/  @!P0 LDG.E.U8 R28, desc[UR22][R2.64] ;  /* 0x00000016021c8981 */ /* 0x0040a8000c1e1100 */
[----:B------:R-:W0:Y:S04]  /*18350*/  LDL R2, [R1+0x5b4] ;  /* 0x0005b40001027983 */ /* 0x000e280000100800 */
[----:B------:R-:W0:Y:S01]  /*18360*/  LDL R3, [R1+0x5b8] ;  /* 0x0005b80001037983 */ /* 0x000e220000100800 */
[----:B------:R-:W-:-:S04]  /*18370*/  SHF.R.U32.HI R70, RZ, 0x6, R70 ;  /* 0x00000006ff467819 */ /* 0x000fc80000011646 */
[----:B------:R-:W-:Y:S02]  /*18380*/  SGXT.U32 R70, R70, 0x1 ;  /* 0x000000014646781a */ /* 0x000fe40000000000 */
[----:B0-----:R-:W-:-:S04]  /*18390*/  @!P1 LOP3.LUT R3, R3, R2, RZ, 0x3c, !PT ;  /* 0x0000000203039212 */ /* 0x001fc800078e3cff */
[----:B------:R-:W-:-:S04]  /*183a0*/  @!P1 LOP3.LUT R2, R3, R2, RZ, 0x3c, !PT ;  /* 0x0000000203029212 */ /* 0x000fc800078e3cff */
[----:B------:R-:W-:-:S05]  /*183b0*/  @!P1 LOP3.LUT R3, R3, R2, RZ, 0x3c, !PT ;  /* 0x0000000203039212 */ /* 0x000fca00078e3cff */
[----:B------:R0:W4:Y:S04]  /*183c0*/  @!P1 LDG.E.U8 R23, desc[UR22][R2.64] ;  /* 0x0000001602179981 */ /* 0x000128000c1e1100 */
[----:B------:R-:W0:Y:S04]  /*183d0*/  LDL R2, [R1+0x618] ;  /* 0x0006180001027983 */ /* 0x000e280000100800 */
[----:B------:R-:W0:Y:S01]  /*183e0*/  LDL R3, [R1+0x61c] ;  /* 0x00061c0001037983 */ /* 0x000e220000100800 */
[----:B------:R-:W-:-:S04]  /*183f0*/  LOP3.LUT R70, R70, 0x7c, RZ, 0xfc, !PT ;  /* 0x0000007c46467812 */ /* 0x000fc800078efcff */
[----:B------:R-:W-:Y:S02]  /*18400*/  ISETP.GE.AND P0, PT, R70, UR4, PT ;  /* 0x0000000446007c0c */ /* 0x000fe4000bf06270 */
[----:B------:R-:W-:Y:S01]  /*18410*/  PRMT R25, RZ, 0x7610, R25 ;  /* 0x00007610ff197816 */ /* 0x000fe20000000019 */
[----:B------:R-:W1:Y:S10]  /*18420*/  S2R R93, SR_TID.X ;  /* 0x00000000005d7919 */ /* 0x000e740000002100 */
[----:B0-----:R-:W-:-:S04]  /*18430*/  @!P0 LOP3.LUT R3, R3, R2, RZ, 0x3c, !PT ;  /* 0x0000000203038212 */ /* 0x001fc800078e3cff */
[----:B------:R-:W-:-:S04]  /*18440*/  @!P0 LOP3.LUT R2, R3, R2, RZ, 0x3c, !PT ;  /* 0x0000000203028212 */ /* 0x000fc800078e3cff */
[----:B------:R-:W-:-:S05]  /*18450*/  @!P0 LOP3.LUT R3, R3, R2, RZ, 0x3c, !PT ;  /* 0x0000000203038212 */ /* 0x000fca00078e3cff */
[----:B------:R3:W2:Y:S04]  /*18460*/  @!P0 LDG.E.U8 R25, desc[UR22][R2.64] ;  /* 0x0000001602198981 */ /* 0x0006a8000c1e1100 */
[----:B------:R-:W2:Y:S01]  /*18470*/  LDL R3, [R1+0x56c] ;  /* 0x00056c0001037983 */ /* 0x000ea20000100800 */
[----:B-1----:R-:W-:-:S04]  /*18480*/  LEA.HI R93, R93, 0x7e, RZ, 0x1a ;  /* 0x0000007e5d5d7811 */ /* 0x002fc800078fd0ff */
[----:B------:R-:W-:Y:S02]  /*18490*/  ISETP.GE.AND P1, PT, R93, UR4, PT ;  /* 0x000000045d007c0c */ /* 0x000fe4000bf26270 */
[----:B------:R-:W-:-:S11]  /*184a0*/  PRMT R22, RZ, 0x7610, R22 ;  /* 0x00007610ff167816 */ /* 0x000fd60000000016 */
[----:B---3--:R-:W-:Y:S01]  /*184b0*/  @!P1 IMAD.MOV.U32 R2, RZ, RZ, R72 ;  /* 0x000000ffff029224 */ /* 0x008fe200078e0048 */
[----:B------:R-:W0:Y:S01]  /*184c0*/  S2R R70, SR_TID.X ;  /* 0x0000000000467919 */ /* 0x000e220000002100 */
[----:B------:R-:W-:Y:S02]  /*184d0*/  PRMT R21, RZ, 0x7610, R21 ;  /* 0x00007610ff157816 */ /* 0x000fe40000000015 */
[----:B------:R-:W-:Y:S01]  /*184e0*/  PRMT R20, RZ, 0x7610, R20 ;  /* 0x00007610ff147816 */ /* 0x000fe20000000014 */
[----:B------:R-:W3:Y:S04]  /*184f0*/  LDL R72, [R1+0x20c] ;  /* 0x00020c0001487983 */ /* 0x000ee80000100800 */
[----:B--2---:R1:W2:Y:S04]  /*18500*/  @!P1 LDG.E.U8 R22, desc[UR22][R2.64] ;  /* 0x0000001602169981 */ /* 0x0042a8000c1e1100 */
[----:B------:R-:W1:Y:S04]  /*18510*/  LDL R2, [R1+0xc0] ;  /* 0x0000c00001027983 */ /* 0x000e680000100800 */
[----:B------:R-:W1:Y:S01]  /*18520*/  LDL R3, [R1+0xc4] ;  /* 0x0000c40001037983 */ /* 0x000e620000100800 */
[----:B0-----:R-:W-:Y:S01]  /*18530*/  LOP3.LUT R93, R70, 0x7f, RZ, 0xc0, !PT ;  /* 0x0000007f465d7812 */ /* 0x001fe200078ec0ff */
[----:B------:R-:W-:Y:S03]  /*18540*/  BAR.SYNC.DEFER_BLOCKING 0x0 ;  /* 0x0000000000007b1d */ /* 0x000fe60000010000 */
[----:B------:R-:W-:-:S13]  /*18550*/  ISETP.GE.AND P0, PT, R93, UR4, PT ;  /* 0x000000045d007c0c */ /* 0x000fda000bf06270 */
[----:B-1----:R-:W-:-:S04]  /*18560*/  @!P0 LOP3.LUT R3, R3, R2, RZ, 0x3c, !PT ;  /* 0x0000000203038212 */ /* 0x002fc800078e3cff */
[----:B------:R-:W-:-:S04]  /*18570*/  @!P0 LOP3.LUT R2, R3, R2, RZ, 0x3c, !PT ;  /* 0x0000000203028212 */ /* 0x000fc800078e3cff */
[----:B------:R-:W-:-:S05]  /*18580*/  @!P0 LOP3.LUT R3, R3, R2, RZ, 0x3c, !PT ;  /* 0x0000000203038212 */ /* 0x000fca00078e3cff */
[----:B------:R0:W2:Y:S04]  /*18590*/  @!P0 LDG.E.U8 R21, desc[UR22][R2.64] ;  /* 0x0000001602158981 */ /* 0x0000a8000c1e1100 */
[----:B------:R-:W0:Y:S04]  /*185a0*/  LDL R2, [R1+0x100] ;  /* 0x0001000001027983 */ /* 0x000e280000100800 */
[----:B------:R-:W0:Y:S02]  /*185b0*/  LDL R3, [R1+0x104] ;  /* 0x0001040001037983 */ /* 0x000e240000100800 */
        /* <DEDUP_REMOVED lines=25> */
[----:B------:R-:W2:Y:S01]  /*18750*/  LDL R3, [R1+0x208] ;  /* 0x0002080001037983 */ /* 0x000ea20000100800 */
[----:B------:R-:W-:Y:S01]  /*18760*/  PRMT R16, RZ, 0x7610, R16 ;  /* 0x00007610ff107816 */ /* 0x000fe20000000010 */
[----:B---3--:R-:W-:Y:S01]  /*18770*/  @!P0 IMAD.MOV.U32 R2, RZ, RZ, R72 ;  /* 0x000000ffff028224 */ /* 0x008fe200078e0048 */
[----:B------:R-:W-:Y:S02]  /*18780*/  PRMT R80, RZ, 0x7610, R80 ;  /* 0x00007610ff507816 */ /* 0x000fe40000000050 */
[----:B------:R-:W-:Y:S02]  /*18790*/  PRMT R78, RZ, 0x7610, R78 ;  /* 0x00007610ff4e7816 */ /* 0x000fe4000000004e */
[----:B------:R-:W-:Y:S01]  /*187a0*/  PRMT R76, RZ, 0x7610, R76 ;  /* 0x00007610ff4c7816 */ /* 0x000fe2000000004c */
[----:B------:R-:W-:Y:S04]  /*187b0*/  STS.U8 [R93+UR10+0xa000], R62 ;  /* 0x00a0003e5d007988 */ /* 0x000fe8000800000a */
[----:B------:R-:W3:Y:S04]  /*187c0*/  LDL R72, [R1+0x34c] ;  /* 0x00034c0001487983 */ /* 0x000ee80000100800 */
[----:B--2---:R0:W2:Y:S04]  /*187d0*/  @!P0 LDG.E.U8 R16, desc[UR22][R2.64] ;  /* 0x0000001602108981 */ /* 0x0040a8000c1e1100 */
[----:B------:R-:W0:Y:S04]  /*187e0*/  LDL R2, [R1+0x248] ;  /* 0x0002480001027983 */ /* 0x000e280000100800 */
[----:B------:R-:W0:Y:S02]  /*187f0*/  LDL R3, [R1+0x24c] ;  /* 0x00024c0001037983 */ /* 0x000e240000100800 */
[----:B0-----:R-:W-:-:S04]  /*18800*/  @!P0 LOP3.LUT R3, R3, R2, RZ, 0x3c, !PT ;  /* 0x0000000203038212 */ /* 0x001fc800078e3cff */
        /* <DEDUP_REMOVED lines=16> */
[----:B------:R-:W0:Y:S04]  /*18910*/  LDL R3, [R1+0x30c] ;  /* 0x00030c0001037983 */ /* 0x000e280000100800 */
[----:B------:R1:W-:Y:S02]  /*18920*/  STS.U8 [R93+UR10+0xa200], R15 ;  /* 0x00a2000f5d007988 */ /* 0x0003e4000800000a */
[----:B-1----:R-:W-:-:S02]  /*18930*/  PRMT R15, RZ, 0x7610, R15 ;  /* 0x00007610ff0f7816 */ /* 0x002fc4000000000f */
[----:B0-----:R-:W-:-:S04]  /*18940*/  @!P0 LOP3.LUT R3, R3, R2, RZ, 0x3c, !PT ;  /* 0x0000000203038212 */ /* 0x001fc800078e3cff */
[----:B------:R-:W-:-:S04]  /*18950*/  @!P0 LOP3.LUT R2, R3, R2, RZ, 0x3c, !PT ;  /* 0x0000000203028212 */ /* 0x000fc800078e3cff */
[----:B------:R-:W-:-:S05]  /*18960*/  @!P0 LOP3.LUT R3, R3, R2, RZ, 0x3c, !PT ;  /* 0x0000000203038212 */ /* 0x000fca00078e3cff */
[----:B------:R3:W2:Y:S04]  /*18970*/  @!P0 LDG.E.U8 R15, desc[UR22][R2.64] ;  /* 0x00000016020f8981 */ /* 0x0006a8000c1e1100 */
[----:B------:R-:W2:Y:S01]  /*18980*/  LDL R3, [R1+0x348] ;  /* 0x0003480001037983 */ /* 0x000ea20000100800 */
[----:B---3--:R-:W-:-:S03]  /*18990*/  @!P0 IMAD.MOV.U32 R2, RZ, RZ, R72 ;  /* 0x000000ffff028224 */ /* 0x008fc600078e0048 */
[----:B------:R0:W-:Y:S04]  /*189a0*/  STS.U8 [R93+UR10+0xa400], R14 ;  /* 0x00a4000e5d007988 */ /* 0x0001e8000800000a */
[----:B------:R-:W3:Y:S01]  /*189b0*/  LDL R72, [R1+0x4b4] ;  /* 0x0004b40001487983 */ /* 0x000ee20000100800 */
[----:B0-----:R-:W-:-:S06]  /*189c0*/  PRMT R14, RZ, 0x7610, R14 ;  /* 0x00007610ff0e7816 */ /* 0x001fcc000000000e */
[----:B--2---:R0:W2:Y:S04]  /*189d0*/  @!P0 LDG.E.U8 R14, desc[UR22][R2.64] ;  /* 0x00000016020e8981 */ /* 0x0040a8000c1e1100 */
        /* <DEDUP_REMOVED lines=12> */
[----:B------:R-:W-:Y:S04]  /*18aa0*/  STS.U8 [R93+UR10+0xaa00], R11 ;  /* 0x00aa000b5d007988 */ /* 0x000fe8000800000a */
[----:B------:R1:W-:Y:S04]  /*18ab0*/  STS.U8 [R93+UR10+0xac00], R5 ;  /* 0x00ac00055d007988 */ /* 0x0003e8000800000a */
[----:B------:R3:W-:Y:S04]  /*18ac0*/  STS.U8 [R93+UR10+0xae00], R4 ;  /* 0x00ae00045d007988 */ /* 0x0007e8000800000a */
[----:B-1----:R-:W2:Y:S04]  /*18ad0*/  LDL R5, [R1+0x4a4] ;  /* 0x0004a40001057983 */ /* 0x002ea80000100800 */
[----:B---3--:R-:W2:Y:S01]  /*18ae0*/  LDL R4, [R1+0x4a0] ;  /* 0x0004a00001047983 */ /* 0x008ea20000100800 */
[----:B0-----:R-:W-:-:S04]  /*18af0*/  @!P0 LOP3.LUT R3, R3, R2, RZ, 0x3c, !PT ;  /* 0x0000000203038212 */ /* 0x001fc800078e3cff */
[----:B------:R-:W-:-:S04]  /*18b00*/  @!P0 LOP3.LUT R2, R3, R2, RZ, 0x3c, !PT ;  /* 0x0000000203028212 */ /* 0x000fc800078e3cff */
[----:B------:R-:W-:-:S05]  /*18b10*/  @!P0 LOP3.LUT R3, R3, R2, RZ, 0x3c, !PT ;  /* 0x0000000203038212 */ /* 0x000fca00078e3cff */
[----:B------:R0:W3:Y:S04]  /*18b20*/  @!P0 LDG.E.U8 R12, desc[UR22][R2.64] ;  /* 0x00000016020c8981 */ /* 0x0000e8000c1e1100 */
[----:B------:R-:W0:Y:S04]  /*18b30*/  LDL R2, [R1+0x490] ;  /* 0x0004900001027983 */ /* 0x000e280000100800 */
[----:B------:R-:W0:Y:S01]  /*18b40*/  LDL R3, [R1+0x494] ;  /* 0x0004940001037983 */ /* 0x000e220000100800 */
[----:B------:R-:W-:Y:S02]  /*18b50*/  PRMT R11, RZ, 0x7610, R11 ;  /* 0x00007610ff0b7816 */ /* 0x000fe4000000000b */
[----:B--2---:R-:W-:-:S04]  /*18b60*/  @!P0 LOP3.LUT R5, R5, R4, RZ, 0x3c, !PT ;  /* 0x0000000405058212 */ /* 0x004fc800078e3cff */
[----:B------:R-:W-:-:S04]  /*18b70*/  @!P0 LOP3.LUT R4, R5, R4, RZ, 0x3c, !PT ;  /* 0x0000000405048212 */ /* 0x000fc800078e3cff */
[----:B------:R-:W-:Y:S02]  /*18b80*/  @!P0 LOP3.LUT R5, R5, R4, RZ, 0x3c, !PT ;  /* 0x0000000405058212 */ /* 0x000fe400078e3cff */
[----:B0-----:R-:W-:-:S04]  /*18b90*/  @!P0 LOP3.LUT R3, R3, R2, RZ, 0x3c, !PT ;  /* 0x0000000203038212 */ /* 0x001fc800078e3cff */
[----:B------:R-:W-:-:S04]  /*18ba0*/  @!P0 LOP3.LUT R2, R3, R2, RZ, 0x3c, !PT ;  /* 0x0000000203028212 */ /* 0x000fc800078e3cff */
[----:B------:R-:W-:-:S05]  /*18bb0*/  @!P0 LOP3.LUT R3, R3, R2, RZ, 0x3c, !PT ;  /* 0x0000000203038212 */ /* 0x000fca00078e3cff */
[----:B------:R0:W2:Y:S02]  /*18bc0*/  @!P0 LDG.E.U8 R11, desc[UR22][R2.64] ;  /* 0x00000016020b8981 */ /* 0x0000a4000c1e1100 */
[----:B0-----:R-:W-:-:S06]  /*18bd0*/  PRMT R3, RZ, 0x7610, R3 ;  /* 0x00007610ff037816 */ /* 0x001fcc0000000003 */
[----:B------:R0:W2:Y:S04]  /*18be0*/  @!P0 LDG.E.U8 R3, desc[UR22][R4.64] ;  /* 0x0000001604038981 */ /* 0x0000a8000c1e1100 */
[----:B------:R-:W2:Y:S01]  /*18bf0*/  LDL R5, [R1+0x4b0] ;  /* 0x0004b00001057983 */ /* 0x000ea20000100800 */
[----:B------:R-:W-:Y:S01]  /*18c00*/  PRMT R2, RZ, 0x7610, R2 ;  /* 0x00007610ff027816 */ /* 0x000fe20000000002 */
[----:B0-----:R-:W-:Y:S01]  /*18c10*/  @!P0 IMAD.MOV.U32 R4, RZ, RZ, R72 ;  /* 0x000000ffff048224 */ /* 0x001fe200078e0048 */
[----:B------:R-:W-:Y:S01]  /*18c20*/  PRMT R92, RZ, 0x7610, R92 ;  /* 0x00007610ff5c7816 */ /* 0x000fe2000000005c */
        /* <DEDUP_REMOVED lines=31> */
[----:B---3--:R-:W-:-:S05]  /*18e20*/  @!P0 IMAD.MOV.U32 R4, RZ, RZ, R72 ;  /* 0x000000ffff048224 */ /* 0x008fca00078e0048 */
[----:B--2---:R0:W2:Y:S04]  /*18e30*/  @!P0 LDG.E.U8 R84, desc[UR22][R4.64] ;  /* 0x0000001604548981 */ /* 0x0040a8000c1e1100 */
[----:B------:R-:W0:Y:S04]  /*18e40*/  LDL R4, [R1+0x210] ;  /* 0x0002100001047983 */ /* 0x000e280000100800 */
[----:B------:R-:W0:Y:S01]  /*18e50*/  LDL R5, [R1+0x214] ;  /* 0x0002140001057983 */ /* 0x000e220000100800 */
[----:B------:R-:W-:Y:S02]  /*18e60*/  PRMT R82, RZ, 0x7610, R82 ;  /* 0x00007610ff527816 */ /* 0x000fe40000000052 */
[----:B0-----:R-:W-:-:S04]  /*18e70*/  @!P0 LOP3.LUT R5, R5, R4, RZ, 0x3c, !PT ;  /* 0x0000000405058212 */ /* 0x001fc800078e3cff */
[----:B------:R-:W-:-:S04]  /*18e80*/  @!P0 LOP3.LUT R4, R5, R4, RZ, 0x3c, !PT ;  /* 0x0000000405048212 */ /* 0x000fc800078e3cff */
[----:B------:R-:W-:-:S05]  /*18e90*/  @!P0 LOP3.LUT R5, R5, R4, RZ, 0x3c, !PT ;  /* 0x0000000405058212 */ /* 0x000fca00078e3cff */
[----:B------:R0:W3:Y:S04]  /*18ea0*/  @!P0 LDG.E.U8 R82, desc[UR22][R4.64] ;  /* 0x0000001604528981 */ /* 0x0000e8000c1e1100 */
        /* <DEDUP_REMOVED lines=9> */
[----:B------:R-:W-:Y:S01]  /*18f40*/  PRMT R77, RZ, 0x7610, R77 ;  /* 0x00007610ff4d7816 */ /* 0x000fe2000000004d */
[----:B------:R-:W1:Y:S01]  /*18f50*/  S2R R72, SR_TID.X ;  /* 0x0000000000487919 */ /* 0x000e620000002100 */
[----:B0-----:R-:W-:-:S04]  /*18f60*/  @!P0 LOP3.LUT R5, R5, R4, RZ, 0x3c, !PT ;  /* 0x0000000405058212 */ /* 0x001fc800078e3cff */
[----:B------:R-:W-:-:S04]  /*18f70*/  @!P0 LOP3.LUT R4, R5, R4, RZ, 0x3c, !PT ;  /* 0x0000000405048212 */ /* 0x000fc800078e3cff */
[----:B------:R-:W-:-:S05]  /*18f80*/  @!P0 LOP3.LUT R5, R5, R4, RZ, 0x3c, !PT ;  /* 0x0000000405058212 */ /* 0x000fca00078e3cff */
[----:B------:R0:W2:Y:S04]  /*18f90*/  @!P0 LDG.E.U8 R77, desc[UR22][R4.64] ;  /* 0x00000016044d8981 */ /* 0x0000a8000c1e1100 */
[----:B------:R-:W0:Y:S04]  /*18fa0*/  LDL R4, [R1+0x2d0] ;  /* 0x0002d00001047983 */ /* 0x000e280000100800 */
[----:B------:R-:W0:Y:S01]  /*18fb0*/  LDL R5, [R1+0x2d4] ;  /* 0x0002d40001057983 */ /* 0x000e220000100800 */
[----:B-1----:R-:W-:-:S03]  /*18fc0*/  LOP3.LUT R72, R72, 0x7f, RZ, 0xc0, !PT ;  /* 0x0000007f48487812 */ /* 0x002fc600078ec0ff */
[----:B------:R-:W-:Y:S01]  /*18fd0*/  STS.U8 [R93+UR10+0xb000], R61 ;  /* 0x00b0003d5d007988 */ /* 0x000fe2000800000a */
[----:B------:R-:W-:-:S03]  /*18fe0*/  LOP3.LUT R72, R72, 0x10, RZ, 0x3c, !PT ;  /* 0x0000001048487812 */ /* 0x000fc600078e3cff */
[----:B------:R-:W-:Y:S04]  /*18ff0*/  STS.U8 [R93+UR10+0xb200], R60 ;  /* 0x00b2003c5d007988 */ /* 0x000fe8000800000a */
        /* <DEDUP_REMOVED lines=8> */
[----:B------:R1:W-:Y:S04]  /*19080*/  STS.U8 [R72+UR10+0xa280], R47 ;  /* 0x00a2802f48007988 */ /* 0x0003e8000800000a */
[----:B-1----:R-:W2:Y:S01]  /*19090*/  LDL R47, [R1+0x314] ;  /* 0x00031400012f7983 */ /* 0x002ea20000100800 */
[----:B0-----:R-:W-:-:S04]  /*190a0*/  @!P0 LOP3.LUT R5, R5, R4, RZ, 0x3c, !PT ;  /* 0x0000000405058212 */ /* 0x001fc800078e3cff */
[----:B------:R-:W-:-:S04]  /*190b0*/  @!P0 LOP3.LUT R4, R5, R4, RZ, 0x3c, !PT ;  /* 0x0000000405048212 */ /* 0x000fc800078e3cff */
[----:B------:R-:W-:-:S05]  /*190c0*/  @!P0 LOP3.LUT R5, R5, R4, RZ, 0x3c, !PT ;  /* 0x0000000405058212 */ /* 0x000fca00078e3cff */
[----:B------:R2:W3:Y:S04]  /*190d0*/  @!P0 LDG.E.U8 R75, desc[UR22][R4.64] ;  /* 0x00000016044b8981 */ /* 0x0004e8000c1e1100 */
[----:B------:R-:W3:Y:S04]  /*190e0*/  LDL R5, [R1+0x310] ;  /* 0x0003100001057983 */ /* 0x000ee80000100800 */
[----:B------:R0:W-:Y:S02]  /*190f0*/  STS.U8 [R72+UR10+0xa480], R10 ;  /* 0x00a4800a48007988 */ /* 0x0001e4000800000a */
[----:B0-----:R-:W-:Y:S01]  /*19100*/  PRMT R10, RZ, 0x7610, R10 ;  /* 0x00007610ff0a7816 */ /* 0x001fe2000000000a */
[----:B--2---:R-:W-:Y:S01]  /*19110*/  @!P0 IMAD.MOV.U32 R4, RZ, RZ, R47 ;  /* 0x000000ffff048224 */ /* 0x004fe200078e002f */
[----:B------:R0:W-:Y:S04]  /*19120*/  STS.U8 [R72+UR10+0xa680], R9 ;  /* 0x00a6800948007988 */ /* 0x0001e8000800000a */
[----:B------:R-:W2:Y:S04]  /*19130*/  LDL R47, [R1+0x4ac] ;  /* 0x0004ac00012f7983 */ /* 0x000ea80000100800 */
[----:B---3--:R1:W3:Y:S04]  /*19140*/  @!P0 LDG.E.U8 R10, desc[UR22][R4.64] ;  /* 0x00000016040a8981 */ /* 0x0082e8000c1e1100 */
[----:B------:R-:W1:Y:S04]  /*19150*/  LDL R4, [R1+0x350] ;  /* 0x0003500001047983 */ /* 0x000e680000100800 */
[----:B------:R-:W1:Y:S01]  /*19160*/  LDL R5, [R1+0x354] ;  /* 0x0003540001057983 */ /* 0x000e620000100800 */
[----:B0-----:R-:W-:-:S02]  /*19170*/  PRMT R9, RZ, 0x7610, R9 ;  /* 0x00007610ff097816 */ /* 0x001fc40000000009 */
[----:B-1----:R-:W-:-:S04]  /*19180*/  @!P0 LOP3.LUT R5, R5, R4, RZ, 0x3c, !PT ;  /* 0x0000000405058212 */ /* 0x002fc800078e3cff */
        /* <DEDUP_REMOVED lines=17> */
[----:B-1----:R-:W2:Y:S01]  /*192a0*/  LDL R46, [R1+0x4a8] ;  /* 0x0004a800012e7983 */ /* 0x002ea20000100800 */
        /* <DEDUP_REMOVED lines=39> */
[----:B------:R-:W-:-:S03]  /*19520*/  PRMT R87, RZ, 0x7610, R87 ;  /* 0x00007610ff577816 */ /* 0x000fc60000000057 */
[----:B------:R-:W-:Y:S04]  /*19530*/  STS.U8 [R72+UR10+0xb080], R52 ;  /* 0x00b0803448007988 */ /* 0x000fe8000800000a */
[----:B------:R-:W-:Y:S04]  /*19540*/  STS.U8 [R72+UR10+0xb280], R51 ;  /* 0x00b2803348007988 */ /* 0x000fe8000800000a */
[----:B------:R-:W-:Y:S04]  /*19550*/  STS.U8 [R72+UR10+0xb480], R50 ;  /* 0x00b4803248007988 */ /* 0x000fe8000800000a */
[----:B------:R-:W-:Y:S04]  /*19560*/  STS.U8 [R72+UR10+0xb680], R49 ;  /* 0x00b6803148007988 */ /* 0x000fe8000800000a */
        /* <DEDUP_REMOVED lines=12> */
[----:B------:R-:W-:-:S02]  /*19630*/  PRMT R81, RZ, 0x7610, R81 ;  /* 0x00007610ff517816 */ /* 0x000fc40000000051 */
[----:B--2---:R-:W-:-:S04]  /*19640*/  @!P0 LOP3.LUT R45, R45, R44, RZ, 0x3c, !PT ;  /* 0x0000002c2d2d8212 */ /* 0x004fc800078e3cff */
[----:B------:R-:W-:-:S04]  /*19650*/  @!P0 LOP3.LUT R44, R45, R44, RZ, 0x3c, !PT ;  /* 0x0000002c2d2c8212 */ /* 0x000fc800078e3cff */
[----:B------:R-:W-:-:S05]  /*19660*/  @!P0 LOP3.LUT R45, R45, R44, RZ, 0x3c, !PT ;  /* 0x0000002c2d2d8212 */ /* 0x000fca00078e3cff */
[----:B------:R1:W2:Y:S04]  /*19670*/  @!P0 LDG.E.U8 R81, desc[UR22][R44.64] ;  /* 0x000000162c518981 */ /* 0x0002a8000c1e1100 */
[----:B------:R-:W1:Y:S04]  /*19680*/  LDL R44, [R1+0x258] ;  /* 0x00025800012c7983 */ /* 0x000e680000100800 */
[----:B------:R-:W1:Y:S01]  /*19690*/  LDL R45, [R1+0x25c] ;  /* 0x00025c00012d7983 */ /* 0x000e620000100800 */
[----:B0-----:R-:W-:-:S04]  /*196a0*/  @!P0 LOP3.LUT R47, R47, R46, RZ, 0x3c, !PT ;  /* 0x0000002e2f2f8212 */ /* 0x001fc800078e3cff */
[----:B------:R-:W-:-:S04]  /*196b0*/  @!P0 LOP3.LUT R46, R47, R46, RZ, 0x3c, !PT ;  /* 0x0000002e2f2e8212 */ /* 0x000fc800078e3cff */
[----:B------:R-:W-:-:S05]  /*196c0*/  @!P0 LOP3.LUT R47, R47, R46, RZ, 0x3c, !PT ;  /* 0x0000002e2f2f8212 */ /* 0x000fca00078e3cff */
[----:B------:R0:W2:Y:S04]  /*196d0*/  @!P0 LDG.E.U8 R85, desc[UR22][R46.64] ;  /* 0x000000162e558981 */ /* 0x0000a8000c1e1100 */
[----:B------:R-:W0:Y:S04]  /*196e0*/  LDL R46, [R1+0x1d8] ;  /* 0x0001d800012e7983 */ /* 0x000e280000100800 */
[----:B------:R-:W0:Y:S01]  /*196f0*/  LDL R47, [R1+0x1dc] ;  /* 0x0001dc00012f7983 */ /* 0x000e220000100800 */
[----:B------:R-:W-:Y:S02]  /*19700*/  PRMT R83, RZ, 0x7610, R83 ;  /* 0x00007610ff537816 */ /* 0x000fe40000000053 */
[----:B------:R-:W-:-:S02]  /*19710*/  PRMT R48, RZ, 0x7610, R48 ;  /* 0x00007610ff307816 */ /* 0x000fc40000000030 */
[----:B-1----:R-:W-:-:S04]  /*19720*/  @!P0 LOP3.LUT R45, R45, R44, RZ, 0x3c, !PT ;  /* 0x0000002c2d2d8212 */ /* 0x002fc800078e3cff */
[C---:B------:R-:W-:Y:S01]  /*19730*/  @!P0 LOP3.LUT R44, R45.reuse, R44, RZ, 0x3c, !PT ;  /* 0x0000002c2d2c8212 */ /* 0x040fe200078e3cff */
[----:B------:R1:W-:Y:S03]  /*19740*/  STS.U8 [R72+UR10+0xbe80], R43 ;  /* 0x00be802b48007988 */ /* 0x0003e6000800000a */
[----:B------:R-:W-:-:S05]  /*19750*/  @!P0 LOP3.LUT R45, R45, R44, RZ, 0x3c, !PT ;  /* 0x0000002c2d2d8212 */ /* 0x000fca00078e3cff */
[----:B------:R-:W2:Y:S01]  /*19760*/  @!P0 LDG.E.U8 R48, desc[UR22][R44.64] ;  /* 0x000000162c308981 */ /* 0x000ea2000c1e1100 */
[----:B0-----:R-:W-:-:S04]  /*19770*/  @!P0 LOP3.LUT R47, R47, R46, RZ, 0x3c, !PT ;  /* 0x0000002e2f2f8212 */ /* 0x001fc800078e3cff */
[----:B------:R-:W-:-:S04]  /*19780*/  @!P0 LOP3.LUT R46, R47, R46, RZ, 0x3c, !PT ;  /* 0x0000002e2f2e8212 */ /* 0x000fc800078e3cff */
[----:B------:R-:W-:-:S05]  /*19790*/  @!P0 LOP3.LUT R47, R47, R46, RZ, 0x3c, !PT ;  /* 0x0000002e2f2f8212 */ /* 0x000fca00078e3cff */
[----:B------:R-:W2:Y:S04]  /*197a0*/  @!P0 LDG.E.U8 R83, desc[UR22][R46.64] ;  /* 0x000000162e538981 */ /* 0x000ea8000c1e1100 */
[----:B------:R-:W2:Y:S04]  /*197b0*/  LDL R47, [R1+0x29c] ;  /* 0x00029c00012f7983 */ /* 0x000ea80000100800 */
[----:B------:R-:W3:Y:S04]  /*197c0*/  LDL R46, [R1+0x2dc] ;  /* 0x0002dc00012e7983 */ /* 0x000ee80000100800 */
[----:B-1----:R-:W3:Y:S04]  /*197d0*/  LDL.LU R72, [R1+0x728] ;  /* 0x0007280001487983 */ /* 0x002ee80000300800 */
[----:B------:R-:W3:Y:S04]  /*197e0*/  LDL R43, [R1+0x298] ;  /* 0x00029800012b7983 */ /* 0x000ee80000100800 */
[----:B------:R-:W4:Y:S01]  /*197f0*/  LDL R44, [R1+0x2d8] ;  /* 0x0002d800012c7983 */ /* 0x000f220000100800 */
[----:B------:R-:W-:-:S02]  /*19800*/  LOP3.LUT R70, R70, 0x7f, RZ, 0xc0, !PT ;  /* 0x0000007f46467812 */ /* 0x000fc400078ec0ff */
[----:B------:R-:W-:Y:S01]  /*19810*/  PRMT R49, RZ, 0x7610, R49 ;  /* 0x00007610ff317816 */ /* 0x000fe20000000031 */
[----:B------:R-:W4:Y:S01]  /*19820*/  LDL R45, [R1+0x398] ;  /* 0x00039800012d7983 */ /* 0x000f220000100800 */
[----:B------:R-:W-:-:S05]  /*19830*/  LOP3.LUT R70, R70, 0x20, RZ, 0x3c, !PT ;  /* 0x0000002046467812 */ /* 0x000fca00078e3cff */
[----:B------:R2:W-:Y:S02]  /*19840*/  STS.U8 [R70+UR10+0xa100], R42 ;  /* 0x00a1002a46007988 */ /* 0x0005e4000800000a */
[----:B--2---:R-:W-:Y:S02]  /*19850*/  @!P0 IMAD.MOV.U32 R42, RZ, RZ, R47 ;  /* 0x000000ffff2a8224 */ /* 0x004fe400078e002f */
[----:B------:R-:W2:Y:S04]  /*19860*/  LDL R47, [R1+0x394] ;  /* 0x00039400012f7983 */ /* 0x000ea80000100800 */
[----:B---3--:R4:W3:Y:S02]  /*19870*/  @!P0 LDG.E.U8 R49, desc[UR22][R42.64] ;  /* 0x000000162a318981 */ /* 0x0088e4000c1e1100 */
[----:B----4-:R-:W-:-:S02]  /*19880*/  @!P0 IMAD.MOV.U32 R43, RZ, RZ, R44 ;  /* 0x000000ffff2b8224 */ /* 0x010fc400078e002c */
[----:B------:R-:W4:Y:S01]  /*19890*/  LDL R44, [R1+0x3c8] ;  /* 0x0003c800012c7983 */ /* 0x000f220000100800 */
[----:B------:R-:W-:-:S03]  /*198a0*/  PRMT R61, RZ, 0x7610, R61 ;  /* 0x00007610ff3d7816 */ /* 0x000fc6000000003d */
[----:B------:R0:W-:Y:S04]  /*198b0*/  STS.U8 [R70+UR10+0xa300], R41 ;  /* 0x00a3002946007988 */ /* 0x0001e8000800000a */
[----:B------:R-:W-:Y:S04]  /*198c0*/  STS.U8 [R70+UR10+0xa500], R40 ;  /* 0x00a5002846007988 */ /* 0x000fe8000800000a */
[----:B------:R-:W-:Y:S01]  /*198d0*/  STS.U8 [R70+UR10+0xa700], R39 ;  /* 0x00a7002746007988 */ /* 0x000fe2000800000a */
[----:B------:R-:W-:-:S03]  /*198e0*/  @!P0 IMAD.MOV.U32 R42, RZ, RZ, R46 ;  /* 0x000000ffff2a8224 */ /* 0x000fc600078e002e */
[----:B------:R1:W-:Y:S04]  /*198f0*/  STS.U8 [R70+UR10+0xa900], R38 ;  /* 0x00a9002646007988 */ /* 0x0003e8000800000a */
[----:B------:R-:W3:Y:S01]  /*19900*/  LDL R46, [R1+0x3c4] ;  /* 0x0003c400012e7983 */ /* 0x000ee20000100800 */
[----:B------:R-:W-:Y:S02]  /*19910*/  PRMT R57, RZ, 0x7610, R57 ;  /* 0x00007610ff397816 */ /* 0x000fe40000000039 */
[----:B------:R-:W-:Y:S01]  /*19920*/  PRMT R51, RZ, 0x7610, R51 ;  /* 0x00007610ff337816 */ /* 0x000fe20000000033 */
[----:B0-----:R-:W3:Y:S01]  /*19930*/  LDL R41, [R1+0x31c] ;  /* 0x00031c0001297983 */ /* 0x001ee20000100800 */
[----:B-1----:R-:W-:-:S03]  /*19940*/  @!P0 IMAD.MOV.U32 R38, RZ, RZ, R45 ;  /* 0x000000ffff268224 */ /* 0x002fc600078e002d */
[----:B------:R-:W3:Y:S04]  /*19950*/  LDL R45, [R1+0x450] ;  /* 0x00045000012d7983 */ /* 0x000ee80000100800 */
[----:B------:R-:W3:Y:S01]  /*19960*/  LDL R40, [R1+0x318] ;  /* 0x0003180001287983 */ /* 0x000ee20000100800 */
[----:B--2---:R-:W-:-:S03]  /*19970*/  @!P0 IMAD.MOV.U32 R39, RZ, RZ, R47 ;  /* 0x000000ffff278224 */ /* 0x004fc600078e002f */
[----:B------:R-:W2:Y:S04]  /*19980*/  LDL R47, [R1+0x44c] ;  /* 0x00044c00012f7983 */ /* 0x000ea80000100800 */
[----:B------:R4:W2:Y:S02]  /*19990*/  @!P0 LDG.E.U8 R61, desc[UR22][R38.64] ;  /* 0x00000016263d8981 */ /* 0x0008a4000c1e1100 */
[----:B----4-:R-:W-:Y:S02]  /*199a0*/  @!P0 IMAD.MOV.U32 R38, RZ, RZ, R44 ;  /* 0x000000ffff268224 */ /* 0x010fe400078e002c */
[----:B------:R-:W4:Y:S04]  /*199b0*/  LDL R44, [R1+0xdc] ;  /* 0x0000dc00012c7983 */ /* 0x000f280000100800 */
[----:B------:R-:W-:Y:S04]  /*199c0*/  STS.U8 [R70+UR10+0xab00], R37 ;  /* 0x00ab002546007988 */ /* 0x000fe8000800000a */
[----:B------:R-:W-:Y:S04]  /*199d0*/  STS.U8 [R70+UR10+0xad00], R36 ;  /* 0x00ad002446007988 */ /* 0x000fe8000800000a */
[----:B------:R-:W-:Y:S04]  /*199e0*/  STS.U8 [R70+UR10+0xaf00], R35 ;  /* 0x00af002346007988 */ /* 0x000fe8000800000a */
[----:B------:R3:W-:Y:S04]  /*199f0*/  STS.U8 [R70+UR10+0xb100], R34 ;  /* 0x00b1002246007988 */ /* 0x0007e8000800000a */
[----:B------:R-:W-:Y:S04]  /*19a00*/  STS.U8 [R70+UR10+0xb300], R33 ;  /* 0x00b3002146007988 */ /* 0x000fe8000800000a */
[----:B------:R-:W-:Y:S04]  /*19a10*/  STS.U8 [R70+UR10+0xb500], R32 ;  /* 0x00b5002046007988 */ /* 0x000fe8000800000a */
[----:B------:R-:W-:Y:S04]  /*19a20*/  STS.U8 [R70+UR10+0xb700], R31 ;  /* 0x00b7001f46007988 */ /* 0x000fe8000800000a */
[----:B------:R-:W-:Y:S04]  /*19a30*/  STS.U8 [R70+UR10+0xb900], R30 ;  /* 0x00b9001e46007988 */ /* 0x000fe8000800000a */
[----:B------:R0:W-:Y:S04]  /*19a40*/  STS.U8 [R70+UR10+0xbb00], R29 ;  /* 0x00bb001d46007988 */ /* 0x0001e8000800000a */
[----:B------:R1:W-:Y:S01]  /*19a50*/  STS.U8 [R70+UR10+0xbd00], R28 ;  /* 0x00bd001c46007988 */ /* 0x0003e2000800000a */
[----:B---3--:R-:W-:-:S02]  /*19a60*/  @!P0 IMAD.MOV.U32 R34, RZ, RZ, R45 ;  /* 0x000000ffff228224 */ /* 0x008fc400078e002d */
[----:B------:R-:W-:Y:S01]  /*19a70*/  @!P0 IMAD.MOV.U32 R39, RZ, RZ, R46 ;  /* 0x000000ffff278224 */ /* 0x000fe200078e002e */
[----:B------:R-:W3:Y:S04]  /*19a80*/  LDL R45, [R1+0x1a4] ;  /* 0x0001a400012d7983 */ /* 0x000ee80000100800 */
[----:B0-----:R-:W3:Y:S04]  /*19a90*/  LDL R29, [R1+0x224] ;  /* 0x00022400011d7983 */ /* 0x001ee80000100800 */
[----:B-1----:R-:W3:Y:S04]  /*19aa0*/  LDL R28, [R1+0x220] ;  /* 0x00022000011c7983 */ /* 0x002ee80000100800 */
[----:B------:R-:W3:Y:S04]  /*19ab0*/  LDL R46, [R1+0xd8] ;  /* 0x0000d800012e7983 */ /* 0x000ee80000100800 */
[----:B------:R-:W3:Y:S04]  /*19ac0*/  LDL R37, [R1+0x3f8] ;  /* 0x0003f80001257983 */ /* 0x000ee80000100800 */
[----:B------:R-:W3:Y:S04]  /*19ad0*/  LDL R36, [R1+0x3f4] ;  /* 0x0003f40001247983 */ /* 0x000ee80000100800 */
[----:B------:R-:W3:Y:S04]  /*19ae0*/  LDL R33, [R1+0x11c] ;  /* 0x00011c0001217983 */ /* 0x000ee80000100800 */
[----:B------:R-:W3:Y:S01]  /*19af0*/  LDL R32, [R1+0x118] ;  /* 0x0001180001207983 */ /* 0x000ee20000100800 */
[----:B--2---:R-:W-:-:S03]  /*19b00*/  @!P0 IMAD.MOV.U32 R35, RZ, RZ, R47 ;  /* 0x000000ffff238224 */ /* 0x004fc600078e002f */
[----:B------:R-:W2:Y:S04]  /*19b10*/  LDL R47, [R1+0x1a0] ;  /* 0x0001a000012f7983 */ /* 0x000ea80000100800 */
[----:B------:R4:W2:Y:S02]  /*19b20*/  @!P0 LDG.E.U8 R57, desc[UR22][R34.64] ;  /* 0x0000001622398981 */ /* 0x0008a4000c1e1100 */
[----:B----4-:R-:W-:Y:S02]  /*19b30*/  @!P0 IMAD.MOV.U32 R34, RZ, RZ, R44 ;  /* 0x000000ffff228224 */ /* 0x010fe400078e002c */
[----:B------:R-:W4:Y:S01]  /*19b40*/  LDL R44, [R1+0x1e4] ;  /* 0x0001e400012c7983 */ /* 0x000f220000100800 */
[----:B------:R-:W-:Y:S02]  /*19b50*/  PRMT R53, RZ, 0x7610, R53 ;  /* 0x00007610ff357816 */ /* 0x000fe40000000035 */
[----:B---3--:R-:W-:-:S04]  /*19b60*/  @!P0 LOP3.LUT R29, R29, R28, RZ, 0x3c, !PT ;  /* 0x0000001c1d1d8212 */ /* 0x008fc800078e3cff */
[----:B------:R-:W-:-:S04]  /*19b70*/  @!P0 LOP3.LUT R28, R29, R28, RZ, 0x3c, !PT ;  /* 0x0000001c1d1c8212 */ /* 0x000fc800078e3cff */
[----:B------:R-:W-:-:S05]  /*19b80*/  @!P0 LOP3.LUT R29, R29, R28, RZ, 0x3c, !PT ;  /* 0x0000001c1d1d8212 */ /* 0x000fca00078e3cff */
[----:B------:R-:W3:Y:S04]  /*19b90*/  @!P0 LDG.E.U8 R51, desc[UR22][R28.64] ;  /* 0x000000161c338981 */ /* 0x000ee8000c1e1100 */
[----:B------:R-:W3:Y:S04]  /*19ba0*/  LDL R28, [R1+0x260] ;  /* 0x00026000011c7983 */ /* 0x000ee80000100800 */
[----:B------:R-:W3:Y:S01]  /*19bb0*/  LDL R29, [R1+0x264] ;  /* 0x00026400011d7983 */ /* 0x000ee20000100800 */
[----:B------:R-:W-:Y:S02]  /*19bc0*/  @!P0 IMAD.MOV.U32 R30, RZ, RZ, R45 ;  /* 0x000000ffff1e8224 */ /* 0x000fe400078e002d */
[----:B------:R-:W-:Y:S01]  /*19bd0*/  @!P0 IMAD.MOV.U32 R35, RZ, RZ, R46 ;  /* 0x000000ffff238224 */ /* 0x000fe200078e002e */
[----:B------:R-:W3:Y:S04]  /*19be0*/  LDL R45, [R1+0x2a4] ;  /* 0x0002a400012d7983 */ /* 0x000ee80000100800 */
[----:B------:R-:W3:Y:S01]  /*19bf0*/  LDL R46, [R1+0x1e0] ;  /* 0x0001e000012e7983 */ /* 0x000ee20000100800 */
[----:B--2---:R-:W-:-:S03]  /*19c00*/  @!P0 IMAD.MOV.U32 R31, RZ, RZ, R47 ;  /* 0x000000ffff1f8224 */ /* 0x004fc600078e002f */
[----:B------:R-:W2:Y:S04]  /*19c10*/  LDL R47, [R1+0x2a0] ;  /* 0x0002a000012f7983 */ /* 0x000ea80000100800 */
[----:B------:R4:W2:Y:S02]  /*19c20*/  @!P0 LDG.E.U8 R53, desc[UR22][R30.64] ;  /* 0x000000161e358981 */ /* 0x0008a4000c1e1100 */
[----:B----4-:R-:W-:Y:S02]  /*19c30*/  @!P0 IMAD.MOV.U32 R30, RZ, RZ, R44 ;  /* 0x000000ffff1e8224 */ /* 0x010fe400078e002c */
[----:B------:R-:W4:Y:S01]  /*19c40*/  LDL R44, [R1+0x2e4] ;  /* 0x0002e400012c7983 */ /* 0x000f220000100800 */
[----:B------:R-:W-:Y:S02]  /*19c50*/  @!P0 LOP3.LUT R41, R41, R40, RZ, 0x3c, !PT ;  /* 0x0000002829298212 */ /* 0x000fe400078e3cff */
[----:B------:R-:W-:-:S02]  /*19c60*/  @!P0 LOP3.LUT R37, R37, R36, RZ, 0x3c, !PT ;  /* 0x0000002425258212 */ /* 0x000fc400078e3cff */
[----:B------:R-:W-:Y:S02]  /*19c70*/  @!P0 LOP3.LUT R33, R33, R32, RZ, 0x3c, !PT ;  /* 0x0000002021218212 */ /* 0x000fe400078e3cff */
[----:B------:R-:W-:Y:S02]  /*19c80*/  @!P0 LOP3.LUT R40, R41, R40, RZ, 0x3c, !PT ;  /* 0x0000002829288212 */ /* 0x000fe400078e3cff */
[----:B------:R-:W-:Y:S02]  /*19c90*/  @!P0 LOP3.LUT R36, R37, R36, RZ, 0x3c, !PT ;  /* 0x0000002425248212 */ /* 0x000fe400078e3cff */
[----:B------:R-:W-:Y:S02]  /*19ca0*/  @!P0 LOP3.LUT R32, R33, R32, RZ, 0x3c, !PT ;  /* 0x0000002021208212 */ /* 0x000fe400078e3cff */
[----:B------:R-:W-:Y:S02]  /*19cb0*/  PRMT R69, RZ, 0x7610, R69 ;  /* 0x00007610ff457816 */ /* 0x000fe40000000045 */
[----:B------:R-:W-:-:S02]  /*19cc0*/  PRMT R63, RZ, 0x7610, R63 ;  /* 0x00007610ff3f7816 */ /* 0x000fc4000000003f */
[----:B------:R-:W-:Y:S02]  /*19cd0*/  PRMT R59, RZ, 0x7610, R59 ;  /* 0x00007610ff3b7816 */ /* 0x000fe4000000003b */
[----:B------:R-:W-:Y:S02]  /*19ce0*/  PRMT R55, RZ, 0x7610, R55 ;  /* 0x00007610ff377816 */ /* 0x000fe40000000037 */
[----:B------:R-:W-:Y:S02]  /*19cf0*/  @!P0 LOP3.LUT R41, R41, R40, RZ, 0x3c, !PT ;  /* 0x0000002829298212 */ /* 0x000fe400078e3cff */
[----:B------:R-:W-:Y:S02]  /*19d00*/  @!P0 LOP3.LUT R37, R37, R36, RZ, 0x3c, !PT ;  /* 0x0000002425258212 */ /* 0x000fe400078e3cff */
[----:B------:R-:W-:Y:S01]  /*19d10*/  @!P0 LOP3.LUT R33, R33, R32, RZ, 0x3c, !PT ;  /* 0x0000002021218212 */ /* 0x000fe200078e3cff */
[----:B------:R-:W4:Y:S01]  /*19d20*/  @!P0 LDG.E.U8 R63, desc[UR22][R40.64] ;  /* 0x00000016283f8981 */ /* 0x000f22000c1e1100 */
[----:B------:R-:W-:-:S03]  /*19d30*/  PRMT R71, RZ, 0x7610, R71 ;  /* 0x00007610ff477816 */ /* 0x000fc60000000047 */
[----:B------:R-:W4:Y:S04]  /*19d40*/  @!P0 LDG.E.U8 R59, desc[UR22][R36.64] ;  /* 0x00000016243b8981 */ /* 0x000f28000c1e1100 */
[----:B------:R-:W4:Y:S04]  /*19d50*/  @!P0 LDG.E.U8 R55, desc[UR22][R32.64] ;  /* 0x0000001620378981 */ /* 0x000f28000c1e1100 */
[----:B------:R-:W4:Y:S04]  /*19d60*/  LDL R40, [R1+0x358] ;  /* 0x0003580001287983 */ /* 0x000f280000100800 */
[----:B------:R-:W4:Y:S04]  /*19d70*/  LDL R41, [R1+0x35c] ;  /* 0x00035c0001297983 */ /* 0x000f280000100800 */
[----:B------:R-:W4:Y:S04]  /*19d80*/  LDL R36, [R1+0x424] ;  /* 0x0004240001247983 */ /* 0x000f280000100800 */
[----:B------:R-:W4:Y:S04]  /*19d90*/  LDL R37, [R1+0x428] ;  /* 0x0004280001257983 */ /* 0x000f280000100800 */
[----:B------:R-:W4:Y:S04]  /*19da0*/  LDL R32, [R1+0x158] ;  /* 0x0001580001207983 */ /* 0x000f280000100800 */
[----:B------:R-:W4:Y:S01]  /*19db0*/  LDL R33, [R1+0x15c] ;  /* 0x00015c0001217983 */ /* 0x000f220000100800 */
[----:B---3--:R-:W-:-:S04]  /*19dc0*/  @!P0 LOP3.LUT R29, R29, R28, RZ, 0x3c, !PT ;  /* 0x0000001c1d1d8212 */ /* 0x008fc800078e3cff */
[----:B------:R-:W-:-:S04]  /*19dd0*/  @!P0 LOP3.LUT R28, R29, R28, RZ, 0x3c, !PT ;  /* 0x0000001c1d1c8212 */ /* 0x000fc800078e3cff */
[----:B------:R-:W-:Y:S01]  /*19de0*/  @!P0 LOP3.LUT R29, R29, R28, RZ, 0x3c, !PT ;  /* 0x0000001c1d1d8212 */ /* 0x000fe200078e3cff */
[----:B------:R-:W-:Y:S01]  /*19df0*/  @!P0 IMAD.MOV.U32 R31, RZ, RZ, R46 ;  /* 0x000000ffff1f8224 */ /* 0x000fe200078e002e */
[----:B------:R0:W-:Y:S04]  /*19e00*/  STS.U8 [R70+UR10+0xbf00], R25 ;  /* 0x00bf001946007988 */ /* 0x0001e8000800000a */
[----:B------:R1:W3:Y:S04]  /*19e10*/  @!P0 LDG.E.U8 R69, desc[UR22][R28.64] ;  /* 0x000000161c458981 */ /* 0x0002e8000c1e1100 */
[----:B------:R-:W3:Y:S04]  /*19e20*/  LDL R46, [R1+0x2e0] ;  /* 0x0002e000012e7983 */ /* 0x000ee80000100800 */
[----:B0-----:R-:W3:Y:S01]  /*19e30*/  LDL.LU R70, [R1+0x724] ;  /* 0x0007240001467983 */ /* 0x001ee20000300800 */
[----:B-1----:R-:W-:-:S03]  /*19e40*/  @!P0 IMAD.MOV.U32 R28, RZ, RZ, R45 ;  /* 0x000000ffff1c8224 */ /* 0x002fc600078e002d */
[----:B------:R-:W3:Y:S01]  /*19e50*/  LDL R45, [R1+0x3a0] ;  /* 0x0003a000012d7983 */ /* 0x000ee20000100800 */
[----:B--2---:R-:W-:-:S03]  /*19e60*/  @!P0 IMAD.MOV.U32 R29, RZ, RZ, R47 ;  /* 0x000000ffff1d8224 */ /* 0x004fc600078e002f */
[----:B------:R-:W2:Y:S04]  /*19e70*/  LDL.LU R47, [R1] ;  /* 0x00000000012f7983 */ /* 0x000ea80000300800 */
[----:B------:R4:W2:Y:S04]  /*19e80*/  @!P0 LDG.E.U8 R71, desc[UR22][R28.64] ;  /* 0x000000161c478981 */ /* 0x0008a8000c1e1100 */
[----:B------:R-:W2:Y:S01]  /*19e90*/  LDL R25, [R1+0x3d0] ;  /* 0x0003d00001197983 */ /* 0x000ea20000100800 */
[----:B----4-:R-:W-:-:S03]  /*19ea0*/  @!P0 IMAD.MOV.U32 R28, RZ, RZ, R44 ;  /* 0x000000ffff1c8224 */ /* 0x010fc600078e002c */
[----:B------:R-:W4:Y:S01]  /*19eb0*/  LDL R44, [R1+0x3cc] ;  /* 0x0003cc00012c7983 */ /* 0x000f220000100800 */
[----:B------:R-:W-:Y:S02]  /*19ec0*/  LOP3.LUT R93, R93, 0x30, RZ, 0x3c, !PT ;  /* 0x000000305d5d7812 */ /* 0x000fe400078e3cff */
[----:B------:R-:W-:-:S03]  /*19ed0*/  PRMT R50, RZ, 0x7610, R50 ;  /* 0x00007610ff327816 */ /* 0x000fc60000000032 */
[----:B------:R-:W-:Y:S01]  /*19ee0*/  STS.U8 [R93+UR10+0xa180], R67 ;  /* 0x00a180435d007988 */ /* 0x000fe2000800000a */
[----:B------:R-:W-:-:S03]  /*19ef0*/  PRMT R73, RZ, 0x7610, R73 ;  /* 0x00007610ff497816 */ /* 0x000fc60000000049 */
[----:B------:R-:W-:Y:S04]  /*19f00*/  STS.U8 [R93+UR10+0xa380], R66 ;  /* 0x00a380425d007988 */ /* 0x000fe8000800000a */
[----:B------:R-:W-:Y:S04]  /*19f10*/  STS.U8 [R93+UR10+0xa580], R65 ;  /* 0x00a580415d007988 */ /* 0x000fe8000800000a */
[----:B------:R-:W-:Y:S04]  /*19f20*/  STS.U8 [R93+UR10+0xa780], R64 ;  /* 0x00a780405d007988 */ /* 0x000fe8000800000a */
[----:B------:R0:W4:Y:S04]  /*19f30*/  @!P0 LDG.E.U8 R50, desc[UR22][R42.64] ;  /* 0x000000162a328981 */ /* 0x000128000c1e1100 */
[----:B------:R-:W-:Y:S04]  /*19f40*/  STS.U8 [R93+UR10+0xa980], R27 ;  /* 0x00a9801b5d007988 */ /* 0x000fe8000800000a */
[----:B------:R2:W-:Y:S01]  /*19f50*/  STS.U8 [R93+UR10+0xab80], R26 ;  /* 0x00ab801a5d007988 */ /* 0x0005e2000800000a */
[----:B0-----:R-:W-:Y:S01]  /*19f60*/  PRMT R43, RZ, 0x7610, R43 ;  /* 0x00007610ff2b7816 */ /* 0x001fe2000000002b */
[----:B---3--:R-:W-:-:S02]  /*19f70*/  @!P0 IMAD.MOV.U32 R29, RZ, RZ, R46 ;  /* 0x000000ffff1d8224 */ /* 0x008fc400078e002e */
[----:B------:R-:W3:Y:S04]  /*19f80*/  LDL.LU R46, [R1+0x10] ;  /* 0x00001000012e7983 */ /* 0x000ee80000300800 */
[----:B------:R0:W3:Y:S04]  /*19f90*/  @!P0 LDG.E.U8 R73, desc[UR22][R28.64] ;  /* 0x000000161c498981 */ /* 0x0000e8000c1e1100 */
[----:B------:R-:W0:Y:S04]  /*19fa0*/  LDL R28, [R1+0x320] ;  /* 0x00032000011c7983 */ /* 0x000e280000100800 */
[----:B------:R-:W0:Y:S01]  /*19fb0*/  LDL R29, [R1+0x324] ;  /* 0x00032400011d7983 */ /* 0x000e220000100800 */
[----:B--2---:R-:W-:-:S02]  /*19fc0*/  @!P0 IMAD.MOV.U32 R26, RZ, RZ, R25 ;  /* 0x000000ffff1a8224 */ /* 0x004fc400078e0019 */
[----:B----4-:R-:W-:Y:S01]  /*19fd0*/  @!P0 IMAD.MOV.U32 R27, RZ, RZ, R44 ;  /* 0x000000ffff1b8224 */ /* 0x010fe200078e002c */
[----:B------:R-:W-:Y:S02]  /*19fe0*/  PRMT R74, RZ, 0x7610, R74 ;  /* 0x00007610ff4a7816 */ /* 0x000fe4000000004a */
[----:B------:R-:W-:Y:S02]  /*19ff0*/  PRMT R42, RZ, 0x7610, R42 ;  /* 0x00007610ff2a7816 */ /* 0x000fe4000000002a */
[----:B------:R-:W-:Y:S01]  /*1a000*/  @!P0 LOP3.LUT R41, R41, R40, RZ, 0x3c, !PT ;  /* 0x0000002829298212 */ /* 0x000fe200078e3cff */
[----:B------:R1:W2:Y:S01]  /*1a010*/  @!P0 LDG.E.U8 R43, desc[UR22][R26.64] ;  /* 0x000000161a2b8981 */ /* 0x0002a2000c1e1100 */
[----:B------:R-:W-:Y:S02]  /*1a020*/  PRMT R62, RZ, 0x7610, R62 ;  /* 0x00007610ff3e7816 */ /* 0x000fe4000000003e */
[----:B------:R-:W-:Y:S01]  /*1a030*/  PRMT R72, RZ, 0x7610, R72 ;  /* 0x00007610ff487816 */ /* 0x000fe20000000048 */
[----:B------:R-:W-:Y:S04]  /*1a040*/  STS.U8 [R93+UR10+0xad80], R68 ;  /* 0x00ad80445d007988 */ /* 0x000fe8000800000a */
[----:B------:R-:W4:Y:S04]  /*1a050*/  LDL R44, [R1+0xe0] ;  /* 0x0000e000012c7983 */ /* 0x000f280000100800 */
[----:B------:R-:W1:Y:S04]  /*1a060*/  LDL R26, [R1+0x3fc] ;  /* 0x0003fc00011a7983 */ /* 0x000e680000100800 */
[----:B------:R-:W1:Y:S04]  /*1a070*/  LDL R27, [R1+0x400] ;  /* 0x00040000011b7983 */ /* 0x000e680000100800 */
[----:B------:R-:W2:Y:S01]  /*1a080*/  LDL R25, [R1+0xe4] ;  /* 0x0000e40001197983 */ /* 0x000ea20000100800 */
[----:B0-----:R-:W-:-:S04]  /*1a090*/  @!P0 LOP3.LUT R29, R29, R28, RZ, 0x3c, !PT ;  /* 0x0000001c1d1d8212 */ /* 0x001fc800078e3cff */
[----:B------:R-:W-:-:S04]  /*1a0a0*/  @!P0 LOP3.LUT R28, R29, R28, RZ, 0x3c, !PT ;  /* 0x0000001c1d1c8212 */ /* 0x000fc800078e3cff */
[----:B------:R-:W-:-:S05]  /*1a0b0*/  @!P0 LOP3.LUT R29, R29, R28, RZ, 0x3c, !PT ;  /* 0x0000001c1d1d8212 */ /* 0x000fca00078e3cff */
[----:B------:R-:W2:Y:S04]  /*1a0c0*/  @!P0 LDG.E.U8 R74, desc[UR22][R28.64] ;  /* 0x000000161c4a8981 */ /* 0x000ea8000c1e1100 */
[----:B------:R-:W2:Y:S04]  /*1a0d0*/  LDL R28, [R1+0x360] ;  /* 0x00036000011c7983 */ /* 0x000ea80000100800 */
[----:B------:R-:W2:Y:S01]  /*1a0e0*/  LDL R29, [R1+0x364] ;  /* 0x00036400011d7983 */ /* 0x000ea20000100800 */
[----:B-1----:R-:W-:-:S04]  /*1a0f0*/  @!P0 LOP3.LUT R27, R27, R26, RZ, 0x3c, !PT ;  /* 0x0000001a1b1b8212 */ /* 0x002fc800078e3cff */
[----:B------:R-:W-:-:S04]  /*1a100*/  @!P0 LOP3.LUT R26, R27, R26, RZ, 0x3c, !PT ;  /* 0x0000001a1b1a8212 */ /* 0x000fc800078e3cff */
[----:B------:R-:W-:-:S05]  /*1a110*/  @!P0 LOP3.LUT R27, R27, R26, RZ, 0x3c, !PT ;  /* 0x0000001a1b1b8212 */ /* 0x000fca00078e3cff */
[----:B------:R-:W3:Y:S04]  /*1a120*/  @!P0 LDG.E.U8 R42, desc[UR22][R26.64] ;  /* 0x000000161a2a8981 */ /* 0x000ee8000c1e1100 */
[----:B------:R-:W3:Y:S04]  /*1a130*/  LDL R26, [R1+0x42c] ;  /* 0x00042c00011a7983 */ /* 0x000ee80000100800 */
[----:B------:R-:W3:Y:S01]  /*1a140*/  LDL R27, [R1+0x430] ;  /* 0x00043000011b7983 */ /* 0x000ee20000100800 */
[----:B------:R-:W-:-:S04]  /*1a150*/  @!P0 LOP3.LUT R40, R41, R40, RZ, 0x3c, !PT ;  /* 0x0000002829288212 */ /* 0x000fc800078e3cff */
[----:B------:R-:W-:-:S05]  /*1a160*/  @!P0 LOP3.LUT R41, R41, R40, RZ, 0x3c, !PT ;  /* 0x0000002829298212 */ /* 0x000fca00078e3cff */
[----:B------:R0:W4:Y:S04]  /*1a170*/  @!P0 LDG.E.U8 R62, desc[UR22][R40.64] ;  /* 0x00000016283e8981 */ /* 0x000128000c1e1100 */
[----:B------:R1:W-:Y:S01]  /*1a180*/  STS.U8 [R93+UR10+0xaf80], R47 ;  /* 0x00af802f5d007988 */ /* 0x0003e2000800000a */
[----:B0-----:R-:W-:-:S03]  /*1a190*/  PRMT R41, RZ, 0x7610, R41 ;  /* 0x00007610ff297816 */ /* 0x001fc60000000029 */
[----:B-1----:R-:W4:Y:S01]  /*1a1a0*/  LDL R47, [R1+0x124] ;  /* 0x00012400012f7983 */ /* 0x002f220000100800 */
[----:B--2---:R-:W-:-:S04]  /*1a1b0*/  @!P0 LOP3.LUT R29, R29, R28, RZ, 0x3c, !PT ;  /* 0x0000001c1d1d8212 */ /* 0x004fc800078e3cff */
[----:B------:R-:W-:-:S04]  /*1a1c0*/  @!P0 LOP3.LUT R28, R29, R28, RZ, 0x3c, !PT ;  /* 0x0000001c1d1c8212 */ /* 0x000fc800078e3cff */
[----:B------:R-:W-:-:S05]  /*1a1d0*/  @!P0 LOP3.LUT R29, R29, R28, RZ, 0x3c, !PT ;  /* 0x0000001c1d1d8212 */ /* 0x000fca00078e3cff */
[----:B------:R0:W2:Y:S02]  /*1a1e0*/  @!P0 LDG.E.U8 R72, desc[UR22][R28.64] ;  /* 0x000000161c488981 */ /* 0x0000a4000c1e1100 */
[----:B0-----:R-:W-:Y:S02]  /*1a1f0*/  @!P0 IMAD.MOV.U32 R28, RZ, RZ, R45 ;  /* 0x000000ffff1c8224 */ /* 0x001fe400078e002d */
[----:B------:R-:W2:Y:S04]  /*1a200*/  LDL R29, [R1+0x39c] ;  /* 0x00039c00011d7983 */ /* 0x000ea80000100800 */
[----:B------:R-:W2:Y:S01]  /*1a210*/  LDL R45, [R1+0x458] ;  /* 0x00045800012d7983 */ /* 0x000ea20000100800 */
[----:B---3--:R-:W-:-:S04]  /*1a220*/  @!P0 LOP3.LUT R27, R27, R26, RZ, 0x3c, !PT ;  /* 0x0000001a1b1b8212 */ /* 0x008fc800078e3cff */
[----:B------:R-:W-:-:S04]  /*1a230*/  @!P0 LOP3.LUT R26, R27, R26, RZ, 0x3c, !PT ;  /* 0x0000001a1b1a8212 */ /* 0x000fc800078e3cff */
[----:B------:R-:W-:-:S05]  /*1a240*/  @!P0 LOP3.LUT R27, R27, R26, RZ, 0x3c, !PT ;  /* 0x0000001a1b1b8212 */ /* 0x000fca00078e3cff */
[----:B------:R2:W3:Y:S04]  /*1a250*/  @!P0 LDG.E.U8 R41, desc[UR22][R26.64] ;  /* 0x000000161a298981 */ /* 0x0004e8000c1e1100 */
[----:B------:R-:W2:Y:S04]  /*1a260*/  LDL.LU R26, [R1+0xc] ;  /* 0x00000c00011a7983 */ /* 0x000ea80000300800 */
[----:B------:R-:W3:Y:S01]  /*1a270*/  LDL R27, [R1+0x454] ;  /* 0x00045400011b7983 */ /* 0x000ee20000100800 */
[----:B------:R-:W-:Y:S02]  /*1a280*/  PRMT R40, RZ, 0x7610, R40 ;  /* 0x00007610ff287816 */ /* 0x000fe40000000028 */
[----:B------:R-:W-:Y:S01]  /*1a290*/  PRMT R68, RZ, 0x7610, R68 ;  /* 0x00007610ff447816 */ /* 0x000fe20000000044 */
[----:B--2---:R0:W-:Y:S02]  /*1a2a0*/  STS.U8 [R93+UR10+0xb180], R26 ;  /* 0x00b1801a5d007988 */ /* 0x0041e4000800000a */
[----:B0-----:R-:W-:-:S02]  /*1a2b0*/  @!P0 IMAD.MOV.U32 R26, RZ, RZ, R45 ;  /* 0x000000ffff1a8224 */ /* 0x001fc400078e002d */
[----:B------:R0:W-:Y:S04]  /*1a2c0*/  STS.U8 [R93+UR10+0xb380], R46 ;  /* 0x00b3802e5d007988 */ /* 0x0001e8000800000a */
[----:B---3--:R1:W2:Y:S04]  /*1a2d0*/  @!P0 LDG.E.U8 R40, desc[UR22][R26.64] ;  /* 0x000000161a288981 */ /* 0x0082a8000c1e1100 */
[----:B------:R-:W3:Y:S04]  /*1a2e0*/  LDL R45, [R1+0x1ac] ;  /* 0x0001ac00012d7983 */ /* 0x000ee80000100800 */
[----:B0-----:R-:W2:Y:S01]  /*1a2f0*/  LDL R46, [R1+0x1a8] ;  /* 0x0001a800012e7983 */ /* 0x001ea20000100800 */
[----:B-1----:R-:W-:-:S02]  /*1a300*/  @!P0 IMAD.MOV.U32 R26, RZ, RZ, R25 ;  /* 0x000000ffff1a8224 */ /* 0x002fc400078e0019 */
[----:B----4-:R-:W-:Y:S01]  /*1a310*/  @!P0 IMAD.MOV.U32 R27, RZ, RZ, R44 ;  /* 0x000000ffff1b8224 */ /* 0x010fe200078e002c */
[----:B------:R-:W4:Y:S04]  /*1a320*/  LDL R25, [R1+0x1ec] ;  /* 0x0001ec0001197983 */ /* 0x000f280000100800 */
[----:B------:R-:W2:Y:S04]  /*1a330*/  LDL R44, [R1+0x1e8] ;  /* 0x0001e800012c7983 */ /* 0x000ea80000100800 */
[----:B------:R0:W2:Y:S04]  /*1a340*/  @!P0 LDG.E.U8 R68, desc[UR22][R26.64] ;  /* 0x000000161a448981 */ /* 0x0000a8000c1e1100 */
[----:B------:R-:W2:Y:S04]  /*1a350*/  LDL.LU R26, [R1+0x8] ;  /* 0x00000800011a7983 */ /* 0x000ea80000300800 */
[----:B------:R-:W3:Y:S01]  /*1a360*/  LDL R27, [R1+0x120] ;  /* 0x00012000011b7983 */ /* 0x000ee20000100800 */
[----:B------:R-:W-:-:S03]  /*1a370*/  PRMT R67, RZ, 0x7610, R67 ;  /* 0x00007610ff437816 */ /* 0x000fc60000000043 */
[----:B--2---:R0:W-:Y:S02]  /*1a380*/  STS.U8 [R93+UR10+0xb580], R26 ;  /* 0x00b5801a5d007988 */ /* 0x0041e4000800000a */
[----:B0-----:R-:W-:-:S05]  /*1a390*/  @!P0 IMAD.MOV.U32 R26, RZ, RZ, R47 ;  /* 0x000000ffff1a8224 */ /* 0x001fca00078e002f */
[----:B---3--:R0:W2:Y:S04]  /*1a3a0*/  @!P0 LDG.E.U8 R67, desc[UR22][R26.64] ;  /* 0x000000161a438981 */ /* 0x0080a8000c1e1100 */
[----:B------:R-:W0:Y:S04]  /*1a3b0*/  LDL R26, [R1+0x160] ;  /* 0x00016000011a7983 */ /* 0x000e280000100800 */
[----:B------:R-:W0:Y:S04]  /*1a3c0*/  LDL R27, [R1+0x164] ;  /* 0x00016400011b7983 */ /* 0x000e280000100800 */
[----:B------:R1:W-:Y:S04]  /*1a3d0*/  STS.U8 [R93+UR10+0xb780], R0 ;  /* 0x00b780005d007988 */ /* 0x0003e8000800000a */
[----:B-1----:R-:W3:Y:S01]  /*1a3e0*/  LDL.LU R93, [R1+0x720] ;  /* 0x00072000015d7983 */ /* 0x002ee20000300800 */
[----:B------:R-:W-:-:S03]  /*1a3f0*/  PRMT R66, RZ, 0x7610, R66 ;  /* 0x00007610ff427816 */ /* 0x000fc60000000042 */
[----:B------:R-:W5:Y:S01]  /*1a400*/  LDL.LU R0, [R1+0x71c] ;  /* 0x00071c0001007983 */ /* 0x000f620000300800 */
[----:B------:R-:W1:Y:S01]  /*1a410*/  S2R R47, SR_TID.X ;  /* 0x00000000002f7919 */ /* 0x000e620000002100 */
[----:B0-----:R-:W-:-:S04]  /*1a420*/  @!P0 LOP3.LUT R27, R27, R26, RZ, 0x3c, !PT ;  /* 0x0000001a1b1b8212 */ /* 0x001fc800078e3cff */
[----:B------:R-:W-:-:S04]  /*1a430*/  @!P0 LOP3.LUT R26, R27, R26, RZ, 0x3c, !PT ;  /* 0x0000001a1b1a8212 */ /* 0x000fc800078e3cff */
[----:B------:R-:W-:-:S05]  /*1a440*/  @!P0 LOP3.LUT R27, R27, R26, RZ, 0x3c, !PT ;  /* 0x0000001a1b1b8212 */ /* 0x000fca00078e3cff */
[----:B------:R0:W2:Y:S02]  /*1a450*/  @!P0 LDG.E.U8 R66, desc[UR22][R26.64] ;  /* 0x000000161a428981 */ /* 0x0000a4000c1e1100 */
[----:B0-----:R-:W0:Y:S01]  /*1a460*/  S2R R27, SR_TID.X ;  /* 0x00000000001b7919 */ /* 0x001e220000002100 */
[----:B------:R-:W-:Y:S02]  /*1a470*/  @!P0 IMAD.MOV.U32 R26, RZ, RZ, R45 ;  /* 0x000000ffff1a8224 */ /* 0x000fe400078e002d */
[----:B------:R-:W2:Y:S01]  /*1a480*/  LDL R45, [R1+0x2ec] ;  /* 0x0002ec00012d7983 */ /* 0x000ea20000100800 */
[----:B0-----:R-:W-:-:S04]  /*1a490*/  LOP3.LUT R27, R27, 0x7f, RZ, 0xc0, !PT ;  /* 0x0000007f1b1b7812 */ /* 0x001fc800078ec0ff */
[----:B------:R-:W-:-:S05]  /*1a4a0*/  LOP3.LUT R27, R27, 0x30, RZ, 0x3c, !PT ;  /* 0x000000301b1b7812 */ /* 0x000fca00078e3cff */
[----:B---3--:R0:W-:Y:S02]  /*1a4b0*/  STS.U8 [R27+UR10+0xb980], R93 ;  /* 0x00b9805d1b007988 */ /* 0x0081e4000800000a */
[----:B0-----:R-:W-:Y:S02]  /*1a4c0*/  @!P0 IMAD.MOV.U32 R27, RZ, RZ, R46 ;  /* 0x000000ffff1b8224 */ /* 0x001fe400078e002e */
[----:B------:R-:W3:Y:S01]  /*1a4d0*/  LDL R46, [R1+0x2e8] ;  /* 0x0002e800012e7983 */ /* 0x000ee20000100800 */
[----:B-1----:R-:W-:-:S04]  /*1a4e0*/  LOP3.LUT R47, R47, 0x7f, RZ, 0xc0, !PT ;  /* 0x0000007f2f2f7812 */ /* 0x002fc800078ec0ff */
[----:B------:R-:W-:Y:S02]  /*1a4f0*/  LOP3.LUT R93, R47, 0x30, RZ, 0x3c, !PT ;  /* 0x000000302f5d7812 */ /* 0x000fe400078e3cff */
[----:B------:R-:W3:Y:S04]  /*1a500*/  LDL R47, [R1+0x2ac] ;  /* 0x0002ac00012f7983 */ /* 0x000ee80000100800 */
[----:B------:R4:W-:Y:S02]  /*1a510*/  STS.U8 [R93+UR10+0xbb80], R24 ;  /* 0x00bb80185d007988 */ /* 0x0009e4000800000a */
[----:B----4-:R-:W-:Y:S02]  /*1a520*/  @!P0 IMAD.MOV.U32 R24, RZ, RZ, R25 ;  /* 0x000000ffff188224 */ /* 0x010fe400078e0019 */
[----:B------:R-:W-:-:S02]  /*1a530*/  @!P0 IMAD.MOV.U32 R25, RZ, RZ, R44 ;  /* 0x000000ffff198224 */ /* 0x000fc400078e002c */
[----:B------:R-:W0:Y:S01]  /*1a540*/  S2R R44, SR_TID.X ;  /* 0x00000000002c7919 */ /* 0x000e220000002100 */
[----:B------:R1:W-:Y:S04]  /*1a550*/  STS.U8 [R93+UR10+0xbd80], R23 ;  /* 0x00bd80175d007988 */ /* 0x0003e8000800000a */
[----:B------:R4:W-:Y:S04]  /*1a560*/  STS.U8 [R93+UR10+0xbf80], R22 ;  /* 0x00bf80165d007988 */ /* 0x0009e8000800000a */
[----:B-1----:R-:W3:Y:S04]  /*1a570*/  LDL R23, [R1+0x26c] ;  /* 0x00026c0001177983 */ /* 0x002ee80000100800 */
[----:B----4-:R-:W4:Y:S01]  /*1a580*/  LDL R22, [R1+0x268] ;  /* 0x0002680001167983 */ /* 0x010f220000100800 */
[----:B0-----:R-:W-:-:S05]  /*1a590*/  LOP3.LUT R93, R44, 0x7f, RZ, 0xc0, !PT ;  /* 0x0000007f2c5d7812 */ /* 0x001fca00078ec0ff */
[----:B------:R-:W-:Y:S04]  /*1a5a0*/  STS.U8 [R93+UR10+0x4000], R21 ;  /* 0x004000155d007988 */ /* 0x000fe8000800000a */
[----:B------:R2:W-:Y:S02]  /*1a5b0*/  STS.U8 [R93+UR10+0x4400], R20 ;  /* 0x004400145d007988 */ /* 0x0005e4000800000a */
[----:B--2---:R-:W-:Y:S02]  /*1a5c0*/  @!P0 IMAD.MOV.U32 R20, RZ, RZ, R45 ;  /* 0x000000ffff148224 */ /* 0x004fe400078e002d */
[----:B------:R-:W2:Y:S01]  /*1a5d0*/  LDL R45, [R1+0x3d8] ;  /* 0x0003d800012d7983 */ /* 0x000ea20000100800 */
[----:B---3--:R-:W-:-:S03]  /*1a5e0*/  @!P0 IMAD.MOV.U32 R21, RZ, RZ, R46 ;  /* 0x000000ffff158224 */ /* 0x008fc600078e002e */
[----:B------:R-:W3:Y:S01]  /*1a5f0*/  LDL R46, [R1+0x3d4] ;  /* 0x0003d400012e7983 */ /* 0x000ee20000100800 */
[----:B------:R-:W-:-:S03]  /*1a600*/  PRMT R52, RZ, 0x7610, R52 ;  /* 0x00007610ff347816 */ /* 0x000fc60000000034 */
[----:B------:R0:W-:Y:S04]  /*1a610*/  STS.U8 [R93+UR10+0x4800], R19 ;  /* 0x004800135d007988 */ /* 0x0001e8000800000a */
[----:B------:R1:W-:Y:S04]  /*1a620*/  STS.U8 [R93+UR10+0x4c00], R18 ;  /* 0x004c00125d007988 */ /* 0x0003e8000800000a */
[----:B------:R0:W3:Y:S04]  /*1a630*/  @!P0 LDG.E.U8 R52, desc[UR22][R30.64] ;  /* 0x000000161e348981 */ /* 0x0000e8000c1e1100 */
[----:B------:R-:W-:Y:S04]  /*1a640*/  STS.U8 [R93+UR10+0x5000], R17 ;  /* 0x005000115d007988 */ /* 0x000fe8000800000a */
[----:B------:R2:W-:Y:S01]  /*1a650*/  STS.U8 [R93+UR10+0x5400], R16 ;  /* 0x005400105d007988 */ /* 0x0005e2000800000a */
[----:B0-----:R-:W-:-:S02]  /*1a660*/  PRMT R30, RZ, 0x7610, R30 ;  /* 0x00007610ff1e7816 */ /* 0x001fc4000000001e */
[-C--:B------:R-:W-:Y:S01]  /*1a670*/  @!P0 LOP3.LUT R37, R37, R36.reuse, RZ, 0x3c, !PT ;  /* 0x0000002425258212 */ /* 0x080fe200078e3cff */
[----:B------:R-:W3:Y:S03]  /*1a680*/  LDL R19, [R1+0x36c] ;  /* 0x00036c0001137983 */ /* 0x000ee60000100800 */
[C---:B------:R-:W-:Y:S01]  /*1a690*/  @!P0 LOP3.LUT R36, R37.reuse, R36, RZ, 0x3c, !PT ;  /* 0x0000002425248212 */ /* 0x040fe200078e3cff */
[----:B-1----:R-:W3:Y:S01]  /*1a6a0*/  LDL R18, [R1+0x368] ;  /* 0x0003680001127983 */ /* 0x002ee20000100800 */
[----:B------:R-:W-:Y:S02]  /*1a6b0*/  PRMT R58, RZ, 0x7610, R58 ;  /* 0x00007610ff3a7816 */ /* 0x000fe4000000003a */
[----:B------:R-:W-:-:S05]  /*1a6c0*/  @!P0 LOP3.LUT R37, R37, R36, RZ, 0x3c, !PT ;  /* 0x0000002425258212 */ /* 0x000fca00078e3cff */
[----:B------:R0:W3:Y:S01]  /*1a6d0*/  @!P0 LDG.E.U8 R58, desc[UR22][R36.64] ;  /* 0x00000016243a8981 */ /* 0x0000e2000c1e1100 */
[----:B----4-:R-:W-:-:S04]  /*1a6e0*/  @!P0 LOP3.LUT R23, R23, R22, RZ, 0x3c, !PT ;  /* 0x0000001617178212 */ /* 0x010fc800078e3cff */
[C---:B------:R-:W-:Y:S02]  /*1a6f0*/  @!P0 LOP3.LUT R22, R23.reuse, R22, RZ, 0x3c, !PT ;  /* 0x0000001617168212 */ /* 0x040fe400078e3cff */
[----:B0-----:R-:W-:Y:S02]  /*1a700*/  PRMT R36, RZ, 0x7610, R36 ;  /* 0x00007610ff247816 */ /* 0x001fe40000000024 */
[----:B------:R-:W-:-:S05]  /*1a710*/  @!P0 LOP3.LUT R23, R23, R22, RZ, 0x3c, !PT ;  /* 0x0000001617178212 */ /* 0x000fca00078e3cff */
[----:B------:R0:W4:Y:S02]  /*1a720*/  @!P0 LDG.E.U8 R36, desc[UR22][R22.64] ;  /* 0x0000001616248981 */ /* 0x000124000c1e1100 */
[----:B0-----:R-:W-:Y:S02]  /*1a730*/  @!P0 IMAD.MOV.U32 R22, RZ, RZ, R47 ;  /* 0x000000ffff168224 */ /* 0x001fe400078e002f */
[----:B--2---:R-:W-:Y:S01]  /*1a740*/  @!P0 IMAD.MOV.U32 R16, RZ, RZ, R45 ;  /* 0x000000ffff108224 */ /* 0x004fe200078e002d */
[----:B------:R-:W2:Y:S01]  /*1a750*/  LDL R47, [R1+0x3a8] ;  /* 0x0003a800012f7983 */ /* 0x000ea20000100800 */
[----:B---3--:R-:W-:Y:S01]  /*1a760*/  @!P0 IMAD.MOV.U32 R17, RZ, RZ, R46 ;  /* 0x000000ffff118224 */ /* 0x008fe200078e002e */
[----:B------:R-:W-:Y:S02]  /*1a770*/  PRMT R70, RZ, 0x7610, R70 ;  /* 0x00007610ff467816 */ /* 0x000fe40000000046 */
[----:B------:R-:W-:Y:S02]  /*1a780*/  @!P0 LOP3.LUT R33, R33, R32, RZ, 0x3c, !PT ;  /* 0x0000002021218212 */ /* 0x000fe400078e3cff */
[----:B------:R-:W-:Y:S01]  /*1a790*/  PRMT R54, RZ, 0x7610, R54 ;  /* 0x00007610ff367816 */ /* 0x000fe20000000036 */
[----:B------:R-:W3:Y:S04]  /*1a7a0*/  @!P0 LDG.E.U8 R30, desc[UR22][R16.64] ;  /* 0x00000016101e8981 */ /* 0x000ee8000c1e1100 */
[----:B------:R0:W2:Y:S04]  /*1a7b0*/  @!P0 LDG.E.U8 R70, desc[UR22][R28.64] ;  /* 0x000000161c468981 */ /* 0x0000a8000c1e1100 */
[----:B------:R1:W-:Y:S04]  /*1a7c0*/  STS.U8 [R93+UR10+0x5800], R80 ;  /* 0x005800505d007988 */ /* 0x0003e8000800000a */
[----:B------:R-:W2:Y:S04]  /*1a7d0*/  LDL R16, [R1+0x404] ;  /* 0x0004040001107983 */ /* 0x000ea80000100800 */
[----:B------:R-:W2:Y:S01]  /*1a7e0*/  LDL R17, [R1+0x408] ;  /* 0x0004080001117983 */ /* 0x000ea20000100800 */
[----:B0-----:R-:W-:-:S02]  /*1a7f0*/  PRMT R29, RZ, 0x7610, R29 ;  /* 0x00007610ff1d7816 */ /* 0x001fc4000000001d */
[----:B------:R-:W-:Y:S01]  /*1a800*/  @!P0 LOP3.LUT R32, R33, R32, RZ, 0x3c, !PT ;  /* 0x0000002021208212 */ /* 0x000fe200078e3cff */
[----:B-1----:R-:W3:Y:S01]  /*1a810*/  LDL R80, [R1+0x45c] ;  /* 0x00045c0001507983 */ /* 0x002ee20000100800 */
[----:B------:R-:W-:-:S03]  /*1a820*/  @!P0 LOP3.LUT R19, R19, R18, RZ, 0x3c, !PT ;  /* 0x0000001213138212 */ /* 0x000fc600078e3cff */
[----:B------:R-:W3:Y:S01]  /*1a830*/  LDL R46, [R1+0xe8] ;  /* 0x0000e800012e7983 */ /* 0x000ee20000100800 */
[----:B------:R-:W-:Y:S02]  /*1a840*/  @!P0 LOP3.LUT R33, R33, R32, RZ, 0x3c, !PT ;  /* 0x0000002021218212 */ /* 0x000fe400078e3cff */
[C---:B------:R-:W-:Y:S01]  /*1a850*/  @!P0 LOP3.LUT R18, R19.reuse, R18, RZ, 0x3c, !PT ;  /* 0x0000001213128212 */ /* 0x040fe200078e3cff */
[----:B------:R-:W3:Y:S04]  /*1a860*/  LDL R45, [R1+0xec] ;  /* 0x0000ec00012d7983 */ /* 0x000ee80000100800 */
[----:B------:R0:W3:Y:S01]  /*1a870*/  @!P0 LDG.E.U8 R54, desc[UR22][R32.64] ;  /* 0x0000001620368981 */ /* 0x0000e2000c1e1100 */
[----:B------:R-:W-:Y:S02]  /*1a880*/  @!P0 LOP3.LUT R19, R19, R18, RZ, 0x3c, !PT ;  /* 0x0000001213138212 */ /* 0x000fe400078e3cff */
[----:B------:R-:W-:Y:S01]  /*1a890*/  PRMT R60, RZ, 0x7610, R60 ;  /* 0x00007610ff3c7816 */ /* 0x000fe2000000003c */
[----:B------:R1:W-:Y:S01]  /*1a8a0*/  STS.U8 [R93+UR10+0x5c00], R78 ;  /* 0x005c004e5d007988 */ /* 0x0003e2000800000a */
[----:B------:R-:W-:-:S03]  /*1a8b0*/  PRMT R64, RZ, 0x7610, R64 ;  /* 0x00007610ff407816 */ /* 0x000fc60000000040 */
[----:B------:R-:W3:Y:S01]  /*1a8c0*/  LDL R23, [R1+0x2a8] ;  /* 0x0002a80001177983 */ /* 0x000ee20000100800 */
[----:B0-----:R-:W-:Y:S02]  /*1a8d0*/  PRMT R32, RZ, 0x7610, R32 ;  /* 0x00007610ff207816 */ /* 0x001fe40000000020 */
[----:B------:R-:W-:Y:S01]  /*1a8e0*/  PRMT R28, RZ, 0x7610, R28 ;  /* 0x00007610ff1c7816 */ /* 0x000fe2000000001c */
[----:B------:R-:W3:Y:S04]  /*1a8f0*/  @!P0 LDG.E.U8 R60, desc[UR22][R38.64] ;  /* 0x00000016263c8981 */ /* 0x000ee8000c1e1100 */
[----:B------:R0:W3:Y:S04]  /*1a900*/  @!P0 LDG.E.U8 R32, desc[UR22][R18.64] ;  /* 0x0000001612208981 */ /* 0x0000e8000c1e1100 */
[----:B-1----:R-:W3:Y:S04]  /*1a910*/  LDL R78, [R1+0x12c] ;  /* 0x00012c00014e7983 */ /* 0x002ee80000100800 */
[----:B------:R1:W-:Y:S01]  /*1a920*/  STS.U8 [R93+UR10+0x6000], R76 ;  /* 0x0060004c5d007988 */ /* 0x0003e2000800000a */
[----:B--2---:R-:W-:Y:S01]  /*1a930*/  @!P0 LOP3.LUT R17, R17, R16, RZ, 0x3c, !PT ;  /* 0x0000001011118212 */ /* 0x004fe200078e3cff */
[----:B0-----:R-:W-:-:S02]  /*1a940*/  @!P0 IMAD.MOV.U32 R18, RZ, RZ, R47 ;  /* 0x000000ffff128224 */ /* 0x001fc400078e002f */
[----:B-1----:R-:W2:Y:S01]  /*1a950*/  LDL R76, [R1+0x128] ;  /* 0x00012800014c7983 */ /* 0x002ea20000100800 */
[----:B------:R-:W-:-:S03]  /*1a960*/  @!P0 LOP3.LUT R16, R17, R16, RZ, 0x3c, !PT ;  /* 0x0000001011108212 */ /* 0x000fc600078e3cff */
[----:B------:R-:W2:Y:S01]  /*1a970*/  LDL R47, [R1+0x460] ;  /* 0x00046000012f7983 */ /* 0x000ea20000100800 */
[----:B------:R-:W-:Y:S02]  /*1a980*/  @!P0 LOP3.LUT R17, R17, R16, RZ, 0x3c, !PT ;  /* 0x0000001011118212 */ /* 0x000fe400078e3cff */
[----:B------:R-:W-:Y:S01]  /*1a990*/  PRMT R38, RZ, 0x7610, R38 ;  /* 0x00007610ff267816 */ /* 0x000fe20000000026 */
[----:B------:R-:W2:Y:S04]  /*1a9a0*/  LDL R19, [R1+0x3a4] ;  /* 0x0003a40001137983 */ /* 0x000ea80000100800 */
[----:B------:R-:W2:Y:S04]  /*1a9b0*/  @!P0 LDG.E.U8 R29, desc[UR22][R16.64] ;  /* 0x00000016101d8981 */ /* 0x000ea8000c1e1100 */
[----:B------:R-:W2:Y:S04]  /*1a9c0*/  @!P0 LDG.E.U8 R38, desc[UR22][R24.64] ;  /* 0x0000001618268981 */ /* 0x000ea8000c1e1100 */
[----:B------:R-:W2:Y:S04]  /*1a9d0*/  LDL R16, [R1+0x434] ;  /* 0x0004340001107983 */ /* 0x000ea80000100800 */
[----:B------:R-:W2:Y:S04]  /*1a9e0*/  LDL R17, [R1+0x438] ;  /* 0x0004380001117983 */ /* 0x000ea80000100800 */
[----:B------:R-:W4:Y:S04]  /*1a9f0*/  LDL R24, [R1+0x228] ;  /* 0x0002280001187983 */ /* 0x000f280000100800 */
[----:B------:R-:W4:Y:S01]  /*1aa00*/  LDL R25, [R1+0x22c] ;  /* 0x00022c0001197983 */ /* 0x000f220000100800 */
[----:B------:R-:W-:-:S03]  /*1aa10*/  PRMT R39, RZ, 0x7610, R39 ;  /* 0x00007610ff277816 */ /* 0x000fc60000000027 */
[----:B------:R-:W-:Y:S04]  /*1aa20*/  STS.U8 [R93+UR10+0x6400], R15 ;  /* 0x0064000f5d007988 */ /* 0x000fe8000800000a */
[----:B------:R-:W-:Y:S04]  /*1aa30*/  STS.U8 [R93+UR10+0x6800], R14 ;  /* 0x0068000e5d007988 */ /* 0x000fe8000800000a */
[----:B------:R0:W-:Y:S04]  /*1aa40*/  STS.U8 [R93+UR10+0x6c00], R13 ;  /* 0x006c000d5d007988 */ /* 0x0001e8000800000a */
[----:B------:R1:W-:Y:S04]  /*1aa50*/  STS.U8 [R93+UR10+0x7000], R12 ;  /* 0x0070000c5d007988 */ /* 0x0003e8000800000a */
[----:B------:R3:W4:Y:S04]  /*1aa60*/  @!P0 LDG.E.U8 R39, desc[UR22][R26.64] ;  /* 0x000000161a278981 */ /* 0x000728000c1e1100 */
[----:B0-----:R-:W4:Y:S04]  /*1aa70*/  LDL R13, [R1+0x1b4] ;  /* 0x0001b400010d7983 */ /* 0x001f280000100800 */
[----:B-1----:R-:W4:Y:S01]  /*1aa80*/  LDL R12, [R1+0x1b0] ;  /* 0x0001b000010c7983 */ /* 0x002f220000100800 */
[----:B---3--:R-:W-:Y:S01]  /*1aa90*/  PRMT R27, RZ, 0x7610, R27 ;  /* 0x00007610ff1b7816 */ /* 0x008fe2000000001b */
[----:B------:R-:W-:-:S02]  /*1aaa0*/  @!P0 IMAD.MOV.U32 R14, RZ, RZ, R78 ;  /* 0x000000ffff0e8224 */ /* 0x000fc400078e004e */
[----:B------:R-:W3:Y:S01]  /*1aab0*/  LDL R78, [R1+0x230] ;  /* 0x00023000014e7983 */ /* 0x000ee20000100800 */
[----:B--2---:R-:W-:-:S04]  /*1aac0*/  @!P0 LOP3.LUT R17, R17, R16, RZ, 0x3c, !PT ;  /* 0x0000001011118212 */ /* 0x004fc800078e3cff */
[----:B------:R-:W-:-:S04]  /*1aad0*/  @!P0 LOP3.LUT R16, R17, R16, RZ, 0x3c, !PT ;  /* 0x0000001011108212 */ /* 0x000fc800078e3cff */
[----:B------:R-:W-:-:S05]  /*1aae0*/  @!P0 LOP3.LUT R17, R17, R16, RZ, 0x3c, !PT ;  /* 0x0000001011118212 */ /* 0x000fca00078e3cff */
[----:B------:R0:W2:Y:S02]  /*1aaf0*/  @!P0 LDG.E.U8 R28, desc[UR22][R16.64] ;  /* 0x00000016101c8981 */ /* 0x0000a4000c1e1100 */
[----:B0-----:R-:W-:Y:S02]  /*1ab00*/  @!P0 IMAD.MOV.U32 R16, RZ, RZ, R47 ;  /* 0x000000ffff108224 */ /* 0x001fe400078e002f */
[----:B------:R-:W-:Y:S01]  /*1ab10*/  @!P0 IMAD.MOV.U32 R17, RZ, RZ, R80 ;  /* 0x000000ffff118224 */ /* 0x000fe200078e0050 */
[----:B------:R-:W2:Y:S04]  /*1ab20*/  LDL R47, [R1+0x16c] ;  /* 0x00016c00012f7983 */ /* 0x000ea80000100800 */
[----:B------:R-:W3:Y:S04]  /*1ab30*/  LDL R80, [R1+0x168] ;  /* 0x0001680001507983 */ /* 0x000ee80000100800 */
[----:B------:R0:W3:Y:S02]  /*1ab40*/  @!P0 LDG.E.U8 R27, desc[UR22][R16.64] ;  /* 0x00000016101b8981 */ /* 0x0000e4000c1e1100 */
[----:B0-----:R-:W-:-:S02]  /*1ab50*/  @!P0 IMAD.MOV.U32 R16, RZ, RZ, R45 ;  /* 0x000000ffff108224 */ /* 0x001fc400078e002d */
[----:B------:R-:W-:Y:S01]  /*1ab60*/  @!P0 IMAD.MOV.U32 R17, RZ, RZ, R46 ;  /* 0x000000ffff118224 */ /* 0x000fe200078e002e */
[----:B------:R-:W3:Y:S04]  /*1ab70*/  LDL R45, [R1+0x1f4] ;  /* 0x0001f400012d7983 */ /* 0x000ee80000100800 */
[----:B------:R-:W3:Y:S01]  /*1ab80*/  LDL R46, [R1+0x1f0] ;  /* 0x0001f000012e7983 */ /* 0x000ee20000100800 */
[----:B------:R-:W-:-:S03]  /*1ab90*/  @!P0 IMAD.MOV.U32 R15, RZ, RZ, R76 ;  /* 0x000000ffff0f8224 */ /* 0x000fc600078e004c */
[----:B------:R-:W3:Y:S04]  /*1aba0*/  LDL R76, [R1+0x234] ;  /* 0x00023400014c7983 */ /* 0x000ee80000100800 */
[----:B------:R-:W3:Y:S01]  /*1abb0*/  @!P0 LDG.E.U8 R64, desc[UR22][R14.64] ;  /* 0x000000160e408981 */ /* 0x000ee2000c1e1100 */
[----:B------:R-:W-:Y:S02]  /*1abc0*/  PRMT R56, RZ, 0x7610, R56 ;  /* 0x00007610ff387816 */ /* 0x000fe40000000038 */
[----:B----4-:R-:W-:-:S04]  /*1abd0*/  @!P0 LOP3.LUT R25, R25, R24, RZ, 0x3c, !PT ;  /* 0x0000001819198212 */ /* 0x010fc800078e3cff */
[----:B------:R0:W4:Y:S01]  /*1abe0*/  @!P0 LDG.E.U8 R56, desc[UR22][R34.64] ;  /* 0x0000001622388981 */ /* 0x000122000c1e1100 */
[----:B------:R-:W-:Y:S02]  /*1abf0*/  @!P0 LOP3.LUT R24, R25, R24, RZ, 0x3c, !PT ;  /* 0x0000001819188212 */ /* 0x000fe400078e3cff */
[----:B------:R-:W-:Y:S02]  /*1ac00*/  PRMT R37, RZ, 0x7610, R37 ;  /* 0x00007610ff257816 */ /* 0x000fe40000000025 */
[----:B0-----:R-:W-:Y:S02]  /*1ac10*/  PRMT R34, RZ, 0x7610, R34 ;  /* 0x00007610ff227816 */ /* 0x001fe40000000022 */
[----:B------:R-:W-:Y:S02]  /*1ac20*/  @!P0 LOP3.LUT R13, R13, R12, RZ, 0x3c, !PT ;  /* 0x0000000c0d0d8212 */ /* 0x000fe400078e3cff */
[----:B------:R-:W-:Y:S02]  /*1ac30*/  @!P0 LOP3.LUT R25, R25, R24, RZ, 0x3c, !PT ;  /* 0x0000001819198212 */ /* 0x000fe400078e3cff */
[----:B------:R-:W4:Y:S01]  /*1ac40*/  @!P0 LDG.E.U8 R34, desc[UR22][R20.64] ;  /* 0x0000001614228981 */ /* 0x000f22000c1e1100 */
[----:B------:R-:W-:-:S03]  /*1ac50*/  @!P0 LOP3.LUT R12, R13, R12, RZ, 0x3c, !PT ;  /* 0x0000000c0d0c8212 */ /* 0x000fc600078e3cff */
[----:B------:R0:W4:Y:S04]  /*1ac60*/  @!P0 LDG.E.U8 R37, desc[UR22][R24.64] ;  /* 0x0000001618258981 */ /* 0x000128000c1e1100 */
[----:B------:R-:W4:Y:S04]  /*1ac70*/  LDL R20, [R1+0x328] ;  /* 0x0003280001147983 */ /* 0x000f280000100800 */
[----:B------:R-:W4:Y:S01]  /*1ac80*/  LDL R21, [R1+0x32c] ;  /* 0x00032c0001157983 */ /* 0x000f220000100800 */
[----:B0-----:R-:W-:Y:S02]  /*1ac90*/  PRMT R25, RZ, 0x7610, R25 ;  /* 0x00007610ff197816 */ /* 0x001fe40000000019 */
[----:B------:R-:W-:-:S02]  /*1aca0*/  @!P0 LOP3.LUT R13, R13, R12, RZ, 0x3c, !PT ;  /* 0x0000000c0d0d8212 */ /* 0x000fc400078e3cff */
[----:B------:R-:W-:-:S03]  /*1acb0*/  PRMT R24, RZ, 0x7610, R24 ;  /* 0x00007610ff187816 */ /* 0x000fc60000000018 */
[----:B------:R0:W4:Y:S01]  /*1acc0*/  @!P0 LDG.E.U8 R25, desc[UR22][R12.64] ;  /* 0x000000160c198981 */ /* 0x000122000c1e1100 */
[----:B--2---:R-:W-:-:S03]  /*1acd0*/  @!P0 IMAD.MOV.U32 R14, RZ, RZ, R47 ;  /* 0x000000ffff0e8224 */ /* 0x004fc600078e002f */
[----:B------:R-:W2:Y:S01]  /*1ace0*/  LDL R47, [R1+0x274] ;  /* 0x00027400012f7983 */ /* 0x000ea20000100800 */
[----:B---3--:R-:W-:-:S03]  /*1acf0*/  @!P0 IMAD.MOV.U32 R15, RZ, RZ, R80 ;  /* 0x000000ffff0f8224 */ /* 0x008fc600078e0050 */
[----:B------:R-:W3:Y:S01]  /*1ad00*/  LDL R80, [R1+0x270] ;  /* 0x0002700001507983 */ /* 0x000ee20000100800 */
[----:B0-----:R-:W-:-:S03]  /*1ad10*/  @!P0 IMAD.MOV.U32 R12, RZ, RZ, R45 ;  /* 0x000000ffff0c8224 */ /* 0x001fc600078e002d */
[----:B------:R-:W3:Y:S01]  /*1ad20*/  LDL R45, [R1+0x2b4] ;  /* 0x0002b400012d7983 */ /* 0x000ee20000100800 */
[----:B------:R-:W-:-:S03]  /*1ad30*/  @!P0 IMAD.MOV.U32 R13, RZ, RZ, R46 ;  /* 0x000000ffff0d8224 */ /* 0x000fc600078e002e */
[----:B------:R-:W3:Y:S04]  /*1ad40*/  LDL R46, [R1+0x2b0] ;  /* 0x0002b000012e7983 */ /* 0x000ee80000100800 */
[----:B------:R0:W3:Y:S02]  /*1ad50*/  @!P0 LDG.E.U8 R24, desc[UR22][R12.64] ;  /* 0x000000160c188981 */ /* 0x0000e4000c1e1100 */
[----:B0-----:R-:W-:Y:S02]  /*1ad60*/  @!P0 IMAD.MOV.U32 R13, RZ, RZ, R78 ;  /* 0x000000ffff0d8224 */ /* 0x001fe400078e004e */
[----:B------:R-:W3:Y:S01]  /*1ad70*/  LDL R78, [R1+0x2f0] ;  /* 0x0002f000014e7983 */ /* 0x000ee20000100800 */
[----:B------:R-:W-:-:S03]  /*1ad80*/  @!P0 IMAD.MOV.U32 R12, RZ, RZ, R76 ;  /* 0x000000ffff0c8224 */ /* 0x000fc600078e004c */
[----:B------:R-:W3:Y:S01]  /*1ad90*/  LDL R76, [R1+0x2f4] ;  /* 0x0002f400014c7983 */ /* 0x000ee20000100800 */
[----:B------:R-:W-:-:S03]  /*1ada0*/  PRMT R35, RZ, 0x7610, R35 ;  /* 0x00007610ff237816 */ /* 0x000fc60000000023 */
[----:B------:R-:W-:Y:S04]  /*1adb0*/  STS.U8 [R93+UR10+0x7400], R11 ;  /* 0x0074000b5d007988 */ /* 0x000fe8000800000a */
[----:B------:R0:W3:Y:S04]  /*1adc0*/  @!P0 LDG.E.U8 R35, desc[UR22][R22.64] ;  /* 0x0000001616238981 */ /* 0x0000e8000c1e1100 */
[----:B------:R-:W-:Y:S04]  /*1add0*/  STS.U8 [R93+UR10+0x7800], R3 ;  /* 0x007800035d007988 */ /* 0x000fe8000800000a */
[----:B------:R2:W-:Y:S01]  /*1ade0*/  STS.U8 [R93+UR10+0x7c00], R2 ;  /* 0x007c00025d007988 */ /* 0x0005e2000800000a */
[----:B0-----:R-:W-:-:S02]  /*1adf0*/  PRMT R22, RZ, 0x7610, R22 ;  /* 0x00007610ff167816 */ /* 0x001fc40000000016 */
[----:B----4-:R-:W-:-:S04]  /*1ae00*/  @!P0 LOP3.LUT R21, R21, R20, RZ, 0x3c, !PT ;  /* 0x0000001415158212 */ /* 0x010fc800078e3cff */
[C---:B------:R-:W-:Y:S02]  /*1ae10*/  @!P0 LOP3.LUT R20, R21.reuse, R20, RZ, 0x3c, !PT ;  /* 0x0000001415148212 */ /* 0x040fe400078e3cff */
[----:B------:R-:W-:Y:S02]  /*1ae20*/  PRMT R33, RZ, 0x7610, R33 ;  /* 0x00007610ff217816 */ /* 0x000fe40000000021 */
[----:B------:R-:W-:-:S05]  /*1ae30*/  @!P0 LOP3.LUT R21, R21, R20, RZ, 0x3c, !PT ;  /* 0x0000001415158212 */ /* 0x000fca00078e3cff */
[----:B------:R0:W4:Y:S02]  /*1ae40*/  @!P0 LDG.E.U8 R33, desc[UR22][R20.64] ;  /* 0x0000001614218981 */ /* 0x000124000c1e1100 */
[----:B0-----:R-:W-:Y:S01]  /*1ae50*/  PRMT R21, RZ, 0x7610, R21 ;  /* 0x00007610ff157816 */ /* 0x001fe20000000015 */
[----:B--2---:R-:W-:Y:S02]  /*1ae60*/  @!P0 IMAD.MOV.U32 R2, RZ, RZ, R47 ;  /* 0x000000ffff028224 */ /* 0x004fe400078e002f */
[----:B------:R-:W2:Y:S01]  /*1ae70*/  LDL R47, [R1+0x334] ;  /* 0x00033400012f7983 */ /* 0x000ea20000100800 */
[----:B---3--:R-:W-:-:S03]  /*1ae80*/  @!P0 IMAD.MOV.U32 R3, RZ, RZ, R80 ;  /* 0x000000ffff038224 */ /* 0x008fc600078e0050 */
[----:B------:R-:W3:Y:S04]  /*1ae90*/  LDL R80, [R1+0x330] ;  /* 0x0003300001507983 */ /* 0x000ee80000100800 */
[----:B------:R0:W4:Y:S02]  /*1aea0*/  @!P0 LDG.E.U8 R22, desc[UR22][R2.64] ;  /* 0x0000001602168981 */ /* 0x000124000c1e1100 */
[----:B0-----:R-:W0:Y:S02]  /*1aeb0*/  S2R R3, SR_TID.X ;  /* 0x0000000000037919 */ /* 0x001e240000002100 */
[C---:B0-----:R-:W-:Y:S02]  /*1aec0*/  LOP3.LUT R2, R3.reuse, 0x7f, RZ, 0xc0, !PT ;  /* 0x0000007f03027812 */ /* 0x041fe400078ec0ff */
[----:B------:R-:W-:-:S02]  /*1aed0*/  LOP3.LUT R3, R3, 0x7f, RZ, 0xc0, !PT ;  /* 0x0000007f03037812 */ /* 0x000fc400078ec0ff */
[----:B------:R-:W-:-:S05]  /*1aee0*/  LOP3.LUT R2, R2, 0x10, RZ, 0x3c, !PT ;  /* 0x0000001002027812 */ /* 0x000fca00078e3cff */
[----:B------:R0:W-:Y:S02]  /*1aef0*/  STS.U8 [R2+UR10+0x4080], R92 ;  /* 0x0040805c02007988 */ /* 0x0001e4000800000a */
[----:B0-----:R-:W-:Y:S01]  /*1af00*/  LOP3.LUT R92, R3, 0x10, RZ, 0x3c, !PT ;  /* 0x00000010035c7812 */ /* 0x001fe200078e3cff */
[----:B------:R-:W-:Y:S02]  /*1af10*/  @!P0 IMAD.MOV.U32 R2, RZ, RZ, R45 ;  /* 0x000000ffff028224 */ /* 0x000fe400078e002d */
[----:B------:R-:W-:Y:S01]  /*1af20*/  @!P0 IMAD.MOV.U32 R3, RZ, RZ, R46 ;  /* 0x000000ffff038224 */ /* 0x000fe200078e002e */
[----:B------:R-:W4:Y:S04]  /*1af30*/  LDL R45, [R1+0x374] ;  /* 0x00037400012d7983 */ /* 0x000f280000100800 */
[----:B------:R-:W4:Y:S04]  /*1af40*/  LDL R46, [R1+0x370] ;  /* 0x00037000012e7983 */ /* 0x000f280000100800 */
[----:B------:R0:W4:Y:S02]  /*1af50*/  @!P0 LDG.E.U8 R21, desc[UR22][R2.64] ;  /* 0x0000001602158981 */ /* 0x000124000c1e1100 */
[----:B0-----:R-:W-:-:S02]  /*1af60*/  @!P0 IMAD.MOV.U32 R3, RZ, RZ, R78 ;  /* 0x000000ffff038224 */ /* 0x001fc400078e004e */
[----:B------:R-:W4:Y:S01]  /*1af70*/  LDL R78, [R1+0x3ac] ;  /* 0x0003ac00014e7983 */ /* 0x000f220000100800 */
[----:B------:R-:W-:-:S03]  /*1af80*/  @!P0 IMAD.MOV.U32 R2, RZ, RZ, R76 ;  /* 0x000000ffff028224 */ /* 0x000fc600078e004c */
[----:B------:R-:W4:Y:S01]  /*1af90*/  LDL R76, [R1+0x3b0] ;  /* 0x0003b000014c7983 */ /* 0x000f220000100800 */
[----:B------:R-:W-:Y:S02]  /*1afa0*/  PRMT R31, RZ, 0x7610, R31 ;  /* 0x00007610ff1f7816 */ /* 0x000fe4000000001f */
[----:B------:R-:W-:Y:S01]  /*1afb0*/  PRMT R20, RZ, 0x7610, R20 ;  /* 0x00007610ff147816 */ /* 0x000fe20000000014 */
[----:B------:R0:W-:Y:S04]  /*1afc0*/  STS.U8 [R92+UR10+0x4480], R90 ;  /* 0x0044805a5c007988 */ /* 0x0001e8000800000a */
[----:B------:R1:W-:Y:S04]  /*1afd0*/  STS.U8 [R92+UR10+0x4880], R88 ;  /* 0x004880585c007988 */ /* 0x0003e8000800000a */
[----:B------:R1:W4:Y:S04]  /*1afe0*/  @!P0 LDG.E.U8 R31, desc[UR22][R18.64] ;  /* 0x00000016121f8981 */ /* 0x000328000c1e1100 */
[----:B0-----:R-:W4:Y:S04]  /*1aff0*/  LDL R90, [R1+0x3dc] ;  /* 0x0003dc00015a7983 */ /* 0x001f280000100800 */
[----:B-1----:R-:W4:Y:S01]  /*1b000*/  LDL R88, [R1+0x3e0] ;  /* 0x0003e00001587983 */ /* 0x002f220000100800 */
[----:B------:R-:W-:-:S03]  /*1b010*/  PRMT R19, RZ, 0x7610, R19 ;  /* 0x00007610ff137816 */ /* 0x000fc60000000013 */
[----:B------:R2:W4:Y:S01]  /*1b020*/  @!P0 LDG.E.U8 R20, desc[UR22][R2.64] ;  /* 0x0000001602148981 */ /* 0x000522000c1e1100 */
[----:B------:R-:W-:Y:S01]  /*1b030*/  PRMT R18, RZ, 0x7610, R18 ;  /* 0x00007610ff127816 */ /* 0x000fe20000000012 */
[----:B--2---:R-:W-:Y:S02]  /*1b040*/  @!P0 IMAD.MOV.U32 R2, RZ, RZ, R47 ;  /* 0x000000ffff028224 */ /* 0x004fe400078e002f */
[----:B------:R-:W2:Y:S01]  /*1b050*/  LDL R47, [R1+0x410] ;  /* 0x00041000012f7983 */ /* 0x000ea20000100800 */
[----:B---3--:R-:W-:-:S03]  /*1b060*/  @!P0 IMAD.MOV.U32 R3, RZ, RZ, R80 ;  /* 0x000000ffff038224 */ /* 0x008fc600078e0050 */
[----:B------:R-:W3:Y:S04]  /*1b070*/  LDL R80, [R1+0x40c] ;  /* 0x00040c0001507983 */ /* 0x000ee80000100800 */
[----:B------:R4:W3:Y:S02]  /*1b080*/  @!P0 LDG.E.U8 R19, desc[UR22][R2.64] ;  /* 0x0000001602138981 */ /* 0x0008e4000c1e1100 */
[----:B----4-:R-:W-:Y:S02]  /*1b090*/  @!P0 IMAD.MOV.U32 R2, RZ, RZ, R45 ;  /* 0x000000ffff028224 */ /* 0x010fe400078e002d */
[----:B------:R-:W4:Y:S01]  /*1b0a0*/  LDL R45, [R1+0x440] ;  /* 0x00044000012d7983 */ /* 0x000f220000100800 */
[----:B------:R-:W-:-:S03]  /*1b0b0*/  @!P0 IMAD.MOV.U32 R3, RZ, RZ, R46 ;  /* 0x000000ffff038224 */ /* 0x000fc600078e002e */
[----:B------:R-:W4:Y:S04]  /*1b0c0*/  LDL R46, [R1+0x43c] ;  /* 0x00043c00012e7983 */ /* 0x000f280000100800 */
[----:B------:R0:W4:Y:S02]  /*1b0d0*/  @!P0 LDG.E.U8 R18, desc[UR22][R2.64] ;  /* 0x0000001602128981 */ /* 0x000124000c1e1100 */
[----:B0-----:R-:W-:Y:S02]  /*1b0e0*/  @!P0 IMAD.MOV.U32 R3, RZ, RZ, R78 ;  /* 0x000000ffff038224 */ /* 0x001fe400078e004e */
[----:B------:R-:W4:Y:S01]  /*1b0f0*/  LDL R78, [R1+0x464] ;  /* 0x00046400014e7983 */ /* 0x000f220000100800 */
[----:B------:R-:W-:-:S03]  /*1b100*/  @!P0 IMAD.MOV.U32 R2, RZ, RZ, R76 ;  /* 0x000000ffff028224 */ /* 0x000fc600078e004c */
[----:B------:R-:W4:Y:S01]  /*1b110*/  LDL R76, [R1+0x468] ;  /* 0x00046800014c7983 */ /* 0x000f220000100800 */
[----:B------:R-:W-:-:S06]  /*1b120*/  PRMT R65, RZ, 0x7610, R65 ;  /* 0x00007610ff417816 */ /* 0x000fcc0000000041 */
[----:B------:R0:W4:Y:S01]  /*1b130*/  @!P0 LDG.E.U8 R65, desc[UR22][R16.64] ;  /* 0x0000001610418981 */ /* 0x000122000c1e1100 */
[----:B------:R-:W-:-:S06]  /*1b140*/  PRMT R26, RZ, 0x7610, R26 ;  /* 0x00007610ff1a7816 */ /* 0x000fcc000000001a */
[----:B------:R1:W4:Y:S01]  /*1b150*/  @!P0 LDG.E.U8 R26, desc[UR22][R14.64] ;  /* 0x000000160e1a8981 */ /* 0x000322000c1e1100 */
[----:B0-----:R-:W-:Y:S02]  /*1b160*/  PRMT R17, RZ, 0x7610, R17 ;  /* 0x00007610ff117816 */ /* 0x001fe40000000011 */
[----:B------:R-:W-:-:S04]  /*1b170*/  PRMT R16, RZ, 0x7610, R16 ;  /* 0x00007610ff107816 */ /* 0x000fc80000000010 */
[----:B------:R0:W4:Y:S01]  /*1b180*/  @!P0 LDG.E.U8 R17, desc[UR22][R2.64] ;  /* 0x0000001602118981 */ /* 0x000122000c1e1100 */
[----:B-1----:R-:W-:Y:S01]  /*1b190*/  PRMT R15, RZ, 0x7610, R15 ;  /* 0x00007610ff0f7816 */ /* 0x002fe2000000000f */
[----:B0-----:R-:W-:Y:S02]  /*1b1a0*/  @!P0 IMAD.MOV.U32 R2, RZ, RZ, R88 ;  /* 0x000000ffff028224 */ /* 0x001fe400078e0058 */
[----:B------:R-:W-:-:S05]  /*1b1b0*/  @!P0 IMAD.MOV.U32 R3, RZ, RZ, R90 ;  /* 0x000000ffff038224 */ /* 0x000fca00078e005a */
[----:B------:R2:W4:Y:S01]  /*1b1c0*/  @!P0 LDG.E.U8 R16, desc[UR22][R2.64] ;  /* 0x0000001602108981 */ /* 0x000522000c1e1100 */
[----:B------:R-:W-:-:S03]  /*1b1d0*/  PRMT R14, RZ, 0x7610, R14 ;  /* 0x00007610ff0e7816 */ /* 0x000fc6000000000e */
[----:B------:R-:W-:Y:S04]  /*1b1e0*/  STS.U8 [R92+UR10+0x4c80], R86 ;  /* 0x004c80565c007988 */ /* 0x000fe8000800000a */
[----:B------:R0:W-:Y:S04]  /*1b1f0*/  STS.U8 [R92+UR10+0x5080], R84 ;  /* 0x005080545c007988 */ /* 0x0001e8000800000a */
[----:B------:R-:W-:Y:S04]  /*1b200*/  STS.U8 [R92+UR10+0x5480], R82 ;  /* 0x005480525c007988 */ /* 0x000fe8000800000a */
[----:B------:R1:W-:Y:S04]  /*1b210*/  STS.U8 [R92+UR10+0x5880], R79 ;  /* 0x0058804f5c007988 */ /* 0x0003e8000800000a */
[----:B------:R1:W-:Y:S01]  /*1b220*/  STS.U8 [R92+UR10+0x5c80], R77 ;  /* 0x005c804d5c007988 */ /* 0x0003e2000800000a */
[----:B------:R-:W-:-:S02]  /*1b230*/  PRMT R23, RZ, 0x7610, R23 ;  /* 0x00007610ff177816 */ /* 0x000fc40000000017 */
[----:B------:R-:W-:Y:S01]  /*1b240*/  PRMT R11, RZ, 0x7610, R11 ;  /* 0x00007610ff0b7816 */ /* 0x000fe2000000000b */
[----:B0-----:R-:W4:Y:S04]  /*1b250*/  LDL R84, [R1+0x3e4] ;  /* 0x0003e40001547983 */ /* 0x001f280000100800 */
[----:B-1----:R-:W4:Y:S04]  /*1b260*/  LDL R79, [R1+0x170] ;  /* 0x00017000014f7983 */ /* 0x002f280000100800 */
[----:B------:R-:W4:Y:S04]  /*1b270*/  LDL R77, [R1+0x1b8] ;  /* 0x0001b800014d7983 */ /* 0x000f280000100800 */
[----:B------:R0:W-:Y:S04]  /*1b280*/  STS.U8 [R92+UR10+0x6080], R75 ;  /* 0x0060804b5c007988 */ /* 0x0001e8000800000a */
[----:B------:R-:W4:Y:S04]  /*1b290*/  @!P0 LDG.E.U8 R23, desc[UR22][R12.64] ;  /* 0x000000160c178981 */ /* 0x000f28000c1e1100 */
[----:B------:R-:W4:Y:S04]  /*1b2a0*/  LDL R82, [R1+0x3e8] ;  /* 0x0003e80001527983 */ /* 0x000f280000100800 */
[----:B0-----:R-:W4:Y:S01]  /*1b2b0*/  LDL R75, [R1+0x1f8] ;  /* 0x0001f800014b7983 */ /* 0x001f220000100800 */
[----:B--2---:R-:W-:-:S03]  /*1b2c0*/  @!P0 IMAD.MOV.U32 R2, RZ, RZ, R47 ;  /* 0x000000ffff028224 */ /* 0x004fc600078e002f */
        /* <DEDUP_REMOVED lines=13> */
[----:B------:R-:W-:Y:S02]  /*1b3a0*/  PRMT R13, RZ, 0x7610, R13 ;  /* 0x00007610ff0d7816 */ /* 0x000fe4000000000d */
[----:B------:R-:W-:-:S04]  /*1b3b0*/  PRMT R12, RZ, 0x7610, R12 ;  /* 0x00007610ff0c7816 */ /* 0x000fc8000000000c */
[----:B------:R2:W4:Y:S04]  /*1b3c0*/  @!P0 LDG.E.U8 R13, desc[UR22][R2.64] ;  /* 0x00000016020d8981 */ /* 0x000528000c1e1100 */
[----:B------:R0:W-:Y:S04]  /*1b3d0*/  STS.U8 [R92+UR10+0x6480], R10 ;  /* 0x0064800a5c007988 */ /* 0x0001e8000800000a */
[----:B------:R1:W-:Y:S01]  /*1b3e0*/  STS.U8 [R92+UR10+0x6880], R9 ;  /* 0x006880095c007988 */ /* 0x0003e2000800000a */
[----:B0-----:R-:W-:Y:S02]  /*1b3f0*/  PRMT R10, RZ, 0x7610, R10 ;  /* 0x00007610ff0a7816 */ /* 0x001fe4000000000a */
[----:B-1----:R-:W-:Y:S01]  /*1b400*/  PRMT R9, RZ, 0x7610, R9 ;  /* 0x00007610ff097816 */ /* 0x002fe20000000009 */
[----:B--2---:R-:W-:-:S02]  /*1b410*/  @!P0 IMAD.MOV.U32 R2, RZ, RZ, R47 ;  /* 0x000000ffff028224 */ /* 0x004fc400078e002f */
[----:B------:R-:W2:Y:S01]  /*1b420*/  LDL R47, [R1+0x1fc] ;  /* 0x0001fc00012f7983 */ /* 0x000ea20000100800 */
[----:B---3--:R-:W-:-:S05]  /*1b430*/  @!P0 IMAD.MOV.U32 R3, RZ, RZ, R80 ;  /* 0x000000ffff038224 */ /* 0x008fca00078e0050 */
[----:B------:R4:W3:Y:S02]  /*1b440*/  @!P0 LDG.E.U8 R12, desc[UR22][R2.64] ;  /* 0x00000016020c8981 */ /* 0x0008e4000c1e1100 */
[----:B----4-:R-:W-:Y:S02]  /*1b450*/  @!P0 IMAD.MOV.U32 R2, RZ, RZ, R45 ;  /* 0x000000ffff028224 */ /* 0x010fe400078e002d */
[----:B------:R-:W4:Y:S01]  /*1b460*/  LDL R45, [R1+0x23c] ;  /* 0x00023c00012d7983 */ /* 0x000f220000100800 */
[----:B------:R-:W-:-:S03]  /*1b470*/  @!P0 IMAD.MOV.U32 R3, RZ, RZ, R46 ;  /* 0x000000ffff038224 */ /* 0x000fc600078e002e */
[----:B------:R-:W3:Y:S04]  /*1b480*/  LDL R46, [R1+0x238] ;  /* 0x00023800012e7983 */ /* 0x000ee80000100800 */
[----:B------:R0:W3:Y:S02]  /*1b490*/  @!P0 LDG.E.U8 R11, desc[UR22][R2.64] ;  /* 0x00000016020b8981 */ /* 0x0000e4000c1e1100 */
[----:B0-----:R-:W-:Y:S02]  /*1b4a0*/  @!P0 IMAD.MOV.U32 R2, RZ, RZ, R78 ;  /* 0x000000ffff028224 */ /* 0x001fe400078e004e */
[----:B------:R-:W-:Y:S01]  /*1b4b0*/  @!P0 IMAD.MOV.U32 R3, RZ, RZ, R79 ;  /* 0x000000ffff038224 */ /* 0x000fe200078e004f */
[----:B------:R-:W3:Y:S04]  /*1b4c0*/  LDL R78, [R1+0x278] ;  /* 0x00027800014e7983 */ /* 0x000ee80000100800 */
[----:B------:R0:W3:Y:S04]  /*1b4d0*/  @!P0 LDG.E.U8 R10, desc[UR22][R2.64] ;  /* 0x00000016020a8981 */ /* 0x0000e8000c1e1100 */
[----:B------:R1:W-:Y:S01]  /*1b4e0*/  STS.U8 [R92+UR10+0x6c80], R8 ;  /* 0x006c80085c007988 */ /* 0x0003e2000800000a */
[----:B------:R-:W-:-:S03]  /*1b4f0*/  LOP3.LUT R80, R44, 0x7f, RZ, 0xc0, !PT ;  /* 0x0000007f2c507812 */ /* 0x000fc600078ec0ff */
[----:B------:R-:W3:Y:S01]  /*1b500*/  LDL R79, [R1+0x470] ;  /* 0x00047000014f7983 */ /* 0x000ee20000100800 */
[----:B0-----:R-:W-:Y:S02]  /*1b510*/  @!P0 IMAD.MOV.U32 R2, RZ, RZ, R76 ;  /* 0x000000ffff028224 */ /* 0x001fe400078e004c */
[----:B------:R-:W-:Y:S01]  /*1b520*/  @!P0 IMAD.MOV.U32 R3, RZ, RZ, R77 ;  /* 0x000000ffff038224 */ /* 0x000fe200078e004d */
[----:B------:R-:W3:Y:S04]  /*1b530*/  LDL R76, [R1+0x2b8] ;  /* 0x0002b800014c7983 */ /* 0x000ee80000100800 */
[----:B------:R-:W3:Y:S04]  /*1b540*/  LDL R77, [R1+0x27c] ;  /* 0x00027c00014d7983 */ /* 0x000ee80000100800 */
[----:B------:R0:W3:Y:S01]  /*1b550*/  @!P0 LDG.E.U8 R9, desc[UR22][R2.64] ;  /* 0x0000001602098981 */ /* 0x0000e2000c1e1100 */
[----:B-1----:R-:W-:-:S03]  /*1b560*/  PRMT R8, RZ, 0x7610, R8 ;  /* 0x00007610ff087816 */ /* 0x002fc60000000008 */
[----:B------:R1:W-:Y:S04]  /*1b570*/  STS.U8 [R92+UR10+0x7080], R7 ;  /* 0x007080075c007988 */ /* 0x0003e8000800000a */
[----:B------:R-:W3:Y:S01]  /*1b580*/  LDL R44, [R1+0x33c] ;  /* 0x00033c00012c7983 */ /* 0x000ee20000100800 */
[----:B0-----:R-:W-:-:S03]  /*1b590*/  @!P0 IMAD.MOV.U32 R3, RZ, RZ, R75 ;  /* 0x000000ffff038224 */ /* 0x001fc600078e004b */
[----:B------:R-:W3:Y:S01]  /*1b5a0*/  LDL R75, [R1+0x2bc] ;  /* 0x0002bc00014b7983 */ /* 0x000ee20000100800 */
[----:B-1----:R-:W-:-:S03]  /*1b5b0*/  PRMT R7, RZ, 0x7610, R7 ;  /* 0x00007610ff077816 */ /* 0x002fc60000000007 */
[----:B------:R0:W-:Y:S02]  /*1b5c0*/  STS.U8 [R92+UR10+0x7480], R6 ;  /* 0x007480065c007988 */ /* 0x0001e4000800000a */
[----:B0-----:R-:W-:Y:S01]  /*1b5d0*/  PRMT R6, RZ, 0x7610, R6 ;  /* 0x00007610ff067816 */ /* 0x001fe20000000006 */
[----:B--2---:R-:W-:Y:S02]  /*1b5e0*/  @!P0 IMAD.MOV.U32 R2, RZ, RZ, R47 ;  /* 0x000000ffff028224 */ /* 0x004fe400078e002f */
[----:B------:R-:W2:Y:S04]  /*1b5f0*/  LDL R47, [R1+0x2f8] ;  /* 0x0002f800012f7983 */ /* 0x000ea80000100800 */
[----:B------:R4:W2:Y:S02]  /*1b600*/  @!P0 LDG.E.U8 R8, desc[UR22][R2.64] ;  /* 0x0000001602088981 */ /* 0x0008a4000c1e1100 */
[----:B----4-:R-:W-:-:S02]  /*1b610*/  @!P0 IMAD.MOV.U32 R2, RZ, RZ, R45 ;  /* 0x000000ffff028224 */ /* 0x010fc400078e002d */
[----:B------:R-:W4:Y:S01]  /*1b620*/  LDL R45, [R1+0x338] ;  /* 0x00033800012d7983 */ /* 0x000f220000100800 */
[----:B---3--:R-:W-:-:S03]  /*1b630*/  @!P0 IMAD.MOV.U32 R3, RZ, RZ, R46 ;  /* 0x000000ffff038224 */ /* 0x008fc600078e002e */
[----:B------:R-:W3:Y:S04]  /*1b640*/  LDL R46, [R1+0x2fc] ;  /* 0x0002fc00012e7983 */ /* 0x000ee80000100800 */
[----:B------:R0:W4:Y:S02]  /*1b650*/  @!P0 LDG.E.U8 R7, desc[UR22][R2.64] ;  /* 0x0000001602078981 */ /* 0x000124000c1e1100 */
[----:B0-----:R-:W-:Y:S02]  /*1b660*/  @!P0 IMAD.MOV.U32 R3, RZ, RZ, R78 ;  /* 0x000000ffff038224 */ /* 0x001fe400078e004e */
[----:B------:R0:W-:Y:S01]  /*1b670*/  STS.U8 [R92+UR10+0x7880], R5 ;  /* 0x007880055c007988 */ /* 0x0001e2000800000a */
[----:B------:R-:W-:Y:S01]  /*1b680*/  @!P0 IMAD.MOV.U32 R2, RZ, RZ, R77 ;  /* 0x000000ffff028224 */ /* 0x000fe200078e004d */
[----:B0-----:R-:W-:-:S02]  /*1b690*/  PRMT R5, RZ, 0x7610, R5 ;  /* 0x00007610ff057816 */ /* 0x001fc40000000005 */
[----:B------:R0:W-:Y:S04]  /*1b6a0*/  STS.U8 [R92+UR10+0x7c80], R4 ;  /* 0x007c80045c007988 */ /* 0x0001e8000800000a */
[----:B------:R1:W4:Y:S04]  /*1b6b0*/  @!P0 LDG.E.U8 R6, desc[UR22][R2.64] ;  /* 0x0000001602068981 */ /* 0x000328000c1e1100 */
[----:B------:R-:W4:Y:S04]  /*1b6c0*/  LDL R78, [R1+0x414] ;  /* 0x00041400014e7983 */ /* 0x000f280000100800 */
[----:B------:R-:W4:Y:S01]  /*1b6d0*/  LDL R77, [R1+0x418] ;  /* 0x00041800014d7983 */ /* 0x000f220000100800 */
[----:B-1----:R-:W-:-:S02]  /*1b6e0*/  @!P0 IMAD.MOV.U32 R2, RZ, RZ, R75 ;  /* 0x000000ffff028224 */ /* 0x002fc400078e004b */
[----:B------:R-:W-:Y:S01]  /*1b6f0*/  @!P0 IMAD.MOV.U32 R3, RZ, RZ, R76 ;  /* 0x000000ffff038224 */ /* 0x000fe200078e004c */
[----:B------:R-:W4:Y:S04]  /*1b700*/  LDL R75, [R1+0x37c] ;  /* 0x00037c00014b7983 */ /* 0x000f280000100800 */
[----:B------:R-:W4:Y:S01]  /*1b710*/  LDL R76, [R1+0x378] ;  /* 0x00037800014c7983 */ /* 0x000f220000100800 */
[----:B0-----:R-:W-:-:S03]  /*1b720*/  PRMT R4, RZ, 0x7610, R4 ;  /* 0x00007610ff047816 */ /* 0x001fc60000000004 */
[----:B------:R2:W4:Y:S02]  /*1b730*/  @!P0 LDG.E.U8 R5, desc[UR22][R2.64] ;  /* 0x0000001602058981 */ /* 0x000524000c1e1100 */
[----:B--2---:R-:W-:Y:S02]  /*1b740*/  @!P0 IMAD.MOV.U32 R3, RZ, RZ, R47 ;  /* 0x000000ffff038224 */ /* 0x004fe400078e002f */
[----:B------:R-:W2:Y:S01]  /*1b750*/  LDL R47, [R1+0x3b4] ;  /* 0x0003b400012f7983 */ /* 0x000ea20000100800 */
[----:B---3--:R-:W-:-:S03]  /*1b760*/  @!P0 IMAD.MOV.U32 R2, RZ, RZ, R46 ;  /* 0x000000ffff028224 */ /* 0x008fc600078e002e */
[----:B------:R-:W2:Y:S04]  /*1b770*/  LDL R46, [R1+0x3b8] ;  /* 0x0003b800012e7983 */ /* 0x000ea80000100800 */
[----:B------:R0:W3:Y:S02]  /*1b780*/  @!P0 LDG.E.U8 R4, desc[UR22][R2.64] ;  /* 0x0000001602048981 */ /* 0x0000e4000c1e1100 */
[----:B0-----:R-:W-:-:S06]  /*1b790*/  PRMT R3, RZ, 0x7610, R3 ;  /* 0x00007610ff037816 */ /* 0x001fcc0000000003 */
[----:B----4-:R0:W4:Y:S02]  /*1b7a0*/  @!P0 LDG.E.U8 R3, desc[UR22][R44.64] ;  /* 0x000000162c038981 */ /* 0x010124000c1e1100 */
[----:B0-----:R-:W-:Y:S02]  /*1b7b0*/  @!P0 IMAD.MOV.U32 R44, RZ, RZ, R75 ;  /* 0x000000ffff2c8224 */ /* 0x001fe400078e004b */
[----:B------:R-:W3:Y:S01]  /*1b7c0*/  LDL R75, [R1+0x448] ;  /* 0x00044800014b7983 */ /* 0x000ee20000100800 */
[----:B------:R-:W-:-:S03]  /*1b7d0*/  @!P0 IMAD.MOV.U32 R45, RZ, RZ, R76 ;  /* 0x000000ffff2d8224 */ /* 0x000fc600078e004c */
[----:B------:R-:W4:Y:S01]  /*1b7e0*/  LDL R76, [R1+0x444] ;  /* 0x00044400014c7983 */ /* 0x000f220000100800 */
[----:B------:R-:W-:Y:S02]  /*1b7f0*/  PRMT R2, RZ, 0x7610, R2 ;  /* 0x00007610ff027816 */ /* 0x000fe40000000002 */
[----:B------:R-:W-:Y:S02]  /*1b800*/  LOP3.LUT R92, R80, 0x20, RZ, 0x3c, !PT ;  /* 0x00000020505c7812 */ /* 0x000fe400078e3cff */
[----:B------:R-:W4:Y:S04]  /*1b810*/  LDL R80, [R1+0x46c] ;  /* 0x00046c0001507983 */ /* 0x000f280000100800 */
[----:B------:R0:W4:Y:S04]  /*1b820*/  @!P0 LDG.E.U8 R2, desc[UR22][R44.64] ;  /* 0x000000162c028981 */ /* 0x000128000c1e1100 */
[----:B------:R-:W-:Y:S01]  /*1b830*/  STS.U8 [R92+UR10+0x4100], R91 ;  /* 0x0041005b5c007988 */ /* 0x000fe2000800000a */
[----:B0-----:R-:W-:-:S03]  /*1b840*/  PRMT R44, RZ, 0x7610, R44 ;  /* 0x00007610ff2c7816 */ /* 0x001fc6000000002c */
[----:B------:R-:W-:Y:S01]  /*1b850*/  STS.U8 [R92+UR10+0x4500], R89 ;  /* 0x004500595c007988 */ /* 0x000fe2000800000a */
[----:B------:R-:W-:-:S03]  /*1b860*/  PRMT R45, RZ, 0x7610, R45 ;  /* 0x00007610ff2d7816 */ /* 0x000fc6000000002d */
[----:B------:R-:W-:Y:S04]  /*1b870*/  STS.U8 [R92+UR10+0x4900], R87 ;  /* 0x004900575c007988 */ /* 0x000fe8000800000a */
[----:B------:R-:W-:Y:S04]  /*1b880*/  STS.U8 [R92+UR10+0x4d00], R85 ;  /* 0x004d00555c007988 */ /* 0x000fe8000800000a */
[----:B------:R0:W-:Y:S04]  /*1b890*/  STS.U8 [R92+UR10+0x5100], R83 ;  /* 0x005100535c007988 */ /* 0x0001e8000800000a */
[----:B------:R1:W-:Y:S04]  /*1b8a0*/  STS.U8 [R92+UR10+0x5500], R81 ;  /* 0x005500515c007988 */ /* 0x0003e8000800000a */
[----:B------:R1:W-:Y:S04]  /*1b8b0*/  STS.U8 [R92+UR10+0x5900], R48 ;  /* 0x005900305c007988 */ /* 0x0003e8000800000a */
[----:B0-----:R-:W4:Y:S04]  /*1b8c0*/  LDL R83, [R1+0x280] ;  /* 0x0002800001537983 */ /* 0x001f280000100800 */
[----:B-1----:R-:W4:Y:S01]  /*1b8d0*/  LDL R81, [R1+0x184] ;  /* 0x0001840001517983 */ /* 0x002f220000100800 */
[----:B------:R-:W-:-:S03]  /*1b8e0*/  PRMT R48, RZ, 0x7610, R48 ;  /* 0x00007610ff307816 */ /* 0x000fc60000000030 */
[----:B--2---:R0:W2:Y:S02]  /*1b8f0*/  @!P0 LDG.E.U8 R44, desc[UR22][R46.64] ;  /* 0x000000162e2c8981 */ /* 0x0040a4000c1e1100 */
[----:B0-----:R-:W-:Y:S02]  /*1b900*/  @!P0 IMAD.MOV.U32 R46, RZ, RZ, R82 ;  /* 0x000000ffff2e8224 */ /* 0x001fe400078e0052 */
[----:B------:R-:W-:Y:S01]  /*1b910*/  @!P0 IMAD.MOV.U32 R47, RZ, RZ, R84 ;  /* 0x000000ffff2f8224 */ /* 0x000fe200078e0054 */
[----:B------:R0:W-:Y:S04]  /*1b920*/  STS.U8 [R92+UR10+0x5d00], R49 ;  /* 0x005d00315c007988 */ /* 0x0001e8000800000a */
[----:B------:R1:W2:Y:S04]  /*1b930*/  @!P0 LDG.E.U8 R45, desc[UR22][R46.64] ;  /* 0x000000162e2d8981 */ /* 0x0002a8000c1e1100 */
[----:B------:R-:W2:Y:S01]  /*1b940*/  LDL R82, [R1+0x178] ;  /* 0x0001780001527983 */ /* 0x000ea20000100800 */
[----:B-1----:R-:W-:-:S02]  /*1b950*/  @!P0 IMAD.MOV.U32 R46, RZ, RZ, R77 ;  /* 0x000000ffff2e8224 */ /* 0x002fc400078e004d */
[----:B------:R-:W-:Y:S01]  /*1b960*/  @!P0 IMAD.MOV.U32 R47, RZ, RZ, R78 ;  /* 0x000000ffff2f8224 */ /* 0x000fe200078e004e */
[----:B------:R-:W2:Y:S04]  /*1b970*/  LDL R77, [R1+0xfc] ;  /* 0x0000fc00014d7983 */ /* 0x000ea80000100800 */
[----:B------:R-:W2:Y:S04]  /*1b980*/  LDL R78, [R1+0xf8] ;  /* 0x0000f800014e7983 */ /* 0x000ea80000100800 */
[----:B------:R3:W2:Y:S02]  /*1b990*/  @!P0 LDG.E.U8 R48, desc[UR22][R46.64] ;  /* 0x000000162e308981 */ /* 0x0006a4000c1e1100 */
[----:B---3--:R-:W-:-:S02]  /*1b9a0*/  @!P0 IMAD.MOV.U32 R46, RZ, RZ, R75 ;  /* 0x000000ffff2e8224 */ /* 0x008fc400078e004b */
[----:B------:R-:W3:Y:S01]  /*1b9b0*/  LDL R75, [R1+0x13c] ;  /* 0x00013c00014b7983 */ /* 0x000ee20000100800 */
[----:B----4-:R-:W-:-:S03]  /*1b9c0*/  @!P0 IMAD.MOV.U32 R47, RZ, RZ, R76 ;  /* 0x000000ffff2f8224 */ /* 0x010fc600078e004c */
[----:B------:R-:W4:Y:S01]  /*1b9d0*/  LDL R76, [R1+0x138] ;  /* 0x00013800014c7983 */ /* 0x000f220000100800 */
[----:B0-----:R-:W-:-:S03]  /*1b9e0*/  PRMT R49, RZ, 0x7610, R49 ;  /* 0x00007610ff317816 */ /* 0x001fc60000000031 */
[----:B------:R0:W-:Y:S04]  /*1b9f0*/  STS.U8 [R92+UR10+0x6100], R50 ;  /* 0x006100325c007988 */ /* 0x0001e8000800000a */
[----:B------:R1:W4:Y:S01]  /*1ba00*/  @!P0 LDG.E.U8 R49, desc[UR22][R46.64] ;  /* 0x000000162e318981 */ /* 0x000322000c1e1100 */
[----:B0-----:R-:W-:Y:S01]  /*1ba10*/  PRMT R50, RZ, 0x7610, R50 ;  /* 0x00007610ff327816 */ /* 0x001fe20000000032 */
[----:B-1----:R-:W-:Y:S02]  /*1ba20*/  @!P0 IMAD.MOV.U32 R46, RZ, RZ, R79 ;  /* 0x000000ffff2e8224 */ /* 0x002fe400078e004f */
[----:B------:R-:W-:Y:S01]  /*1ba30*/  @!P0 IMAD.MOV.U32 R47, RZ, RZ, R80 ;  /* 0x000000ffff2f8224 */ /* 0x000fe200078e0050 */
[----:B------:R-:W4:Y:S04]  /*1ba40*/  LDL R79, [R1+0x1c4] ;  /* 0x0001c400014f7983 */ /* 0x000f280000100800 */
[----:B------:R-:W4:Y:S04]  /*1ba50*/  LDL R80, [R1+0x1c0] ;  /* 0x0001c00001507983 */ /* 0x000f280000100800 */
[----:B------:R0:W-:Y:S04]  /*1ba60*/  STS.U8 [R92+UR10+0x6500], R63 ;  /* 0x0065003f5c007988 */ /* 0x0001e8000800000a */
[----:B------:R2:W4:Y:S01]  /*1ba70*/  @!P0 LDG.E.U8 R50, desc[UR22][R46.64] ;  /* 0x000000162e328981 */ /* 0x000522000c1e1100 */
[----:B0-----:R-:W-:Y:S01]  /*1ba80*/  PRMT R63, RZ, 0x7610, R63 ;  /* 0x00007610ff3f7816 */ /* 0x001fe2000000003f */
[----:B--2---:R-:W-:-:S02]  /*1ba90*/  @!P0 IMAD.MOV.U32 R46, RZ, RZ, R77 ;  /* 0x000000ffff2e8224 */ /* 0x004fc400078e004d */
[----:B------:R-:W2:Y:S01]  /*1baa0*/  LDL R77, [R1+0x204] ;  /* 0x00020400014d7983 */ /* 0x000ea20000100800 */
[----:B------:R-:W-:-:S03]  /*1bab0*/  @!P0 IMAD.MOV.U32 R47, RZ, RZ, R78 ;  /* 0x000000ffff2f8224 */ /* 0x000fc600078e004e */
[----:B------:R-:W2:Y:S04]  /*1bac0*/  LDL R78, [R1+0x200] ;  /* 0x00020000014e7983 */ /* 0x000ea80000100800 */
[----:B------:R3:W2:Y:S02]  /*1bad0*/  @!P0 LDG.E.U8 R63, desc[UR22][R46.64] ;  /* 0x000000162e3f8981 */ /* 0x0006a4000c1e1100 */
[----:B---3--:R-:W-:Y:S02]  /*1bae0*/  @!P0 IMAD.MOV.U32 R46, RZ, RZ, R75 ;  /* 0x000000ffff2e8224 */ /* 0x008fe400078e004b */
[----:B------:R-:W3:Y:S01]  /*1baf0*/  LDL R75, [R1+0x244] ;  /* 0x00024400014b7983 */ /* 0x000ee20000100800 */
[----:B----4-:R-:W-:-:S03]  /*1bb00*/  @!P0 IMAD.MOV.U32 R47, RZ, RZ, R76 ;  /* 0x000000ffff2f8224 */ /* 0x010fc600078e004c */
[----:B------:R-:W4:Y:S04]  /*1bb10*/  LDL R76, [R1+0x240] ;  /* 0x00024000014c7983 */ /* 0x000f280000100800 */
[----:B------:R0:W-:Y:S04]  /*1bb20*/  STS.U8 [R92+UR10+0x6900], R62 ;  /* 0x0069003e5c007988 */ /* 0x0001e8000800000a */
[----:B------:R1:W-:Y:S01]  /*1bb30*/  STS.U8 [R92+UR10+0x6d00], R61 ;  /* 0x006d003d5c007988 */ /* 0x0003e2000800000a */
[----:B0-----:R-:W-:Y:S02]  /*1bb40*/  PRMT R62, RZ, 0x7610, R62 ;  /* 0x00007610ff3e7816 */ /* 0x001fe4000000003e */
[----:B-1----:R-:W-:-:S04]  /*1bb50*/  PRMT R61, RZ, 0x7610, R61 ;  /* 0x00007610ff3d7816 */ /* 0x002fc8000000003d */
[----:B------:R0:W4:Y:S04]  /*1bb60*/  @!P0 LDG.E.U8 R62, desc[UR22][R46.64] ;  /* 0x000000162e3e8981 */ /* 0x000128000c1e1100 */
[----:B------:R1:W-:Y:S01]  /*1bb70*/  STS.U8 [R92+UR10+0x7100], R60 ;  /* 0x0071003c5c007988 */ /* 0x0003e2000800000a */
[----:B0-----:R-:W-:Y:S02]  /*1bb80*/  @!P0 IMAD.MOV.U32 R46, RZ, RZ, R81 ;  /* 0x000000ffff2e8224 */ /* 0x001fe400078e0051 */
[----:B------:R-:W-:Y:S01]  /*1bb90*/  @!P0 IMAD.MOV.U32 R47, RZ, RZ, R82 ;  /* 0x000000ffff2f8224 */ /* 0x000fe200078e0052 */
[----:B-1----:R-:W-:Y:S01]  /*1bba0*/  PRMT R60, RZ, 0x7610, R60 ;  /* 0x00007610ff3c7816 */ /* 0x002fe2000000003c */
[----:B------:R-:W4:Y:S04]  /*1bbb0*/  LDL R82, [R1+0x284] ;  /* 0x0002840001527983 */ /* 0x000f280000100800 */
[----:B------:R0:W4:Y:S04]  /*1bbc0*/  @!P0 LDG.E.U8 R61, desc[UR22][R46.64] ;  /* 0x000000162e3d8981 */ /* 0x000128000c1e1100 */
[----:B------:R1:W-:Y:S04]  /*1bbd0*/  STS.U8 [R92+UR10+0x7500], R59 ;  /* 0x0075003b5c007988 */ /* 0x0003e8000800000a */
[----:B------:R-:W4:Y:S01]  /*1bbe0*/  LDL R81, [R1+0x340] ;  /* 0x0003400001517983 */ /* 0x000f220000100800 */
[----:B0-----:R-:W-:-:S02]  /*1bbf0*/  @!P0 IMAD.MOV.U32 R46, RZ, RZ, R79 ;  /* 0x000000ffff2e8224 */ /* 0x001fc400078e004f */
[----:B------:R-:W-:Y:S01]  /*1bc00*/  @!P0 IMAD.MOV.U32 R47, RZ, RZ, R80 ;  /* 0x000000ffff2f8224 */ /* 0x000fe200078e0050 */
[----:B------:R-:W4:Y:S01]  /*1bc10*/  LDL R79, [R1+0x2c0] ;  /* 0x0002c000014f7983 */ /* 0x000f220000100800 */
[----:B-1----:R-:W-:-:S03]  /*1bc20*/  PRMT R59, RZ, 0x7610, R59 ;  /* 0x00007610ff3b7816 */ /* 0x002fc6000000003b */
[----:B------:R2:W4:Y:S02]  /*1bc30*/  @!P0 LDG.E.U8 R60, desc[UR22][R46.64] ;  /* 0x000000162e3c8981 */ /* 0x000524000c1e1100 */
[----:B--2---:R-:W-:Y:S02]  /*1bc40*/  @!P0 IMAD.MOV.U32 R46, RZ, RZ, R77 ;  /* 0x000000ffff2e8224 */ /* 0x004fe400078e004d */
[----:B------:R-:W2:Y:S01]  /*1bc50*/  LDL R77, [R1+0x2c4] ;  /* 0x0002c400014d7983 */ /* 0x000ea20000100800 */
[----:B------:R-:W-:-:S05]  /*1bc60*/  @!P0 IMAD.MOV.U32 R47, RZ, RZ, R78 ;  /* 0x000000ffff2f8224 */ /* 0x000fca00078e004e */
[----:B------:R3:W2:Y:S02]  /*1bc70*/  @!P0 LDG.E.U8 R59, desc[UR22][R46.64] ;  /* 0x000000162e3b8981 */ /* 0x0006a4000c1e1100 */
[----:B---3--:R-:W-:Y:S02]  /*1bc80*/  @!P0 IMAD.MOV.U32 R46, RZ, RZ, R75 ;  /* 0x000000ffff2e8224 */ /* 0x008fe400078e004b */
[----:B------:R-:W3:Y:S01]  /*1bc90*/  LDL R75, [R1+0x304] ;  /* 0x00030400014b7983 */ /* 0x000ee20000100800 */
[----:B----4-:R-:W-:-:S03]  /*1bca0*/  @!P0 IMAD.MOV.U32 R47, RZ, RZ, R76 ;  /* 0x000000ffff2f8224 */ /* 0x010fc600078e004c */
[----:B------:R-:W4:Y:S01]  /*1bcb0*/  LDL R76, [R1+0x300] ;  /* 0x00030000014c7983 */ /* 0x000f220000100800 */
[----:B------:R-:W0:Y:S03]  /*1bcc0*/  S2R R80, SR_TID.X ;  /* 0x0000000000507919 */ /* 0x000e260000002100 */
[----:B------:R1:W-:Y:S04]  /*1bcd0*/  STS.U8 [R92+UR10+0x7900], R58 ;  /* 0x0079003a5c007988 */ /* 0x0003e8000800000a */
[----:B------:R1:W-:Y:S02]  /*1bce0*/  STS.U8 [R92+UR10+0x7d00], R57 ;  /* 0x007d00395c007988 */ /* 0x0003e4000800000a */
[----:B-1----:R-:W-:-:S02]  /*1bcf0*/  PRMT R58, RZ, 0x7610, R58 ;  /* 0x00007610ff3a7816 */ /* 0x002fc4000000003a */
[----:B------:R-:W-:-:S04]  /*1bd00*/  PRMT R57, RZ, 0x7610, R57 ;  /* 0x00007610ff397816 */ /* 0x000fc80000000039 */
[----:B------:R1:W4:Y:S01]  /*1bd10*/  @!P0 LDG.E.U8 R58, desc[UR22][R46.64] ;  /* 0x000000162e3a8981 */ /* 0x000322000c1e1100 */
[----:B0-----:R-:W-:Y:S01]  /*1bd20*/  LOP3.LUT R78, R80, 0x7f, RZ, 0xc0, !PT ;  /* 0x0000007f504e7812 */ /* 0x001fe200078ec0ff */
[----:B-1----:R-:W-:Y:S02]  /*1bd30*/  @!P0 IMAD.MOV.U32 R46, RZ, RZ, R82 ;  /* 0x000000ffff2e8224 */ /* 0x002fe400078e0052 */
[----:B------:R-:W4:Y:S01]  /*1bd40*/  LDL R80, [R1+0x344] ;  /* 0x0003440001507983 */ /* 0x000f220000100800 */
[----:B------:R-:W-:Y:S01]  /*1bd50*/  @!P0 IMAD.MOV.U32 R47, RZ, RZ, R83 ;  /* 0x000000ffff2f8224 */ /* 0x000fe200078e0053 */
[----:B------:R-:W-:Y:S02]  /*1bd60*/  LOP3.LUT R78, R78, 0x30, RZ, 0x3c, !PT ;  /* 0x000000304e4e7812 */ /* 0x000fe400078e3cff */
[----:B------:R-:W4:Y:S04]  /*1bd70*/  LDL R83, [R1+0x3ec] ;  /* 0x0003ec0001537983 */ /* 0x000f280000100800 */
[----:B------:R0:W-:Y:S04]  /*1bd80*/  STS.U8 [R78+UR10+0x4180], R56 ;  /* 0x004180384e007988 */ /* 0x0001e8000800000a */
[----:B------:R1:W4:Y:S04]  /*1bd90*/  @!P0 LDG.E.U8 R57, desc[UR22][R46.64] ;  /* 0x000000162e398981 */ /* 0x000328000c1e1100 */
[----:B------:R-:W4:Y:S01]  /*1bda0*/  LDL R82, [R1+0x3f0] ;  /* 0x0003f00001527983 */ /* 0x000f220000100800 */
[----:B0-----:R-:W-:Y:S01]  /*1bdb0*/  PRMT R56, RZ, 0x7610, R56 ;  /* 0x00007610ff387816 */ /* 0x001fe20000000038 */
[----:B-1----:R-:W-:-:S02]  /*1bdc0*/  @!P0 IMAD.MOV.U32 R47, RZ, RZ, R79 ;  /* 0x000000ffff2f8224 */ /* 0x002fc400078e004f */
[----:B------:R-:W4:Y:S01]  /*1bdd0*/  LDL R79, [R1+0x380] ;  /* 0x00038000014f7983 */ /* 0x000f220000100800 */
[----:B--2---:R-:W-:-:S03]  /*1bde0*/  @!P0 IMAD.MOV.U32 R46, RZ, RZ, R77 ;  /* 0x000000ffff2e8224 */ /* 0x004fc600078e004d */
        /* <DEDUP_REMOVED lines=12> */
[----:B0-----:R-:W-:-:S03]  /*1beb0*/  @!P0 IMAD.MOV.U32 R47, RZ, RZ, R81 ;  /* 0x000000ffff2f8224 */ /* 0x001fc600078e0051 */
[----:B------:R-:W4:Y:S01]  /*1bec0*/  LDL R81, [R1+0x41c] ;  /* 0x00041c0001517983 */ /* 0x000f220000100800 */
[----:B------:R-:W-:-:S03]  /*1bed0*/  @!P0 IMAD.MOV.U32 R46, RZ, RZ, R80 ;  /* 0x000000ffff2e8224 */ /* 0x000fc600078e0050 */
[----:B------:R-:W4:Y:S01]  /*1bee0*/  LDL R80, [R1+0x420] ;  /* 0x0004200001507983 */ /* 0x000f220000100800 */
[----:B-1----:R-:W-:-:S03]  /*1bef0*/  PRMT R53, RZ, 0x7610, R53 ;  /* 0x00007610ff357816 */ /* 0x002fc60000000035 */
[----:B------:R0:W4:Y:S02]  /*1bf00*/  @!P0 LDG.E.U8 R54, desc[UR22][R46.64] ;  /* 0x000000162e368981 */ /* 0x000124000c1e1100 */
[----:B0-----:R-:W-:Y:S02]  /*1bf10*/  @!P0 IMAD.MOV.U32 R47, RZ, RZ, R79 ;  /* 0x000000ffff2f8224 */ /* 0x001fe400078e004f */
        /* <DEDUP_REMOVED lines=24> */
[----:B0-----:R-:W-:Y:S01]  /*1c0a0*/  @!P0 IMAD.MOV.U32 R47, RZ, RZ, R79 ;  /* 0x000000ffff2f8224 */ /* 0x001fe200078e004f */
[----:B-1----:R-:W-:Y:S01]  /*1c0b0*/  PRMT R73, RZ, 0x7610, R73 ;  /* 0x00007610ff497816 */ /* 0x002fe20000000049 */
[----:B--2---:R-:W-:-:S05]  /*1c0c0*/  @!P0 IMAD.MOV.U32 R46, RZ, RZ, R77 ;  /* 0x000000ffff2e8224 */ /* 0x004fca00078e004d */
[----:B------:R3:W2:Y:S02]  /*1c0d0*/  @!P0 LDG.E.U8 R71, desc[UR22][R46.64] ;  /* 0x000000162e478981 */ /* 0x0006a4000c1e1100 */
[----:B---3--:R-:W-:Y:S02]  /*1c0e0*/  @!P0 IMAD.MOV.U32 R46, RZ, RZ, R75 ;  /* 0x000000ffff2e8224 */ /* 0x008fe400078e004b */
[----:B----4-:R-:W-:-:S05]  /*1c0f0*/  @!P0 IMAD.MOV.U32 R47, RZ, RZ, R76 ;  /* 0x000000ffff2f8224 */ /* 0x010fca00078e004c */
[----:B------:R-:W3:Y:S01]  /*1c100*/  @!P0 LDG.E.U8 R73, desc[UR22][R46.64] ;  /* 0x000000162e498981 */ /* 0x000ee2000c1e1100 */
[----:B------:R-:W0:Y:S03]  /*1c110*/  S2R R80, SR_TID.X ;  /* 0x0000000000507919 */ /* 0x000e260000002100 */
[----:B------:R-:W-:Y:S04]  /*1c120*/  STS.U8 [R78+UR10+0x6580], R74 ;  /* 0x0065804a4e007988 */ /* 0x000fe8000800000a */
[----:B------:R-:W-:Y:S04]  /*1c130*/  STS.U8 [R78+UR10+0x6980], R72 ;  /* 0x006980484e007988 */ /* 0x000fe8000800000a */
[----:B------:R-:W-:Y:S04]  /*1c140*/  STS.U8 [R78+UR10+0x6d80], R70 ;  /* 0x006d80464e007988 */ /* 0x000fe8000800000a */
[----:B------:R-:W-:Y:S04]  /*1c150*/  STS.U8 [R78+UR10+0x7180], R43 ;  /* 0x0071802b4e007988 */ /* 0x000fe8000800000a */
[----:B------:R-:W-:Y:S04]  /*1c160*/  STS.U8 [R78+UR10+0x7580], R42 ;  /* 0x0075802a4e007988 */ /* 0x000fe8000800000a */
[----:B------:R1:W-:Y:S01]  /*1c170*/  STS.U8 [R78+UR10+0x7980], R41 ;  /* 0x007980294e007988 */ /* 0x0003e2000800000a */
[----:B0-----:R-:W-:-:S04]  /*1c180*/  LOP3.LUT R80, R80, 0x7f, RZ, 0xc0, !PT ;  /* 0x0000007f50507812 */ /* 0x001fc800078ec0ff */
[C---:B------:R-:W-:Y:S01]  /*1c190*/  LOP3.LUT R76, R80.reuse, 0x40, RZ, 0x3c, !PT ;  /* 0x00000040504c7812 */ /* 0x040fe200078e3cff */
        /* <DEDUP_REMOVED lines=9> */
[----:B------:R-:W-:-:S03]  /*1c230*/  LOP3.LUT R75, R80, 0x50, RZ, 0x3c, !PT ;  /* 0x00000050504b7812 */ /* 0x000fc600078e3cff */
[----:B------:R-:W-:Y:S04]  /*1c240*/  STS.U8 [R76+UR10+0x6200], R34 ;  /* 0x006200224c007988 */ /* 0x000fe8000800000a */
[----:B------:R-:W-:Y:S04]  /*1c250*/  STS.U8 [R76+UR10+0x6600], R33 ;  /* 0x006600214c007988 */ /* 0x000fe8000800000a */
[----:B------:R-:W-:Y:S04]  /*1c260*/  STS.U8 [R76+UR10+0x6a00], R32 ;  /* 0x006a00204c007988 */ /* 0x000fe8000800000a */
[----:B------:R-:W-:Y:S04]  /*1c270*/  STS.U8 [R76+UR10+0x6e00], R31 ;  /* 0x006e001f4c007988 */ /* 0x000fe8000800000a */
[----:B------:R-:W-:Y:S04]  /*1c280*/  STS.U8 [R76+UR10+0x7200], R30 ;  /* 0x0072001e4c007988 */ /* 0x000fe8000800000a */
[----:B------:R-:W-:Y:S04]  /*1c290*/  STS.U8 [R76+UR10+0x7600], R29 ;  /* 0x0076001d4c007988 */ /* 0x000fe8000800000a */
[----:B------:R0:W-:Y:S04]  /*1c2a0*/  STS.U8 [R76+UR10+0x7a00], R28 ;  /* 0x007a001c4c007988 */ /* 0x0001e8000800000a */
        /* <DEDUP_REMOVED lines=8> */
[----:B------:R4:W-:Y:S01]  /*1c330*/  STS.U8 [R75+UR10+0x5e80], R21 ;  /* 0x005e80154b007988 */ /* 0x0009e2000800000a */
[----:B-1----:R-:W-:-:S03]  /*1c340*/  LOP3.LUT R41, R93, 0x60, RZ, 0x3c, !PT ;  /* 0x000000605d297812 */ /* 0x002fc600078e3cff */
        /* <DEDUP_REMOVED lines=16> */
[----:B0-----:R-:W-:-:S03]  /*1c450*/  LOP3.LUT R28, R93, 0x70, RZ, 0x3c, !PT ;  /* 0x000000705d1c7812 */ /* 0x001fc600078e3cff */
        /* <DEDUP_REMOVED lines=22> */
[----:B--2---:R4:W-:Y:S04]  /*1c5c0*/  STS.U8 [R28+UR10+0x7b80], R71 ;  /* 0x007b80471c007988 */ /* 0x0049e8000800000a */
[----:B---3--:R4:W-:Y:S01]  /*1c5d0*/  STS.U8 [R28+UR10+0x7f80], R73 ;  /* 0x007f80491c007988 */ /* 0x0089e2000800000a */
[----:B------:R0:W-:Y:S06]  /*1c5e0*/  MEMBAR.ALL.CTA ;  /* 0x0000000000007992 */ /* 0x0001ec0000008000 */
[----:B0-----:R-:W0:Y:S01]  /*1c5f0*/  FENCE.VIEW.ASYNC.S ;  /* 0x00000000000073c6 */ /* 0x001e220000000000 */
[----:B------:R-:W-:Y:S01]  /*1c600*/  ULEA UR8, UR21, UR10, 0x3 ;  /* 0x0000000a15087291 */ /* 0x000fe2000f8e18ff */
[----:B------:R-:W-:-:S03]  /*1c610*/  UMOV UR4, UR5 ;  /* 0x0000000500047c82 */ /* 0x000fc60008000000 */
[----:B------:R-:W-:Y:S01]  /*1c620*/  UIADD3 UR8, UPT, UPT, UR8, 0xc000, URZ ;  /* 0x0000c00008087890 */ /* 0x000fe2000fffe0ff */
[----:B0-----:R-:W-:Y:S06]  /*1c630*/  BAR.SYNC.DEFER_BLOCKING 0x0 ;  /* 0x0000000000007b1d */ /* 0x001fec0000010000 */
[----:B----4-:R-:W-:Y:S05]  /*1c640*/  BRA.U UP1, `(.L_x_9) ;  /* 0x0000000101487547 */ /* 0x010fea000b800000 */
[----:B------:R-:W-:Y:S01]  /*1c650*/  UMOV UR13, 0x80004020 ;  /* 0x80004020000d7882 */ /* 0x000fe20000000000 */
[----:B------:R-:W-:Y:S01]  /*1c660*/  UMOV UR15, 0x40004040 ;  /* 0x40004040000f7882 */ /* 0x000fe20000000000 */
[----:B------:R-:W-:Y:S01]  /*1c670*/  UMOV UR16, 0x0 ;  /* 0x0000000000107882 */ /* 0x000fe20000000000 */
[----:B------:R-:W-:Y:S01]  /*1c680*/  UMOV UR17, 0x4208490 ;  /* 0x0420849000117882 */ /* 0x000fe20000000000 */
[----:B------:R-:W-:Y:S01]  /*1c690*/  UMOV UR42, 0x0 ;  /* 0x00000000002a7882 */ /* 0x000fe20000000000 */
[----:B------:R-:W-:Y:S01]  /*1c6a0*/  UMOV UR43, 0x4208490 ;  /* 0x04208490002b7882 */ /* 0x000fe20000000000 */
[----:B------:R-:W-:Y:S01]  /*1c6b0*/  UMOV UR44, 0x0 ;  /* 0x00000000002c7882 */ /* 0x000fe20000000000 */
[----:B------:R-:W-:Y:S01]  /*1c6c0*/  UMOV UR45, 0x4208490 ;  /* 0x04208490002d7882 */ /* 0x000fe20000000000 */
[----:B------:R-:W-:Y:S01]  /*1c6d0*/  UMOV UR9, URZ ;  /* 0x000000ff00097c82 */ /* 0x000fe20008000000 */
[----:B------:R0:W-:Y:S01]  /*1c6e0*/  UTCQMMA gdesc[UR12], gdesc[UR14], tmem[UR7], tmem[UR16], idesc[UR17], UPT ;  /* 0x00ff100e0c0075ea */ /* 0x0001e2000b800307 */
        /* <DEDUP_REMOVED lines=8> */
.L_x_9:
[----:B------:R-:W-:Y:S01]  /*1c770*/  UIADD3 UR21, UPT, UPT, UR21, 0x1, URZ ;  /* 0x0000000115157890 */ /* 0x000fe2000fffe0ff */
[----:B------:R-:W-:-:S03]  /*1c780*/  IMAD.U32 R2, RZ, RZ, UR4 ;  /* 0x00000004ff027e24 */ /* 0x000fc6000f8e00ff */
[----:B------:R-:W-:-:S04]  /*1c790*/  UISETP.GT.AND UP2, UPT, UR21, 0x1, UPT ;  /* 0x000000011500788c */ /* 0x000fc8000bf44270 */
[----:B0-----:R-:W-:Y:S02]  /*1c7a0*/  USEL UR5, URZ, 0x1, !UP2 ;  /* 0x00000001ff057887 */ /* 0x001fe4000d000000 */
[----:B------:R-:W-:Y:S02]  /*1c7b0*/  USEL UR21, UR21, URZ, !UP2 ;  /* 0x000000ff15157287 */ /* 0x000fe4000d000000 */
[----:B------:R-:W-:Y:S02]  /*1c7c0*/  UISETP.NE.U32.AND UP2, UPT, UR6, UR20, UPT ;  /* 0x000000140600728c */ /* 0x000fe4000bf45070 */
[----:B------:R-:W-:Y:S01]  /*1c7d0*/  ULOP3.LUT UR5, UR4, UR5, URZ, 0x3c, !UPT ;  /* 0x0000000504057292 */ /* 0x000fe2000f8e3cff */
[----:B------:R-:W-:-:S06]  /*1c7e0*/  UMOV UR6, UR24 ;  /* 0x0000001800067c82 */ /* 0x000fcc0008000000 */
[----:B------:R-:W-:Y:S05]  /*1c7f0*/  BRA.U UP2, `(.L_x_10) ;  /* 0xffffff4902707547 */ /* 0x000fea000b83ffff */
.L_x_7:
[----:B0-----:R-:W0:Y:S01]  /*1c800*/  S2R R4, SR_TID.X ;  /* 0x0000000000047919 */ /* 0x001e220000002100 */
[----:B------:R-:W-:Y:S01]  /*1c810*/  UISETP.GE.AND UP1, UPT, UR25, 0x80, UPT ;  /* 0x000000801900788c */ /* 0x000fe2000bf26270 */
[----:B------:R-:W1:Y:S01]  /*1c820*/  S2R R5, SR_TID.X ;  /* 0x0000000000057919 */ /* 0x000e620000002100 */
[----:B------:R-:W2:Y:S01]  /*1c830*/  S2R R6, SR_TID.X ;  /* 0x0000000000067919 */ /* 0x000ea20000002100 */
[C---:B0-----:R-:W-:Y:S01]  /*1c840*/  IMAD.SHL.U32 R2, R4.reuse, 0x10, RZ ;  /* 0x0000001004027824 */ /* 0x041fe200078e00ff */
[----:B------:R-:W-:Y:S01]  /*1c850*/  SHF.R.U32.HI R93, RZ, 0x6, R4 ;  /* 0x00000006ff5d7819 */ /* 0x000fe20000011604 */
[----:B------:R-:W-:Y:S01]  /*1c860*/  IMAD.SHL.U32 R3, R4, 0x80, RZ ;  /* 0x0000008004037824 */ /* 0x000fe200078e00ff */
[----:B-1----:R-:W-:Y:S02]  /*1c870*/  LEA.HI R8, R5, 0x7e, RZ, 0x1a ;  /* 0x0000007e05087811 */ /* 0x002fe400078fd0ff */
[----:B------:R-:W-:Y:S02]  /*1c880*/  LOP3.LUT R2, R2, 0xf0, RZ, 0xc0, !PT ;  /* 0x000000f002027812 */ /* 0x000fe400078ec0ff */
[----:B------:R-:W-:-:S02]  /*1c890*/  LOP3.LUT R3, R3, 0x800, RZ, 0xc0, !PT ;  /* 0x0000080003037812 */ /* 0x000fc400078ec0ff */
[C---:B--2---:R-:W-:Y:S02]  /*1c8a0*/  LEA.HI R7, R6.reuse, 0x6e, RZ, 0x1a ;  /* 0x0000006e06077811 */ /* 0x044fe400078fd0ff */
[----:B------:R-:W-:Y:S02]  /*1c8b0*/  LEA.HI R6, R6, 0x5e, RZ, 0x1a ;  /* 0x0000005e06067811 */ /* 0x000fe400078fd0ff */
[----:B-----5:R-:W-:Y:S02]  /*1c8c0*/  LOP3.LUT R8, R0, R8, RZ, 0xfc, !PT ;  /* 0x0000000800087212 */ /* 0x020fe400078efcff */
[----:B------:R-:W-:Y:S02]  /*1c8d0*/  IADD3 R91, PT, PT, R2, UR10, R3 ;  /* 0x0000000a025b7c10 */ /* 0x000fe4000fffe003 */
[C---:B------:R-:W-:Y:S01]  /*1c8e0*/  LOP3.LUT R3, R0.reuse, R7, RZ, 0xfc, !PT ;  /* 0x0000000700037212 */ /* 0x040fe200078efcff */
[----:B------:R-:W-:Y:S01]  /*1c8f0*/  STL [R1+0x94], R8 ;  /* 0x0000940801007387 */ /* 0x000fe20000100800 */
[----:B------:R-:W-:-:S02]  /*1c900*/  LOP3.LUT R2, R0, R6, RZ, 0xfc, !PT ;  /* 0x0000000600027212 */ /* 0x000fc400078efcff */
[C---:B------:R-:W-:Y:S01]  /*1c910*/  LEA.HI R7, R5.reuse, 0x4e, RZ, 0x1a ;  /* 0x0000004e05077811 */ /* 0x040fe200078fd0ff */
[----:B------:R0:W-:Y:S01]  /*1c920*/  STL [R1+0x74], R3 ;  /* 0x0000740301007387 */ /* 0x0001e20000100800 */
[C---:B------:R-:W-:Y:S02]  /*1c930*/  LEA.HI R6, R5.reuse, 0x3e, RZ, 0x1a ;  /* 0x0000003e05067811 */ /* 0x040fe400078fd0ff */
[----:B------:R-:W-:Y:S01]  /*1c940*/  LEA.HI R5, R5, 0x2e, RZ, 0x1a ;  /* 0x0000002e05057811 */ /* 0x000fe200078fd0ff */
[----:B------:R1:W-:Y:S01]  /*1c950*/  STL [R1+0x54], R2 ;  /* 0x0000540201007387 */ /* 0x0003e20000100800 */
[----:B------:R-:W-:Y:S02]  /*1c960*/  SGXT.U32 R93, R93, 0x1 ;  /* 0x000000015d5d781a */ /* 0x000fe40000000000 */
[----:B------:R-:W-:Y:S02]  /*1c970*/  LOP3.LUT R88, R0, R5, RZ, 0xfc, !PT ;  /* 0x0000000500587212 */ /* 0x000fe400078efcff */
[----:B------:R-:W-:-:S02]  /*1c980*/  LEA.HI R5, R4, 0x1e, RZ, 0x1a ;  /* 0x0000001e04057811 */ /* 0x000fc400078fd0ff */
[----:B0-----:R-:W-:Y:S02]  /*1c990*/  LOP3.LUT R3, R0, R7, RZ, 0xfc, !PT ;  /* 0x0000000700037212 */ /* 0x001fe400078efcff */
[----:B------:R-:W-:Y:S02]  /*1c9a0*/  LEA.HI R4, R4, 0xe, RZ, 0x1a ;  /* 0x0000000e04047811 */ /* 0x000fe400078fd0ff */
[C---:B-1----:R-:W-:Y:S01]  /*1c9b0*/  LOP3.LUT R2, R0.reuse, R6, RZ, 0xfc, !PT ;  /* 0x0000000600027212 */ /* 0x042fe200078efcff */
[----:B------:R0:W-:Y:S01]  /*1c9c0*/  STL [R1+0x30], R3 ;  /* 0x0000300301007387 */ /* 0x0001e20000100800 */
[C---:B------:R-:W-:Y:S02]  /*1c9d0*/  LOP3.LUT R69, R0.reuse, R4, RZ, 0xfc, !PT ;  /* 0x0000000400457212 */ /* 0x040fe400078efcff */
[C---:B------:R-:W-:Y:S01]  /*1c9e0*/  LOP3.LUT R4, R0.reuse, 0x78, R93, 0xfe, !PT ;  /* 0x0000007800047812 */ /* 0x040fe200078efe5d */
[----:B------:R1:W-:Y:S01]  /*1c9f0*/  STL [R1+0x10], R2 ;  /* 0x0000100201007387 */ /* 0x0003e20000100800 */
[----:B------:R-:W-:-:S02]  /*1ca00*/  LOP3.LUT R74, R0, R5, RZ, 0xfc, !PT ;  /* 0x00000005004a7212 */ /* 0x000fc400078efcff */
[C-C-:B------:R-:W-:Y:S02]  /*1ca10*/  LOP3.LUT R92, R0.reuse, 0x34, R93.reuse, 0xfe, !PT ;  /* 0x00000034005c7812 */ /* 0x140fe400078efe5d */
[C-C-:B------:R-:W-:Y:S02]  /*1ca20*/  LOP3.LUT R90, R0.reuse, 0x32, R93.reuse, 0xfe, !PT ;  /* 0x00000032005a7812 */ /* 0x140fe400078efe5d */
[C-C-:B0-----:R-:W-:Y:S02]  /*1ca30*/  LOP3.LUT R3, R0.reuse, 0x7c, R93.reuse, 0xfe, !PT ;  /* 0x0000007c00037812 */ /* 0x141fe400078efe5d */
[----:B-1----:R-:W-:-:S03]  /*1ca40*/  LOP3.LUT R2, R0, 0x7a, R93, 0xfe, !PT ;  /* 0x0000007a00027812 */ /* 0x002fc600078efe5d */
[----:B------:R0:W-:Y:S04]  /*1ca50*/  STL [R1+0x90], R3 ;  /* 0x0000900301007387 */ /* 0x0001e80000100800 */
[----:B------:R1:W-:Y:S04]  /*1ca60*/  STL [R1+0x8c], R2 ;  /* 0x00008c0201007387 */ /* 0x0003e80000100800 */
[----:B------:R2:W-:Y:S01]  /*1ca70*/  STL [R1+0x88], R4 ;  /* 0x0000880401007387 */ /* 0x0005e20000100800 */
[C-C-:B0-----:R-:W-:Y:S02]  /*1ca80*/  LOP3.LUT R3, R0.reuse, 0x76, R93.reuse, 0xfe, !PT ;  /* 0x0000007600037812 */ /* 0x141fe400078efe5d */
[----:B-1----:R-:W-:-:S03]  /*1ca90*/  LOP3.LUT R2, R0, 0x74, R93, 0xfe, !PT ;  /* 0x0000007400027812 */ /* 0x002fc600078efe5d */
[----:B------:R0:W-:Y:S01]  /*1caa0*/  STL [R1+0x84], R3 ;  /* 0x0000840301007387 */ /* 0x0001e20000100800 */
[----:B--2---:R-:W-:-:S03]  /*1cab0*/  LOP3.LUT R4, R0, 0x72, R93, 0xfe, !PT ;  /* 0x0000007200047812 */ /* 0x004fc600078efe5d */
        /* <DEDUP_REMOVED lines=52> */
[----:B------:R2:W-:Y:S04]  /*1ce00*/  STL [R1+0x4], R3 ;  /* 0x0000040301007387 */ /* 0x0005e80000100800 */
[----:B------:R2:W-:Y:S01]  /*1ce10*/  STL [R1], R2 ;  /* 0x0000000201007387 */ /* 0x0005e20000100800 */
[----:B------:R-:W-:Y:S05]  /*1ce20*/  BRA.U !UP1, `(.L_x_11) ;  /* 0x0000000109107547 */ /* 0x000fea000b800000 */
[----:B------:R-:W-:-:S06]  /*1ce30*/  USHF.L.U32 UR4, UR4, 0x1f, URZ ;  /* 0x0000001f04047899 */ /* 0x000fcc00080006ff */
[----:B--2---:R-:W-:-:S04]  /*1ce40*/  IMAD.U32 R2, RZ, RZ, UR4 ;  /* 0x00000004ff027e24 */ /* 0x004fc8000f8e00ff */
[----:B------:R-:W0:Y:S02]  /*1ce50*/  SYNCS.PHASECHK.TRANS64.TRYWAIT P0, [UR8], R2 ;  /* 0x00000002ff0075a7 */ /* 0x000e240008001108 */
[----:B0-----:R-:W-:Y:S05]  /*1ce60*/  @!P0 BRA `(.L_x_12) ;  /* 0x0000002c00048947 */ /* 0x001fea0003800000 */
.L_x_11:
[----:B------:R-:W-:Y:S01]  /*1ce70*/  BAR.SYNC.DEFER_BLOCKING 0x0 ;  /* 0x0000000000007b1d */ /* 0x000fe20000010000 */
[C-C-:B------:R-:W-:Y:S02]  /*1ce80*/  LOP3.LUT R89, R0.reuse, 0x30, R93.reuse, 0xfe, !PT ;  /* 0x0000003000597812 */ /* 0x140fe400078efe5d */
[C-C-:B------:R-:W-:Y:S02]  /*1ce90*/  LOP3.LUT R87, R0.reuse, 0x2c, R93.reuse, 0xfe, !PT ;  /* 0x0000002c00577812 */ /* 0x140fe400078efe5d */
[C-C-:B------:R-:W-:Y:S01]  /*1cea0*/  LOP3.LUT R86, R0.reuse, 0x2a, R93.reuse, 0xfe, !PT ;  /* 0x0000002a00567812 */ /* 0x140fe200078efe5d */
[----:B------:R-:W0:Y:S01]  /*1ceb0*/  LDCU UR4, c[0x0][0x3b4] ;  /* 0x00007680ff0477ac */ /* 0x000e220008000800 */
[C-C-:B------:R-:W-:Y:S01]  /*1cec0*/  LOP3.LUT R85, R0.reuse, 0x28, R93.reuse, 0xfe, !PT ;  /* 0x0000002800557812 */ /* 0x140fe200078efe5d */
[----:B--2---:R-:W1:Y:S01]  /*1ced0*/  S2R R3, SR_TID.X ;  /* 0x0000000000037919 */ /* 0x004e620000002100 */
[C-C-:B------:R-:W-:Y:S01]  /*1cee0*/  LOP3.LUT R84, R0.reuse, 0x26, R93.reuse, 0xfe, !PT ;  /* 0x0000002600547812 */ /* 0x140fe200078efe5d */
[----:B------:R-:W2:Y:S01]  /*1cef0*/  LDCU UR5, c[0x0][0x3b8] ;  /* 0x00007700ff0577ac */ /* 0x000ea20008000800 */
[C-C-:B------:R-:W-:Y:S01]  /*1cf00*/  LOP3.LUT R81, R0.reuse, 0x24, R93.reuse, 0xfe, !PT ;  /* 0x0000002400517812 */ /* 0x140fe200078efe5d */
[----:B------:R1:W-:Y:S01]  /*1cf10*/  STL [R1+0x720], R90 ;  /* 0x0007205a01007387 */ /* 0x0003e20000100800 */
[----:B------:R-:W-:-:S02]  /*1cf20*/  LOP3.LUT R82, R0, 0x22, R93, 0xfe, !PT ;  /* 0x0000002200527812 */ /* 0x000fc400078efe5d */
[C-C-:B------:R-:W-:Y:S01]  /*1cf30*/  LOP3.LUT R68, R0.reuse, 0x20, R93.reuse, 0xfe, !PT ;  /* 0x0000002000447812 */ /* 0x140fe200078efe5d */
[----:B------:R-:W-:Y:S01]  /*1cf40*/  STL [R1+0x71c], R92 ;  /* 0x00071c5c01007387 */ /* 0x000fe20000100800 */
[C-C-:B------:R-:W-:Y:S02]  /*1cf50*/  LOP3.LUT R78, R0.reuse, 0x1c, R93.reuse, 0xfe, !PT ;  /* 0x0000001c004e7812 */ /* 0x140fe400078efe5d */
[C-C-:B------:R-:W-:Y:S02]  /*1cf60*/  LOP3.LUT R77, R0.reuse, 0x1a, R93.reuse, 0xfe, !PT ;  /* 0x0000001a004d7812 */ /* 0x140fe400078efe5d */
[C-C-:B------:R-:W-:Y:S02]  /*1cf70*/  LOP3.LUT R79, R0.reuse, 0x18, R93.reuse, 0xfe, !PT ;  /* 0x00000018004f7812 */ /* 0x140fe400078efe5d */
[C-C-:B------:R-:W-:Y:S01]  /*1cf80*/  LOP3.LUT R76, R0.reuse, 0x16, R93.reuse, 0xfe, !PT ;  /* 0x00000016004c7812 */ /* 0x140fe200078efe5d */
[----:B------:R-:W3:Y:S02]  /*1cf90*/  @!P2 SYNCS.CCTL.IV [UR10+0xc000] ;  /* 0x00c00000ff00a9b1 */ /* 0x000ee4000800000a */
[----:B---3--:R-:W-:Y:S01]  /*1cfa0*/  BAR.SYNC.DEFER_BLOCKING 0x0 ;  /* 0x0000000000007b1d */ /* 0x008fe20000010000 */
[----:B------:R-:W-:-:S02]  /*1cfb0*/  LOP3.LUT R72, R0, 0x14, R93, 0xfe, !PT ;  /* 0x0000001400487812 */ /* 0x000fc400078efe5d */
[C-C-:B------:R-:W-:Y:S02]  /*1cfc0*/  LOP3.LUT R70, R0.reuse, 0x12, R93.reuse, 0xfe, !PT ;  /* 0x0000001200467812 */ /* 0x140fe400078efe5d */
[C-C-:B------:R-:W-:Y:S02]  /*1cfd0*/  LOP3.LUT R71, R0.reuse, 0x10, R93.reuse, 0xfe, !PT ;  /* 0x0000001000477812 */ /* 0x140fe400078efe5d */
[C-C-:B------:R-:W-:Y:S01]  /*1cfe0*/  LOP3.LUT R2, R0.reuse, 0xc, R93.reuse, 0xfe, !PT ;  /* 0x0000000c00027812 */ /* 0x140fe200078efe5d */
[----:B------:R-:W-:Y:S01]  /*1cff0*/  LDTM.16dp32bit_t0_t15.x64 R4, tmem[UR11] ;  /* 0x0000000b000479ee */ /* 0x000fe20008b00000 */
[----:B------:R-:W3:Y:S01]  /*1d000*/  LDTM.16dp32bit_t16_t31.x64 R4, tmem[UR11+0x40] ;  /* 0x0000400b000479ee */ /* 0x000ee20008b20000 */
[C-C-:B------:R-:W-:Y:S02]  /*1d010*/  LOP3.LUT R73, R0.reuse, 0xa, R93.reuse, 0xfe, !PT ;  /* 0x0000000a00497812 */ /* 0x140fe400078efe5d */
[C-C-:B------:R-:W-:Y:S02]  /*1d020*/  LOP3.LUT R75, R0.reuse, 0x8, R93.reuse, 0xfe, !PT ;  /* 0x00000008004b7812 */ /* 0x140fe400078efe5d */
[C-C-:B------:R-:W-:Y:S01]  /*1d030*/  LOP3.LUT R80, R0.reuse, 0x6, R93.reuse, 0xfe, !PT ;  /* 0x0000000600507812 */ /* 0x140fe200078efe5d */
[----:B-1----:R-:W-:Y:S01]  /*1d040*/  IMAD.SHL.U32 R90, R3, 0x8, RZ ;  /* 0x00000008035a7824 */ /* 0x002fe200078e00ff */
[----:B------:R-:W-:-:S02]  /*1d050*/  LOP3.LUT R83, R0, 0x4, R93, 0xfe, !PT ;  /* 0x0000000400537812 */ /* 0x000fc400078efe5d */
[----:B------:R-:W-:Y:S02]  /*1d060*/  LOP3.LUT R3, R0, 0x2, R93, 0xfe, !PT ;  /* 0x0000000200037812 */ /* 0x000fe400078efe5d */
[----:B------:R-:W-:Y:S02]  /*1d070*/  LOP3.LUT R90, R90, 0x300, RZ, 0xc0, !PT ;  /* 0x000003005a5a7812 */ /* 0x000fe400078ec0ff */
[----:B------:R-:W-:Y:S01]  /*1d080*/  LOP3.LUT R0, R0, R93, RZ, 0xfc, !PT ;  /* 0x0000005d00007212 */ /* 0x000fe200078efcff */
[----:B------:R-:W1:Y:S02]  /*1d090*/  @!P2 SYNCS.CCTL.IV [UR10+0xc008] ;  /* 0x00c00800ff00a9b1 */ /* 0x000e64000800000a */
[----:B------:R-:W-:Y:S01]  /*1d0a0*/  IMAD.IADD R90, R90, 0x1, R91 ;  /* 0x000000015a5a7824 */ /* 0x000fe200078e025b */
[----:B------:R-:W-:-:S04]  /*1d0b0*/  NOP ;  /* 0x0000000000007918 */ /* 0x000fc80000000000 */
[----:B------:R4:W-:Y:S01]  /*1d0c0*/  STL [R1+0x9c], R90 ;  /* 0x00009c5a01007387 */ /* 0x0009e20000100800 */
[----:B---3--:R-:W-:Y:S02]  /*1d0d0*/  F2FP.SATFINITE.E5M2.F32.PACK_AB_MERGE_C R91, R5, R4, RZ ;  /* 0x00000004055b723e */ /* 0x008fe400048060ff */
[----:B------:R-:W-:Y:S02]  /*1d0e0*/  F2FP.SATFINITE.E5M2.F32.PACK_AB_MERGE_C R12, R13, R12, RZ ;  /* 0x0000000c0d0c723e */ /* 0x000fe400048060ff */
[----:B------:R-:W-:Y:S02]  /*1d0f0*/  F2FP.SATFINITE.E5M2.F32.PACK_AB_MERGE_C R14, R15, R14, RZ ;  /* 0x0000000e0f0e723e */ /* 0x000fe400048060ff */
[----:B------:R-:W-:Y:S02]  /*1d100*/  F2FP.SATFINITE.E5M2.F32.PACK_AB_MERGE_C R5, R17, R16, RZ ;  /* 0x000000101105723e */ /* 0x000fe400048060ff */
[----:B----4-:R-:W-:Y:S02]  /*1d110*/  F2FP.SATFINITE.E5M2.F32.PACK_AB_MERGE_C R90, R11, R10, RZ ;  /* 0x0000000a0b5a723e */ /* 0x010fe400048060ff */
[----:B------:R-:W-:-:S02]  /*1d120*/  F2FP.SATFINITE.E5M2.F32.PACK_AB_MERGE_C R10, R23, R22, RZ ;  /* 0x00000016170a723e */ /* 0x000fc400048060ff */
[----:B------:R-:W-:Y:S02]  /*1d130*/  F2FP.SATFINITE.E5M2.F32.PACK_AB_MERGE_C R25, R25, R24, RZ ;  /* 0x000000181919723e */ /* 0x000fe400048060ff */
[----:B------:R-:W-:Y:S02]  /*1d140*/  F2FP.SATFINITE.E5M2.F32.PACK_AB_MERGE_C R4, R7, R6, RZ ;  /* 0x000000060704723e */ /* 0x000fe400048060ff */
[----:B------:R-:W-:Y:S02]  /*1d150*/  F2FP.SATFINITE.E5M2.F32.PACK_AB_MERGE_C R22, R29, R28, RZ ;  /* 0x0000001c1d16723e */ /* 0x000fe400048060ff */
[----:B------:R-:W-:Y:S02]  /*1d160*/  F2FP.SATFINITE.E5M2.F32.PACK_AB_MERGE_C R24, R31, R30, RZ ;  /* 0x0000001e1f18723e */ /* 0x000fe400048060ff */
[----:B------:R-:W-:Y:S02]  /*1d170*/  F2FP.SATFINITE.E5M2.F32.PACK_AB_MERGE_C R23, R33, R32, RZ ;  /* 0x000000202117723e */ /* 0x000fe400048060ff */
[----:B------:R-:W-:-:S02]  /*1d180*/  F2FP.SATFINITE.E5M2.F32.PACK_AB_MERGE_C R6, R9, R8, RZ ;  /* 0x000000080906723e */ /* 0x000fc400048060ff */
[----:B------:R-:W-:Y:S02]  /*1d190*/  F2FP.SATFINITE.E5M2.F32.PACK_AB_MERGE_C R92, R19, R18, RZ ;  /* 0x00000012135c723e */ /* 0x000fe400048060ff */
[----:B------:R-:W-:Y:S02]  /*1d1a0*/  F2FP.SATFINITE.E5M2.F32.PACK_AB_MERGE_C R93, R27, R26, RZ ;  /* 0x0000001a1b5d723e */ /* 0x000fe400048060ff */
[----:B------:R-:W-:Y:S02]  /*1d1b0*/  F2FP.SATFINITE.E5M2.F32.PACK_AB_MERGE_C R19, R37, R36, RZ ;  /* 0x000000242513723e */ /* 0x000fe400048060ff */
[----:B------:R-:W-:Y:S02]  /*1d1c0*/  F2FP.SATFINITE.E5M2.F32.PACK_AB_MERGE_C R9, R39, R38, RZ ;  /* 0x000000262709723e */ /* 0x000fe400048060ff */
[----:B------:R-:W-:Y:S02]  /*1d1d0*/  LOP3.LUT R26, R12, 0xffff, RZ, 0xc0, !PT ;  /* 0x0000ffff0c1a7812 */ /* 0x000fe400078ec0ff */
[----:B------:R-:W-:-:S02]  /*1d1e0*/  LOP3.LUT R28, R14, 0xffff, RZ, 0xc0, !PT ;  /* 0x0000ffff0e1c7812 */ /* 0x000fc400078ec0ff */
[----:B------:R-:W-:Y:S02]  /*1d1f0*/  LOP3.LUT R27, R5, 0xffff, RZ, 0xc0, !PT ;  /* 0x0000ffff051b7812 */ /* 0x000fe400078ec0ff */
[----:B------:R-:W-:Y:S02]  /*1d200*/  LOP3.LUT R22, R22, 0xffff, RZ, 0xc0, !PT ;  /* 0x0000ffff16167812 */ /* 0x000fe400078ec0ff */
[----:B------:R-:W-:Y:S02]  /*1d210*/  LOP3.LUT R24, R24, 0xffff, RZ, 0xc0, !PT ;  /* 0x0000ffff18187812 */ /* 0x000fe400078ec0ff */
[----:B------:R-:W-:Y:S02]  /*1d220*/  LOP3.LUT R23, R23, 0xffff, RZ, 0xc0, !PT ;  /* 0x0000ffff17177812 */ /* 0x000fe400078ec0ff */
[----:B------:R-:W-:Y:S02]  /*1d230*/  LOP3.LUT R19, R19, 0xffff, RZ, 0xc0, !PT ;  /* 0x0000ffff13137812 */ /* 0x000fe400078ec0ff */
[----:B------:R-:W-:-:S02]  /*1d240*/  LOP3.LUT R9, R9, 0xffff, RZ, 0xc0, !PT ;  /* 0x0000ffff09097812 */ /* 0x000fc400078ec0ff */
[----:B------:R-:W-:Y:S02]  /*1d250*/  F2FP.SATFINITE.E5M2.F32.PACK_AB_MERGE_C R34, R35, R34, RZ ;  /* 0x000000222322723e */ /* 0x000fe400048060ff */
[--C-:B------:R-:W-:Y:S01]  /*1d260*/  PRMT R5, R27, 0x3340, R1.reuse ;  /* 0x000033401b057816 */ /* 0x100fe20000000001 */
[----:B------:R-:W1:Y:S01]  /*1d270*/  LDL.LU R35, [R1+0x9c] ;  /* 0x00009c0001237983 */ /* 0x000e620000300800 */
[----:B------:R-:W-:Y:S02]  /*1d280*/  PRMT R14, R26, 0x3340, R28 ;  /* 0x000033401a0e7816 */ /* 0x000fe4000000001c */
[----:B------:R-:W-:Y:S02]  /*1d290*/  PRMT R7, R23, 0x3340, R1 ;  /* 0x0000334017077816 */ /* 0x000fe40000000001 */
[----:B------:R-:W-:Y:S02]  /*1d2a0*/  PRMT R12, R22, 0x3340, R24 ;  /* 0x00003340160c7816 */ /* 0x000fe40000000018 */
[----:B------:R-:W-:-:S02]  /*1d2b0*/  SHF.R.U32.HI R26, RZ, 0x8, R26 ;  /* 0x00000008ff1a7819 */ /* 0x000fc4000001161a */
[----:B------:R-:W-:Y:S02]  /*1d2c0*/  SHF.R.U32.HI R28, RZ, 0x8, R28 ;  /* 0x00000008ff1c7819 */ /* 0x000fe4000001161c */
[----:B------:R-:W-:Y:S02]  /*1d2d0*/  SHF.R.U32.HI R27, RZ, 0x8, R27 ;  /* 0x00000008ff1b7819 */ /* 0x000fe4000001161b */
[----:B------:R-:W-:Y:S02]  /*1d2e0*/  SHF.R.U32.HI R22, RZ, 0x8, R22 ;  /* 0x00000008ff167819 */ /* 0x000fe40000011616 */
[----:B------:R-:W-:Y:S02]  /*1d2f0*/  SHF.R.U32.HI R24, RZ, 0x8, R24 ;  /* 0x00000008ff187819 */ /* 0x000fe40000011618 */
[----:B------:R-:W-:Y:S02]  /*1d300*/  SHF.R.U32.HI R23, RZ, 0x8, R23 ;  /* 0x00000008ff177819 */ /* 0x000fe40000011617 */
[----:B------:R-:W-:-:S02]  /*1d310*/  PRMT R33, R19, 0x3340, R9 ;  /* 0x0000334013217816 */ /* 0x000fc40000000009 */
[----:B------:R-:W-:Y:S02]  /*1d320*/  SHF.R.U32.HI R19, RZ, 0x8, R19 ;  /* 0x00000008ff137819 */ /* 0x000fe40000011613 */
[----:B------:R-:W-:Y:S02]  /*1d330*/  SHF.R.U32.HI R9, RZ, 0x8, R9 ;  /* 0x00000008ff097819 */ /* 0x000fe40000011609 */
[----:B------:R-:W-:Y:S02]  /*1d340*/  LOP3.LUT R26, R26, 0xffff, RZ, 0xc0, !PT ;  /* 0x0000ffff1a1a7812 */ /* 0x000fe400078ec0ff */
[----:B------:R-:W-:Y:S02]  /*1d350*/  LOP3.LUT R28, R28, 0xffff, RZ, 0xc0, !PT ;  /* 0x0000ffff1c1c7812 */ /* 0x000fe400078ec0ff */
[----:B------:R-:W-:Y:S02]  /*1d360*/  LOP3.LUT R27, R27, 0xffff, RZ, 0xc0, !PT ;  /* 0x0000ffff1b1b7812 */ /* 0x000fe400078ec0ff */
[----:B------:R-:W-:-:S02]  /*1d370*/  LOP3.LUT R22, R22, 0xffff, RZ, 0xc0, !PT ;  /* 0x0000ffff16167812 */ /* 0x000fc400078ec0ff */
[----:B------:R-:W-:Y:S02]  /*1d380*/  LOP3.LUT R24, R24, 0xffff, RZ, 0xc0, !PT ;  /* 0x0000ffff18187812 */ /* 0x000fe400078ec0ff */
[----:B------:R-:W-:Y:S02]  /*1d390*/  LOP3.LUT R23, R23, 0xffff, RZ, 0xc0, !PT ;  /* 0x0000ffff17177812 */ /* 0x000fe400078ec0ff */
[----:B------:R-:W-:Y:S02]  /*1d3a0*/  LOP3.LUT R19, R19, 0xffff, RZ, 0xc0, !PT ;  /* 0x0000ffff13137812 */ /* 0x000fe400078ec0ff */
[----:B------:R-:W-:Y:S02]  /*1d3b0*/  LOP3.LUT R9, R9, 0xffff, RZ, 0xc0, !PT ;  /* 0x0000ffff09097812 */ /* 0x000fe400078ec0ff */
[----:B------:R-:W-:Y:S02]  /*1d3c0*/  PRMT R26, R26, 0x3340, R28 ;  /* 0x000033401a1a7816 */ /* 0x000fe4000000001c */
[----:B------:R-:W-:-:S02]  /*1d3d0*/  PRMT R27, R27, 0x3340, R1 ;  /* 0x000033401b1b7816 */ /* 0x000fc40000000001 */
[----:B------:R-:W-:Y:S02]  /*1d3e0*/  PRMT R24, R22, 0x3340, R24 ;  /* 0x0000334016187816 */ /* 0x000fe40000000018 */
[----:B------:R-:W-:Y:S02]  /*1d3f0*/  PRMT R23, R23, 0x3340, R1 ;  /* 0x0000334017177816 */ /* 0x000fe40000000001 */
[----:B------:R-:W-:Y:S02]  /*1d400*/  PRMT R19, R19, 0x3340, R9 ;  /* 0x0000334013137816 */ /* 0x000fe40000000009 */
[----:B------:R-:W-:Y:S02]  /*1d410*/  PRMT R9, R26, 0x5410, R27 ;  /* 0x000054101a097816 */ /* 0x000fe4000000001b */
[----:B------:R-:W-:Y:S02]  /*1d420*/  LOP3.LUT R26, R90, 0xffff, RZ, 0xc0, !PT ;  /* 0x0000ffff5a1a7812 */ /* 0x000fe400078ec0ff */
[----:B------:R-:W-:Y:S01]  /*1d430*/  PRMT R23, R24, 0x5410, R23 ;  /* 0x0000541018177816 */ /* 0x000fe20000000017 */
[----:B------:R-:W3:Y:S01]  /*1d440*/  LDL.LU R90, [R1+0x720] ;  /* 0x00072000015a7983 */ /* 0x000ee20000300800 */
[----:B------:R-:W-:-:S02]  /*1d450*/  LOP3.LUT R24, R92, 0xffff, RZ, 0xc0, !PT ;  /* 0x0000ffff5c187812 */ /* 0x000fc400078ec0ff */
[----:B------:R-:W-:Y:S01]  /*1d460*/  F2FP.SATFINITE.E5M2.F32.PACK_AB_MERGE_C R48, R49, R48, RZ ;  /* 0x000000303130723e */ /* 0x000fe200048060ff */
[----:B------:R-:W4:Y:S01]  /*1d470*/  LDL.LU R92, [R1+0x71c] ;  /* 0x00071c00015c7983 */ /* 0x000f220000300800 */
[----:B------:R-:W-:-:S03]  /*1d480*/  F2FP.SATFINITE.E5M2.F32.PACK_AB_MERGE_C R20, R21, R20, RZ ;  /* 0x000000141514723e */ /* 0x000fc600048060ff */
[----:B------:R-:W0:Y:S04]  /*1d490*/  LDL.LU R27, [R1+0x718] ;  /* 0x00071800011b7983 */ /* 0x000e280000300800 */
[----:B------:R-:W5:Y:S01]  /*1d4a0*/  LDL.LU R49, [R1] ;  /* 0x0000000001317983 */ /* 0x000f620000300800 */
[----:B------:R-:W2:Y:S01]  /*1d4b0*/  S2R R36, SR_TID.X ;  /* 0x0000000000247919 */ /* 0x000ea20000002100 */
[----:B------:R-:W-:Y:S02]  /*1d4c0*/  LOP3.LUT R8, R91, 0xffff, RZ, 0xc0, !PT ;  /* 0x0000ffff5b087812 */ /* 0x000fe400078ec0ff */
[----:B------:R-:W-:Y:S02]  /*1d4d0*/  LOP3.LUT R4, R4, 0xffff, RZ, 0xc0, !PT ;  /* 0x0000ffff04047812 */ /* 0x000fe400078ec0ff */
[----:B------:R-:W-:-:S02]  /*1d4e0*/  LOP3.LUT R29, R6, 0xffff, RZ, 0xc0, !PT ;  /* 0x0000ffff061d7812 */ /* 0x000fc400078ec0ff */
[----:B------:R-:W-:Y:S02]  /*1d4f0*/  LOP3.LUT R20, R20, 0xffff, RZ, 0xc0, !PT ;  /* 0x0000ffff14147812 */ /* 0x000fe400078ec0ff */
[----:B------:R-:W-:Y:S02]  /*1d500*/  LOP3.LUT R10, R10, 0xffff, RZ, 0xc0, !PT ;  /* 0x0000ffff0a0a7812 */ /* 0x000fe400078ec0ff */
[----:B------:R-:W-:Y:S02]  /*1d510*/  LOP3.LUT R25, R25, 0xffff, RZ, 0xc0, !PT ;  /* 0x0000ffff19197812 */ /* 0x000fe400078ec0ff */
[--C-:B------:R-:W-:Y:S02]  /*1d520*/  PRMT R11, R29, 0x3340, R1.reuse ;  /* 0x000033401d0b7816 */ /* 0x100fe40000000001 */
[----:B------:R-:W-:Y:S02]  /*1d530*/  PRMT R15, R8, 0x3340, R4 ;  /* 0x00003340080f7816 */ /* 0x000fe40000000004 */
[----:B------:R-:W-:-:S02]  /*1d540*/  PRMT R6, R25, 0x3340, R1 ;  /* 0x0000334019067816 */ /* 0x000fc40000000001 */
[----:B------:R-:W-:Y:S02]  /*1d550*/  PRMT R13, R20, 0x3340, R10 ;  /* 0x00003340140d7816 */ /* 0x000fe4000000000a */
[----:B------:R-:W-:Y:S02]  /*1d560*/  SHF.R.U32.HI R8, RZ, 0x8, R8 ;  /* 0x00000008ff087819 */ /* 0x000fe40000011608 */
[----:B------:R-:W-:Y:S02]  /*1d570*/  SHF.R.U32.HI R4, RZ, 0x8, R4 ;  /* 0x00000008ff047819 */ /* 0x000fe40000011604 */
[----:B------:R-:W-:Y:S02]  /*1d580*/  SHF.R.U32.HI R29, RZ, 0x8, R29 ;  /* 0x00000008ff1d7819 */ /* 0x000fe4000001161d */
[----:B------:R-:W-:Y:S02]  /*1d590*/  SHF.R.U32.HI R20, RZ, 0x8, R20 ;  /* 0x00000008ff147819 */ /* 0x000fe40000011614 */
[----:B------:R-:W-:-:S02]  /*1d5a0*/  SHF.R.U32.HI R10, RZ, 0x8, R10 ;  /* 0x00000008ff0a7819 */ /* 0x000fc4000001160a */
[----:B------:R-:W-:Y:S02]  /*1d5b0*/  SHF.R.U32.HI R25, RZ, 0x8, R25 ;  /* 0x00000008ff197819 */ /* 0x000fe40000011619 */
[----:B------:R-:W-:Y:S02]  /*1d5c0*/  LOP3.LUT R8, R8, 0xffff, RZ, 0xc0, !PT ;  /* 0x0000ffff08087812 */ /* 0x000fe400078ec0ff */
[----:B------:R-:W-:Y:S02]  /*1d5d0*/  LOP3.LUT R4, R4, 0xffff, RZ, 0xc0, !PT ;  /* 0x0000ffff04047812 */ /* 0x000fe400078ec0ff */
[----:B------:R-:W-:Y:S02]  /*1d5e0*/  LOP3.LUT R29, R29, 0xffff, RZ, 0xc0, !PT ;  /* 0x0000ffff1d1d7812 */ /* 0x000fe400078ec0ff */
[----:B------:R-:W-:Y:S02]  /*1d5f0*/  LOP3.LUT R20, R20, 0xffff, RZ, 0xc0, !PT ;  /* 0x0000ffff14147812 */ /* 0x000fe400078ec0ff */
[----:B------:R-:W-:-:S02]  /*1d600*/  LOP3.LUT R10, R10, 0xffff, RZ, 0xc0, !PT ;  /* 0x0000ffff0a0a7812 */ /* 0x000fc400078ec0ff */
[----:B------:R-:W-:Y:S02]  /*1d610*/  LOP3.LUT R25, R25, 0xffff, RZ, 0xc0, !PT ;  /* 0x0000ffff19197812 */ /* 0x000fe400078ec0ff */
[----:B------:R-:W-:Y:S02]  /*1d620*/  PRMT R4, R8, 0x3340, R4 ;  /* 0x0000334008047816 */ /* 0x000fe40000000004 */
[----:B------:R-:W-:Y:S02]  /*1d630*/  PRMT R29, R29, 0x3340, R1 ;  /* 0x000033401d1d7816 */ /* 0x000fe40000000001 */
[----:B------:R-:W-:Y:S02]  /*1d640*/  PRMT R11, R15, 0x5410, R11 ;  /* 0x000054100f0b7816 */ /* 0x000fe4000000000b */
[----:B------:R-:W-:Y:S02]  /*1d650*/  PRMT R10, R20, 0x3340, R10 ;  /* 0x00003340140a7816 */ /* 0x000fe4000000000a */
[----:B------:R-:W-:-:S02]  /*1d660*/  PRMT R25, R25, 0x3340, R1 ;  /* 0x0000334019197816 */ /* 0x000fc40000000001 */
[----:B------:R-:W-:Y:S02]  /*1d670*/  PRMT R8, R4, 0x5410, R29 ;  /* 0x0000541004087816 */ /* 0x000fe4000000001d */
[----:B------:R-:W-:Y:S02]  /*1d680*/  PRMT R10, R10, 0x5410, R25 ;  /* 0x000054100a0a7816 */ /* 0x000fe40000000019 */
[----:B------:R-:W-:Y:S02]  /*1d690*/  PRMT R4, R11, 0x4210, R26 ;  /* 0x000042100b047816 */ /* 0x000fe4000000001a */
[----:B------:R-:W-:Y:S02]  /*1d6a0*/  PRMT R5, R14, 0x5410, R5 ;  /* 0x000054100e057816 */ /* 0x000fe40000000005 */
[----:B------:R-:W-:Y:S02]  /*1d6b0*/  PRMT R6, R13, 0x5410, R6 ;  /* 0x000054100d067816 */ /* 0x000fe40000000006 */
[----:B------:R-:W-:-:S02]  /*1d6c0*/  PRMT R7, R12, 0x5410, R7 ;  /* 0x000054100c077816 */ /* 0x000fc40000000007 */
[----:B------:R-:W-:Y:S02]  /*1d6d0*/  LOP3.LUT R25, R93, 0xffff, RZ, 0xc0, !PT ;  /* 0x0000ffff5d197812 */ /* 0x000fe400078ec0ff */
[----:B------:R-:W-:Y:S02]  /*1d6e0*/  LOP3.LUT R11, R34, 0xffff, RZ, 0xc0, !PT ;  /* 0x0000ffff220b7812 */ /* 0x000fe400078ec0ff */
[----:B------:R-:W-:Y:S02]  /*1d6f0*/  F2FP.SATFINITE.E5M2.F32.PACK_AB_MERGE_C R16, R61, R60, RZ ;  /* 0x0000003c3d10723e */ /* 0x000fe400048060ff */
[----:B------:R-:W-:Y:S02]  /*1d700*/  F2FP.SATFINITE.E5M2.F32.PACK_AB_MERGE_C R17, R63, R62, RZ ;  /* 0x0000003e3f11723e */ /* 0x000fe400048060ff */
[----:B------:R-:W-:Y:S02]  /*1d710*/  F2FP.SATFINITE.E5M2.F32.PACK_AB_MERGE_C R18, R65, R64, RZ ;  /* 0x000000404112723e */ /* 0x000fe400048060ff */
[----:B------:R-:W-:-:S02]  /*1d720*/  PRMT R5, R5, 0x4210, R24 ;  /* 0x0000421005057816 */ /* 0x000fc40000000018 */
[----:B------:R-:W-:Y:S02]  /*1d730*/  PRMT R6, R6, 0x4210, R25 ;  /* 0x0000421006067816 */ /* 0x000fe40000000019 */
[----:B------:R-:W-:Y:S02]  /*1d740*/  PRMT R7, R7, 0x4210, R11 ;  /* 0x0000421007077816 */ /* 0x000fe4000000000b */
[----:B------:R-:W-:Y:S02]  /*1d750*/  F2FP.SATFINITE.E5M2.F32.PACK_AB_MERGE_C R21, R41, R40, RZ ;  /* 0x000000282915723e */ /* 0x000fe400048060ff */
[----:B------:R-:W-:Y:S02]  /*1d760*/  PRMT R8, R8, 0x5210, R26 ;  /* 0x0000521008087816 */ /* 0x000fe4000000001a */
[----:B------:R-:W-:Y:S02]  /*1d770*/  PRMT R9, R9, 0x5210, R24 ;  /* 0x0000521009097816 */ /* 0x000fe40000000018 */
[----:B------:R-:W-:-:S02]  /*1d780*/  PRMT R10, R10, 0x5210, R25 ;  /* 0x000052100a0a7816 */ /* 0x000fc40000000019 */
[----:B------:R-:W-:Y:S02]  /*1d790*/  PRMT R11, R23, 0x5210, R11 ;  /* 0x00005210170b7816 */ /* 0x000fe4000000000b */
[----:B--2---:R-:W-:Y:S02]  /*1d7a0*/  LOP3.LUT R36, R36, 0x7f, RZ, 0xc0, !PT ;  /* 0x0000007f24247812 */ /* 0x004fe400078ec0ff */
[----:B------:R-:W-:Y:S02]  /*1d7b0*/  F2FP.SATFINITE.E5M2.F32.PACK_AB_MERGE_C R44, R45, R44, RZ ;  /* 0x0000002c2d2c723e */ /* 0x000fe400048060ff */
[----:B------:R-:W-:Y:S02]  /*1d7c0*/  F2FP.SATFINITE.E5M2.F32.PACK_AB_MERGE_C R46, R47, R46, RZ ;  /* 0x0000002e2f2e723e */ /* 0x000fe400048060ff */
[----:B------:R-:W-:Y:S02]  /*1d7d0*/  F2FP.SATFINITE.E5M2.F32.PACK_AB_MERGE_C R52, R53, R52, RZ ;  /* 0x000000343534723e */ /* 0x000fe400048060ff */
[----:B------:R-:W-:-:S02]  /*1d7e0*/  F2FP.SATFINITE.E5M2.F32.PACK_AB_MERGE_C R54, R55, R54, RZ ;  /* 0x000000363736723e */ /* 0x000fc400048060ff */
[----:B------:R-:W-:Y:S02]  /*1d7f0*/  F2FP.SATFINITE.E5M2.F32.PACK_AB_MERGE_C R56, R57, R56, RZ ;  /* 0x000000383938723e */ /* 0x000fe400048060ff */
[----:B------:R-:W-:Y:S02]  /*1d800*/  LOP3.LUT R16, R16, 0xffff, RZ, 0xc0, !PT ;  /* 0x0000ffff10107812 */ /* 0x000fe400078ec0ff */
[----:B------:R-:W-:Y:S02]  /*1d810*/  LOP3.LUT R17, R17, 0xffff, RZ, 0xc0, !PT ;  /* 0x0000ffff11117812 */ /* 0x000fe400078ec0ff */
[----:B------:R-:W-:Y:S02]  /*1d820*/  LOP3.LUT R18, R18, 0xffff, RZ, 0xc0, !PT ;  /* 0x0000ffff12127812 */ /* 0x000fe400078ec0ff */
[----:B------:R-:W-:Y:S02]  /*1d830*/  LOP3.LUT R21, R21, 0xffff, RZ, 0xc0, !PT ;  /* 0x0000ffff15157812 */ /* 0x000fe400078ec0ff */
[----:B------:R-:W-:Y:S01]  /*1d840*/  LEA R41, R36, UR10, 0x4 ;  /* 0x0000000a24297c11 */ /* 0x000fe2000f8e20ff */
[----:B------:R-:W2:Y:S01]  /*1d850*/  LDCU.128 UR8, c[0x0][0x390] ;  /* 0x00007200ff0877ac */ /* 0x000ea20008000c00 */
[----:B------:R-:W-:-:S02]  /*1d860*/  LOP3.LUT R44, R44, 0xffff, RZ, 0xc0, !PT ;  /* 0x0000ffff2c2c7812 */ /* 0x000fc400078ec0ff */
[----:B------:R-:W-:Y:S02]  /*1d870*/  LOP3.LUT R46, R46, 0xffff, RZ, 0xc0, !PT ;  /* 0x0000ffff2e2e7812 */ /* 0x000fe400078ec0ff */
[----:B------:R-:W-:Y:S02]  /*1d880*/  LOP3.LUT R48, R48, 0xffff, RZ, 0xc0, !PT ;  /* 0x0000ffff30307812 */ /* 0x000fe400078ec0ff */
[----:B------:R-:W-:Y:S02]  /*1d890*/  LOP3.LUT R52, R52, 0xffff, RZ, 0xc0, !PT ;  /* 0x0000ffff34347812 */ /* 0x000fe400078ec0ff */
[----:B------:R-:W-:Y:S02]  /*1d8a0*/  LOP3.LUT R54, R54, 0xffff, RZ, 0xc0, !PT ;  /* 0x0000ffff36367812 */ /* 0x000fe400078ec0ff */
[----:B------:R-:W-:Y:S02]  /*1d8b0*/  LOP3.LUT R56, R56, 0xffff, RZ, 0xc0, !PT ;  /* 0x0000ffff38387812 */ /* 0x000fe400078ec0ff */
[----:B------:R-:W-:-:S02]  /*1d8c0*/  PRMT R30, R16, 0x3340, R17 ;  /* 0x00003340101e7816 */ /* 0x000fc40000000011 */
[----:B------:R-:W-:Y:S02]  /*1d8d0*/  SHF.R.U32.HI R16, RZ, 0x8, R16 ;  /* 0x00000008ff107819 */ /* 0x000fe40000011610 */
[----:B------:R-:W-:Y:S02]  /*1d8e0*/  SHF.R.U32.HI R17, RZ, 0x8, R17 ;  /* 0x00000008ff117819 */ /* 0x000fe40000011611 */
[----:B------:R-:W-:Y:S02]  /*1d8f0*/  SHF.R.U32.HI R24, RZ, 0x8, R18 ;  /* 0x00000008ff187819 */ /* 0x000fe40000011612 */
[----:B------:R-:W-:Y:S02]  /*1d900*/  PRMT R12, R21, 0x3340, R1 ;  /* 0x00003340150c7816 */ /* 0x000fe40000000001 */
[----:B------:R-:W-:Y:S02]  /*1d910*/  SHF.R.U32.HI R21, RZ, 0x8, R21 ;  /* 0x00000008ff157819 */ /* 0x000fe40000011615 */
[----:B------:R-:W-:-:S02]  /*1d920*/  PRMT R13, R48, 0x3340, R1 ;  /* 0x00003340300d7816 */ /* 0x000fc40000000001 */
[----:B------:R-:W-:Y:S02]  /*1d930*/  PRMT R14, R56, 0x3340, R1 ;  /* 0x00003340380e7816 */ /* 0x000fe40000000001 */
[----:B------:R-:W-:Y:S02]  /*1d940*/  PRMT R32, R44, 0x3340, R46 ;  /* 0x000033402c207816 */ /* 0x000fe4000000002e */
[----:B------:R-:W-:Y:S02]  /*1d950*/  PRMT R31, R52, 0x3340, R54 ;  /* 0x00003340341f7816 */ /* 0x000fe40000000036 */
[----:B------:R-:W-:Y:S02]  /*1d960*/  SHF.R.U32.HI R44, RZ, 0x8, R44 ;  /* 0x00000008ff2c7819 */ /* 0x000fe4000001162c */
[----:B------:R-:W-:Y:S02]  /*1d970*/  SHF.R.U32.HI R46, RZ, 0x8, R46 ;  /* 0x00000008ff2e7819 */ /* 0x000fe4000001162e */
[----:B------:R-:W-:-:S02]  /*1d980*/  SHF.R.U32.HI R48, RZ, 0x8, R48 ;  /* 0x00000008ff307819 */ /* 0x000fc40000011630 */
[----:B------:R-:W-:Y:S02]  /*1d990*/  SHF.R.U32.HI R52, RZ, 0x8, R52 ;  /* 0x00000008ff347819 */ /* 0x000fe40000011634 */
[----:B------:R-:W-:Y:S02]  /*1d9a0*/  SHF.R.U32.HI R23, RZ, 0x8, R54 ;  /* 0x00000008ff177819 */ /* 0x000fe40000011636 */
[----:B------:R-:W-:Y:S02]  /*1d9b0*/  SHF.R.U32.HI R56, RZ, 0x8, R56 ;  /* 0x00000008ff387819 */ /* 0x000fe40000011638 */
[----:B------:R-:W-:Y:S02]  /*1d9c0*/  LOP3.LUT R17, R17, 0xffff, RZ, 0xc0, !PT ;  /* 0x0000ffff11117812 */ /* 0x000fe400078ec0ff */
[----:B------:R-:W-:Y:S02]  /*1d9d0*/  LOP3.LUT R16, R16, 0xffff, RZ, 0xc0, !PT ;  /* 0x0000ffff10107812 */ /* 0x000fe400078ec0ff */
[----:B------:R-:W-:-:S02]  /*1d9e0*/  LOP3.LUT R20, R21, 0xffff, RZ, 0xc0, !PT ;  /* 0x0000ffff15147812 */ /* 0x000fc400078ec0ff */
[----:B------:R-:W-:Y:S02]  /*1d9f0*/  PRMT R15, R18, 0x3340, R1 ;  /* 0x00003340120f7816 */ /* 0x000fe40000000001 */
[----:B------:R-:W-:Y:S02]  /*1da00*/  LOP3.LUT R21, R44, 0xffff, RZ, 0xc0, !PT ;  /* 0x0000ffff2c157812 */ /* 0x000fe400078ec0ff */
[----:B------:R-:W-:Y:S02]  /*1da10*/  LOP3.LUT R46, R46, 0xffff, RZ, 0xc0, !PT ;  /* 0x0000ffff2e2e7812 */ /* 0x000fe400078ec0ff */
[----:B------:R-:W-:Y:S02]  /*1da20*/  LOP3.LUT R22, R48, 0xffff, RZ, 0xc0, !PT ;  /* 0x0000ffff30167812 */ /* 0x000fe400078ec0ff */
[----:B------:R-:W-:Y:S02]  /*1da30*/  LOP3.LUT R18, R56, 0xffff, RZ, 0xc0, !PT ;  /* 0x0000ffff38127812 */ /* 0x000fe400078ec0ff */
[----:B------:R-:W-:-:S02]  /*1da40*/  F2FP.SATFINITE.E5M2.F32.PACK_AB_MERGE_C R42, R43, R42, RZ ;  /* 0x0000002a2b2a723e */ /* 0x000fc400048060ff */
[----:B------:R-:W-:Y:S02]  /*1da50*/  F2FP.SATFINITE.E5M2.F32.PACK_AB_MERGE_C R50, R51, R50, RZ ;  /* 0x000000323332723e */ /* 0x000fe400048060ff */
[----:B------:R-:W-:Y:S02]  /*1da60*/  F2FP.SATFINITE.E5M2.F32.PACK_AB_MERGE_C R58, R59, R58, RZ ;  /* 0x0000003a3b3a723e */ /* 0x000fe400048060ff */
[----:B------:R-:W-:Y:S01]  /*1da70*/  F2FP.SATFINITE.E5M2.F32.PACK_AB_MERGE_C R66, R67, R66, RZ ;  /* 0x000000424342723e */ /* 0x000fe200048060ff */
[----:B------:R-:W-:Y:S01]  /*1da80*/  IMAD R39, R76, UR5, RZ ;  /* 0x000000054c277c24 */ /* 0x000fe2000f8e02ff */
[----:B------:R-:W-:Y:S01]  /*1da90*/  LOP3.LUT R23, R23, 0xffff, RZ, 0xc0, !PT ;  /* 0x0000ffff17177812 */ /* 0x000fe200078ec0ff */
[----:B------:R-:W3:Y:S01]  /*1daa0*/  LDL.LU R48, [R1+0x4] ;  /* 0x0000040001307983 */ /* 0x000ee20000300800 */
[----:B------:R-:W-:Y:S02]  /*1dab0*/  PRMT R17, R16, 0x3340, R17 ;  /* 0x0000334010117816 */ /* 0x000fe40000000011 */
[----:B------:R-:W-:Y:S01]  /*1dac0*/  PRMT R20, R20, 0x3340, R1 ;  /* 0x0000334014147816 */ /* 0x000fe20000000001 */
[----:B------:R-:W3:Y:S01]  /*1dad0*/  LDL.LU R47, [R1+0x8] ;  /* 0x00000800012f7983 */ /* 0x000ee20000300800 */
[----:B------:R-:W-:-:S02]  /*1dae0*/  PRMT R21, R21, 0x3340, R46 ;  /* 0x0000334015157816 */ /* 0x000fc4000000002e */
[--C-:B------:R-:W-:Y:S01]  /*1daf0*/  PRMT R22, R22, 0x3340, R1.reuse ;  /* 0x0000334016167816 */ /* 0x100fe20000000001 */
[----:B------:R-:W3:Y:S01]  /*1db00*/  LDL.LU R46, [R1+0xc] ;  /* 0x00000c00012e7983 */ /* 0x000ee20000300800 */
[----:B------:R-:W-:Y:S02]  /*1db10*/  PRMT R18, R18, 0x3340, R1 ;  /* 0x0000334012127816 */ /* 0x000fe40000000001 */
[----:B------:R-:W-:Y:S01]  /*1db20*/  PRMT R12, R33, 0x5410, R12 ;  /* 0x00005410210c7816 */ /* 0x000fe2000000000c */
[----:B------:R-:W3:Y:S01]  /*1db30*/  LDL.LU R44, [R1+0x10] ;  /* 0x00001000012c7983 */ /* 0x000ee20000300800 */
[----:B------:R-:W-:Y:S02]  /*1db40*/  PRMT R20, R19, 0x5410, R20 ;  /* 0x0000541013147816 */ /* 0x000fe40000000014 */
[----:B------:R-:W-:Y:S02]  /*1db50*/  PRMT R13, R32, 0x5410, R13 ;  /* 0x00005410200d7816 */ /* 0x000fe4000000000d */
[----:B------:R-:W-:-:S02]  /*1db60*/  PRMT R14, R31, 0x5410, R14 ;  /* 0x000054101f0e7816 */ /* 0x000fc4000000000e */
[----:B------:R-:W-:Y:S02]  /*1db70*/  LOP3.LUT R50, R50, 0xffff, RZ, 0xc0, !PT ;  /* 0x0000ffff32327812 */ /* 0x000fe400078ec0ff */
[----:B------:R-:W-:Y:S02]  /*1db80*/  PRMT R21, R21, 0x5410, R22 ;  /* 0x0000541015157816 */ /* 0x000fe40000000016 */
[----:B------:R-:W-:Y:S01]  /*1db90*/  PRMT R15, R30, 0x5410, R15 ;  /* 0x000054101e0f7816 */ /* 0x000fe2000000000f */
[----:B-1----:R-:W-:Y:S04]  /*1dba0*/  STS.128 [R35], R4 ;  /* 0x0000000423007388 */ /* 0x002fe80000000c00 */
[----:B------:R1:W-:Y:S01]  /*1dbb0*/  STS.128 [R35+0x400], R8 ;  /* 0x0004000823007388 */ /* 0x0003e20000000c00 */
[----:B------:R-:W-:Y:S01]  /*1dbc0*/  BAR.SYNC.DEFER_BLOCKING 0x0 ;  /* 0x0000000000007b1d */ /* 0x000fe20000010000 */
[----:B-1----:R-:W-:-:S02]  /*1dbd0*/  LOP3.LUT R10, R24, 0xffff, RZ, 0xc0, !PT ;  /* 0x0000ffff180a7812 */ /* 0x002fc400078ec0ff */
[----:B------:R-:W-:Y:S02]  /*1dbe0*/  LOP3.LUT R8, R52, 0xffff, RZ, 0xc0, !PT ;  /* 0x0000ffff34087812 */ /* 0x000fe400078ec0ff */
[----:B------:R-:W-:Y:S02]  /*1dbf0*/  PRMT R10, R10, 0x3340, R1 ;  /* 0x000033400a0a7816 */ /* 0x000fe40000000001 */
[----:B------:R-:W-:Y:S02]  /*1dc00*/  PRMT R23, R8, 0x3340, R23 ;  /* 0x0000334008177816 */ /* 0x000fe40000000017 */
[----:B------:R-:W-:Y:S02]  /*1dc10*/  PRMT R16, R17, 0x5410, R10 ;  /* 0x0000541011107816 */ /* 0x000fe4000000000a */
[----:B------:R-:W-:Y:S02]  /*1dc20*/  LOP3.LUT R9, R42, 0xffff, RZ, 0xc0, !PT ;  /* 0x0000ffff2a097812 */ /* 0x000fe400078ec0ff */
[----:B------:R-:W-:Y:S01]  /*1dc30*/  LOP3.LUT R11, R58, 0xffff, RZ, 0xc0, !PT ;  /* 0x0000ffff3a0b7812 */ /* 0x000fe200078ec0ff */
[----:B------:R-:W1:Y:S01]  /*1dc40*/  LDS.128 R4, [R41] ;  /* 0x0000000029047984 */ /* 0x000e620000000c00 */
[----:B------:R-:W-:-:S02]  /*1dc50*/  PRMT R18, R23, 0x5410, R18 ;  /* 0x0000541017127816 */ /* 0x000fc40000000012 */
[--C-:B------:R-:W-:Y:S01]  /*1dc60*/  PRMT R8, R12, 0x4210, R9.reuse ;  /* 0x000042100c087816 */ /* 0x100fe20000000009 */
[----:B------:R-:W3:Y:S01]  /*1dc70*/  LDL.LU R42, [R1+0x14] ;  /* 0x00001400012a7983 */ /* 0x000ee20000300800 */
[----:B------:R-:W-:Y:S02]  /*1dc80*/  LOP3.LUT R66, R66, 0xffff, RZ, 0xc0, !PT ;  /* 0x0000ffff42427812 */ /* 0x000fe400078ec0ff */
[----:B------:R-:W-:Y:S02]  /*1dc90*/  PRMT R12, R20, 0x5210, R9 ;  /* 0x00005210140c7816 */ /* 0x000fe40000000009 */
[--C-:B------:R-:W-:Y:S02]  /*1dca0*/  PRMT R9, R13, 0x4210, R50.reuse ;  /* 0x000042100d097816 */ /* 0x100fe40000000032 */
[--C-:B------:R-:W-:Y:S02]  /*1dcb0*/  PRMT R10, R14, 0x4210, R11.reuse ;  /* 0x000042100e0a7816 */ /* 0x100fe4000000000b */
[----:B------:R-:W-:Y:S01]  /*1dcc0*/  PRMT R13, R21, 0x5210, R50 ;  /* 0x00005210150d7816 */ /* 0x000fe20000000032 */
[----:B------:R-:W-:Y:S01]  /*1dcd0*/  IMAD R21, R0, UR5, RZ ;  /* 0x0000000500157c24 */ /* 0x000fe2000f8e02ff */
[----:B------:R-:W-:-:S02]  /*1dce0*/  PRMT R14, R18, 0x5210, R11 ;  /* 0x00005210120e7816 */ /* 0x000fc4000000000b */
[--C-:B------:R-:W-:Y:S02]  /*1dcf0*/  PRMT R11, R15, 0x4210, R66.reuse ;  /* 0x000042100f0b7816 */ /* 0x100fe40000000042 */
[----:B------:R-:W-:Y:S01]  /*1dd00*/  PRMT R15, R16, 0x5210, R66 ;  /* 0x00005210100f7816 */ /* 0x000fe20000000042 */
[C---:B0-----:R-:W-:Y:S01]  /*1dd10*/  IMAD R17, R27.reuse, UR4, RZ ;  /* 0x000000041b117c24 */ /* 0x041fe2000f8e02ff */
[----:B--2---:R-:W-:-:S04]  /*1dd20*/  ISETP.GE.AND P0, PT, R27, UR10, PT ;  /* 0x0000000a1b007c0c */ /* 0x004fc8000bf06270 */
[C---:B------:R-:W-:Y:S02]  /*1dd30*/  IADD3 R22, P2, PT, R17.reuse, UR8, RZ ;  /* 0x0000000811167c10 */ /* 0x040fe4000ff5e0ff */
[----:B------:R-:W-:Y:S02]  /*1dd40*/  ISETP.LT.AND P1, PT, R0, UR11, !P0 ;  /* 0x0000000b00007c0c */ /* 0x000fe4000c721270 */
[----:B------:R-:W-:Y:S02]  /*1dd50*/  LEA.HI.X.SX32 R0, R17, UR9, 0x1, P2 ;  /* 0x0000000911007c11 */ /* 0x000fe400090f0eff */
[----:B------:R-:W-:Y:S01]  /*1dd60*/  LDS.128 R16, [R41+0x800] ;  /* 0x0008000029107984 */ /* 0x000fe20000000c00 */
[----:B------:R-:W-:Y:S01]  /*1dd70*/  BAR.SYNC.DEFER_BLOCKING 0x0 ;  /* 0x0000000000007b1d */ /* 0x000fe20000010000 */
[C---:B------:R-:W-:Y:S01]  /*1dd80*/  ISETP.LT.AND P4, PT, R3.reuse, UR11, !P0 ;  /* 0x0000000b03007c0c */ /* 0x040fe2000c781270 */
[----:B------:R-:W-:Y:S01]  /*1dd90*/  IMAD R3, R3, UR5, RZ ;  /* 0x0000000503037c24 */ /* 0x000fe2000f8e02ff */
[----:B------:R-:W-:-:S03]  /*1dda0*/  IADD3 R20, P2, PT, R21, R22, RZ ;  /* 0x0000001615147210 */ /* 0x000fc60007f5e0ff */
[----:B------:R0:W-:Y:S04]  /*1ddb0*/  STS.128 [R35], R8 ;  /* 0x0000000823007388 */ /* 0x0001e80000000c00 */
[----:B------:R-:W-:Y:S01]  /*1ddc0*/  STS.128 [R35+0x400], R12 ;  /* 0x0004000c23007388 */ /* 0x000fe20000000c00 */
[----:B------:R-:W-:Y:S02]  /*1ddd0*/  LEA.HI.X.SX32 R21, R21, R0, 0x1, P2 ;  /* 0x0000000015157211 */ /* 0x000fe400010f0eff */
[----:B-1----:R-:W-:Y:S01]  /*1dde0*/  PRMT R23, R4, 0x7770, RZ ;  /* 0x0000777004177816 */ /* 0x002fe200000000ff */
[----:B------:R-:W-:Y:S01]  /*1ddf0*/  BAR.SYNC.DEFER_BLOCKING 0x0 ;  /* 0x0000000000007b1d */ /* 0x000fe20000010000 */
[----:B0-----:R-:W-:Y:S01]  /*1de00*/  IADD3 R8, P3, PT, R3, R22, RZ ;  /* 0x0000001603087210 */ /* 0x001fe20007f7e0ff */
[----:B------:R-:W-:-:S03]  /*1de10*/  IMAD R11, R80, UR5, RZ ;  /* 0x00000005500b7c24 */ /* 0x000fc6000f8e02ff */
[----:B------:R-:W-:Y:S02]  /*1de20*/  LEA.HI.X.SX32 R9, R3, R0, 0x1, P3 ;  /* 0x0000000003097211 */ /* 0x000fe400018f0eff */
[----:B------:R-:W-:Y:S02]  /*1de30*/  PRMT R3, R4, 0x7771, RZ ;  /* 0x0000777104037816 */ /* 0x000fe400000000ff */
[C---:B------:R-:W-:Y:S01]  /*1de40*/  ISETP.LT.AND P2, PT, R75.reuse, UR11, !P0 ;  /* 0x0000000b4b007c0c */ /* 0x040fe2000c741270 */
[----:B------:R-:W-:Y:S01]  /*1de50*/  IMAD R75, R75, UR5, RZ ;  /* 0x000000054b4b7c24 */ /* 0x000fe2000f8e02ff */
[----:B------:R-:W-:Y:S01]  /*1de60*/  @P1 STG.E.U8 desc[UR22][R20.64], R23 ;  /* 0x0000001714001986 */ /* 0x000fe2000c101116 */
[C---:B------:R-:W-:Y:S01]  /*1de70*/  ISETP.LT.AND P1, PT, R83.reuse, UR11, !P0 ;  /* 0x0000000b53007c0c */ /* 0x040fe2000c721270 */
[----:B------:R-:W-:Y:S01]  /*1de80*/  IMAD R83, R83, UR5, RZ ;  /* 0x0000000553537c24 */ /* 0x000fe2000f8e02ff */
[----:B------:R-:W-:Y:S01]  /*1de90*/  ISETP.LT.AND P3, PT, R80, UR11, !P0 ;  /* 0x0000000b50007c0c */ /* 0x000fe2000c761270 */
[----:B------:R0:W-:Y:S01]  /*1dea0*/  @P4 STG.E.U8 desc[UR22][R8.64], R3 ;  /* 0x0000000308004986 */ /* 0x0001e2000c101116 */
[C---:B------:R-:W-:Y:S01]  /*1deb0*/  ISETP.LT.AND P4, PT, R73.reuse, UR11, !P0 ;  /* 0x0000000b49007c0c */ /* 0x040fe2000c781270 */
[----:B------:R-:W-:Y:S01]  /*1dec0*/  IMAD R73, R73, UR5, RZ ;  /* 0x0000000549497c24 */ /* 0x000fe2000f8e02ff */
[----:B------:R-:W-:-:S02]  /*1ded0*/  IADD3 R10, P5, PT, R11, R22, RZ ;  /* 0x000000160b0a7210 */ /* 0x000fc40007fbe0ff */
[C---:B------:R-:W-:Y:S02]  /*1dee0*/  PRMT R25, R4.reuse, 0x7773, RZ ;  /* 0x0000777304197816 */ /* 0x040fe400000000ff */
[----:B------:R-:W-:Y:S02]  /*1def0*/  PRMT R31, R4, 0x7772, RZ ;  /* 0x00007772041f7816 */ /* 0x000fe400000000ff */
[----:B0-----:R-:W-:Y:S02]  /*1df00*/  IADD3 R8, P6, PT, R83, R22, RZ ;  /* 0x0000001653087210 */ /* 0x001fe40007fde0ff */
[-C--:B------:R-:W-:Y:S02]  /*1df10*/  LEA.HI.X.SX32 R11, R11, R0.reuse, 0x1, P5 ;  /* 0x000000000b0b7211 */ /* 0x080fe400028f0eff */
[----:B------:R-:W-:Y:S02]  /*1df20*/  LEA.HI.X.SX32 R9, R83, R0, 0x1, P6 ;  /* 0x0000000053097211 */ /* 0x000fe400030f0eff */
[----:B------:R-:W-:-:S02]  /*1df30*/  IADD3 R12, P6, PT, R75, R22, RZ ;  /* 0x000000164b0c7210 */ /* 0x000fc40007fde0ff */
[----:B------:R-:W-:Y:S02]  /*1df40*/  IADD3 R4, P5, PT, R73, R22, RZ ;  /* 0x0000001649047210 */ /* 0x000fe40007fbe0ff */
[C---:B------:R-:W-:Y:S02]  /*1df50*/  PRMT R36, R5.reuse, 0x7773, RZ ;  /* 0x0000777305247816 */ /* 0x040fe400000000ff */
[C---:B------:R-:W-:Y:S02]  /*1df60*/  PRMT R35, R5.reuse, 0x7772, RZ ;  /* 0x0000777205237816 */ /* 0x040fe400000000ff */
[C---:B------:R-:W-:Y:S02]  /*1df70*/  PRMT R27, R5.reuse, 0x7771, RZ ;  /* 0x00007771051b7816 */ /* 0x040fe400000000ff */
[----:B------:R-:W-:Y:S02]  /*1df80*/  PRMT R29, R5, 0x7770, RZ ;  /* 0x00007770051d7816 */ /* 0x000fe400000000ff */
[----:B------:R-:W-:-:S02]  /*1df90*/  LEA.HI.X.SX32 R13, R75, R0, 0x1, P6 ;  /* 0x000000004b0d7211 */ /* 0x000fc400030f0eff */
[----:B------:R-:W-:Y:S01]  /*1dfa0*/  LEA.HI.X.SX32 R5, R73, R0, 0x1, P5 ;  /* 0x0000000049057211 */ /* 0x000fe200028f0eff */
[----:B------:R-:W-:Y:S01]  /*1dfb0*/  @P1 STG.E.U8 desc[UR22][R8.64], R31 ;  /* 0x0000001f08001986 */ /* 0x000fe2000c101116 */
[----:B------:R-:W-:-:S03]  /*1dfc0*/  PRMT R15, R7, 0x7773, RZ ;  /* 0x00007773070f7816 */ /* 0x000fc600000000ff */
[----:B------:R-:W-:Y:S01]  /*1dfd0*/  @P3 STG.E.U8 desc[UR22][R10.64], R25 ;  /* 0x000000190a003986 */ /* 0x000fe2000c101116 */
[C---:B------:R-:W-:Y:S02]  /*1dfe0*/  PRMT R20, R7.reuse, 0x7772, RZ ;  /* 0x0000777207147816 */ /* 0x040fe400000000ff */
[C---:B------:R-:W-:Y:S01]  /*1dff0*/  PRMT R21, R7.reuse, 0x7771, RZ ;  /* 0x0000777107157816 */ /* 0x040fe200000000ff */
[----:B------:R-:W-:Y:S01]  /*1e000*/  @P2 STG.E.U8 desc[UR22][R12.64], R29 ;  /* 0x0000001d0c002986 */ /* 0x000fe2000c101116 */
[----:B------:R-:W-:Y:S01]  /*1e010*/  PRMT R23, R7, 0x7770, RZ ;  /* 0x0000777007177816 */ /* 0x000fe200000000ff */
[C---:B------:R-:W-:Y:S02]  /*1e020*/  IMAD R7, R2.reuse, UR5, RZ ;  /* 0x0000000502077c24 */ /* 0x040fe4000f8e02ff */
[----:B------:R0:W-:Y:S01]  /*1e030*/  @P4 STG.E.U8 desc[UR22][R4.64], R27 ;  /* 0x0000001b04004986 */ /* 0x0001e2000c101116 */
[C---:B------:R-:W-:Y:S01]  /*1e040*/  ISETP.LT.AND P4, PT, R69.reuse, UR11, !P0 ;  /* 0x0000000b45007c0c */ /* 0x040fe2000c781270 */
[----:B------:R-:W-:Y:S01]  /*1e050*/  IMAD R69, R69, UR5, RZ ;  /* 0x0000000545457c24 */ /* 0x000fe2000f8e02ff */
[----:B------:R-:W-:-:S02]  /*1e060*/  ISETP.LT.AND P2, PT, R2, UR11, !P0 ;  /* 0x0000000b02007c0c */ /* 0x000fc4000c741270 */
[C---:B------:R-:W-:Y:S02]  /*1e070*/  PRMT R3, R6.reuse, 0x7773, RZ ;  /* 0x0000777306037816 */ /* 0x040fe400000000ff */
[C---:B------:R-:W-:Y:S02]  /*1e080*/  PRMT R14, R6.reuse, 0x7772, RZ ;  /* 0x00007772060e7816 */ /* 0x040fe400000000ff */
[C---:B------:R-:W-:Y:S02]  /*1e090*/  PRMT R37, R6.reuse, 0x7771, RZ ;  /* 0x0000777106257816 */ /* 0x040fe400000000ff */
[----:B------:R-:W-:Y:S02]  /*1e0a0*/  PRMT R38, R6, 0x7770, RZ ;  /* 0x0000777006267816 */ /* 0x000fe400000000ff */
[-C--:B------:R-:W-:Y:S02]  /*1e0b0*/  IADD3 R6, P5, PT, R7, R22.reuse, RZ ;  /* 0x0000001607067210 */ /* 0x080fe40007fbe0ff */
[----:B0-----:R-:W-:-:S02]  /*1e0c0*/  IADD3 R4, P6, PT, R69, R22, RZ ;  /* 0x0000001645047210 */ /* 0x001fc40007fde0ff */
[C---:B------:R-:W-:Y:S01]  /*1e0d0*/  ISETP.LT.AND P3, PT, R71.reuse, UR11, !P0 ;  /* 0x0000000b47007c0c */ /* 0x040fe2000c761270 */
[----:B------:R-:W-:Y:S01]  /*1e0e0*/  IMAD R71, R71, UR5, RZ ;  /* 0x0000000547477c24 */ /* 0x000fe2000f8e02ff */
[C---:B------:R-:W-:Y:S01]  /*1e0f0*/  ISETP.LT.AND P1, PT, R70.reuse, UR11, !P0 ;  /* 0x0000000b46007c0c */ /* 0x040fe2000c721270 */
[----:B------:R-:W-:Y:S01]  /*1e100*/  IMAD R70, R70, UR5, RZ ;  /* 0x0000000546467c24 */ /* 0x000fe2000f8e02ff */
[-C--:B------:R-:W-:Y:S02]  /*1e110*/  LEA.HI.X.SX32 R7, R7, R0.reuse, 0x1, P5 ;  /* 0x0000000007077211 */ /* 0x080fe400028f0eff */
[----:B------:R-:W-:Y:S02]  /*1e120*/  LEA.HI.X.SX32 R5, R69, R0, 0x1, P6 ;  /* 0x0000000045057211 */ /* 0x000fe400030f0eff */
[-C--:B------:R-:W-:Y:S01]  /*1e130*/  IADD3 R8, P6, PT, R71, R22.reuse, RZ ;  /* 0x0000001647087210 */ /* 0x080fe20007fde0ff */
[----:B------:R-:W-:Y:S01]  /*1e140*/  @P2 STG.E.U8 desc[UR22][R6.64], R35 ;  /* 0x0000002306002986 */ /* 0x000fe2000c101116 */
[----:B------:R-:W-:-:S03]  /*1e150*/  IADD3 R10, P5, PT, R70, R22, RZ ;  /* 0x00000016460a7210 */ /* 0x000fc60007fbe0ff */
[----:B------:R-:W-:Y:S01]  /*1e160*/  @P4 STG.E.U8 desc[UR22][R4.64], R36 ;  /* 0x0000002404004986 */ /* 0x000fe2000c101116 */
[----:B------:R-:W-:-:S03]  /*1e170*/  LEA.HI.X.SX32 R9, R71, R0, 0x1, P6 ;  /* 0x0000000047097211 */ /* 0x000fc600030f0eff */
[----:B------:R-:W0:Y:S01]  /*1e180*/  LDS.128 R4, [R41] ;  /* 0x0000000029047984 */ /* 0x000e220000000c00 */
[----:B------:R-:W-:Y:S01]  /*1e190*/  LEA.HI.X.SX32 R11, R70, R0, 0x1, P5 ;  /* 0x00000000460b7211 */ /* 0x000fe200028f0eff */
[C---:B------:R-:W-:Y:S01]  /*1e1a0*/  IMAD R13, R72.reuse, UR5, RZ ;  /* 0x00000005480d7c24 */ /* 0x040fe2000f8e02ff */
[----:B------:R-:W-:Y:S01]  /*1e1b0*/  ISETP.LT.AND P2, PT, R72, UR11, !P0 ;  /* 0x0000000b48007c0c */ /* 0x000fe2000c741270 */
[----:B------:R1:W-:Y:S01]  /*1e1c0*/  @P3 STG.E.U8 desc[UR22][R8.64], R38 ;  /* 0x0000002608003986 */ /* 0x0003e2000c101116 */
[----:B------:R-:W-:-:S03]  /*1e1d0*/  ISETP.LT.AND P3, PT, R79, UR11, !P0 ;  /* 0x0000000b4f007c0c */ /* 0x000fc6000c761270 */
[----:B------:R2:W-:Y:S01]  /*1e1e0*/  @P1 STG.E.U8 desc[UR22][R10.64], R37 ;  /* 0x000000250a001986 */ /* 0x0005e2000c101116 */
[----:B------:R-:W-:Y:S01]  /*1e1f0*/  ISETP.LT.AND P4, PT, R76, UR11, !P0 ;  /* 0x0000000b4c007c0c */ /* 0x000fe2000c781270 */
[----:B------:R-:W-:Y:S01]  /*1e200*/  IMAD R79, R79, UR5, RZ ;  /* 0x000000054f4f7c24 */ /* 0x000fe2000f8e02ff */
[----:B-1----:R-:W-:-:S04]  /*1e210*/  IADD3 R8, P1, PT, R13, R22, RZ ;  /* 0x000000160d087210 */ /* 0x002fc80007f3e0ff */
[----:B------:R-:W-:Y:S02]  /*1e220*/  LEA.HI.X.SX32 R9, R13, R0, 0x1, P1 ;  /* 0x000000000d097211 */ /* 0x000fe400008f0eff */
[C---:B------:R-:W-:Y:S01]  /*1e230*/  ISETP.LT.AND P1, PT, R77.reuse, UR11, !P0 ;  /* 0x0000000b4d007c0c */ /* 0x040fe2000c721270 */
[----:B------:R-:W-:Y:S01]  /*1e240*/  IMAD R77, R77, UR5, RZ ;  /* 0x000000054d4d7c24 */ /* 0x000fe2000f8e02ff */
[-C--:B--2---:R-:W-:Y:S02]  /*1e250*/  IADD3 R10, P5, PT, R39, R22.reuse, RZ ;  /* 0x00000016270a7210 */ /* 0x084fe40007fbe0ff */
[----:B------:R-:W-:Y:S01]  /*1e260*/  IADD3 R12, P6, PT, R79, R22, RZ ;  /* 0x000000164f0c7210 */ /* 0x000fe20007fde0ff */
[----:B------:R1:W-:Y:S01]  /*1e270*/  @P2 STG.E.U8 desc[UR22][R8.64], R14 ;  /* 0x0000000e08002986 */ /* 0x0003e2000c101116 */
[-C--:B------:R-:W-:Y:S01]  /*1e280*/  LEA.HI.X.SX32 R11, R39, R0.reuse, 0x1, P5 ;  /* 0x00000000270b7211 */ /* 0x080fe200028f0eff */
[----:B------:R-:W-:Y:S01]  /*1e290*/  IMAD R35, R78, UR5, RZ ;  /* 0x000000054e237c24 */ /* 0x000fe2000f8e02ff */
[----:B------:R-:W-:-:S02]  /*1e2a0*/  LEA.HI.X.SX32 R13, R79, R0, 0x1, P6 ;  /* 0x000000004f0d7211 */ /* 0x000fc400030f0eff */
[----:B------:R-:W-:Y:S01]  /*1e2b0*/  ISETP.LT.AND P2, PT, R78, UR11, !P0 ;  /* 0x0000000b4e007c0c */ /* 0x000fe2000c741270 */
[----:B------:R2:W-:Y:S01]  /*1e2c0*/  @P4 STG.E.U8 desc[UR22][R10.64], R3 ;  /* 0x000000030a004986 */ /* 0x0005e2000c101116 */
[C---:B------:R-:W-:Y:S01]  /*1e2d0*/  IMAD R37, R74.reuse, UR5, RZ ;  /* 0x000000054a257c24 */ /* 0x040fe2000f8e02ff */
[C---:B-1----:R-:W-:Y:S02]  /*1e2e0*/  IADD3 R8, P5, PT, R77.reuse, R22, RZ ;  /* 0x000000164d087210 */ /* 0x042fe40007fbe0ff */
[----:B------:R-:W-:Y:S01]  /*1e2f0*/  @P3 STG.E.U8 desc[UR22][R12.64], R23 ;  /* 0x000000170c003986 */ /* 0x000fe2000c101116 */
[----:B------:R-:W-:Y:S02]  /*1e300*/  ISETP.LT.AND P3, PT, R74, UR11, !P0 ;  /* 0x0000000b4a007c0c */ /* 0x000fe4000c761270 */
[----:B------:R-:W-:Y:S02]  /*1e310*/  LEA.HI.X.SX32 R9, R77, R0, 0x1, P5 ;  /* 0x000000004d097211 */ /* 0x000fe400028f0eff */
[----:B--2---:R-:W-:Y:S01]  /*1e320*/  IADD3 R10, P4, PT, R35, R22, RZ ;  /* 0x00000016230a7210 */ /* 0x004fe20007f9e0ff */
[----:B------:R-:W-:-:S02]  /*1e330*/  IMAD R3, R68, UR5, RZ ;  /* 0x0000000544037c24 */ /* 0x000fc4000f8e02ff */
[----:B------:R1:W-:Y:S01]  /*1e340*/  @P1 STG.E.U8 desc[UR22][R8.64], R21 ;  /* 0x0000001508001986 */ /* 0x0003e2000c101116 */
[----:B------:R-:W-:Y:S02]  /*1e350*/  LEA.HI.X.SX32 R11, R35, R0, 0x1, P4 ;  /* 0x00000000230b7211 */ /* 0x000fe400020f0eff */
[----:B------:R-:W-:Y:S02]  /*1e360*/  ISETP.LT.AND P1, PT, R68, UR11, !P0 ;  /* 0x0000000b44007c0c */ /* 0x000fe4000c721270 */
[C---:B------:R-:W-:Y:S01]  /*1e370*/  ISETP.LT.AND P4, PT, R82.reuse, UR11, !P0 ;  /* 0x0000000b52007c0c */ /* 0x040fe2000c781270 */
[----:B------:R-:W-:Y:S01]  /*1e380*/  IMAD R82, R82, UR5, RZ ;  /* 0x0000000552527c24 */ /* 0x000fe2000f8e02ff */
[----:B------:R2:W-:Y:S01]  /*1e390*/  @P2 STG.E.U8 desc[UR22][R10.64], R20 ;  /* 0x000000140a002986 */ /* 0x0005e2000c101116 */
[----:B-1----:R-:W-:-:S04]  /*1e3a0*/  IADD3 R8, P5, PT, R37, R22, RZ ;  /* 0x0000001625087210 */ /* 0x002fc80007fbe0ff */
[----:B------:R-:W-:Y:S02]  /*1e3b0*/  LEA.HI.X.SX32 R9, R37, R0, 0x1, P5 ;  /* 0x0000000025097211 */ /* 0x000fe400028f0eff */
[----:B--2---:R-:W-:-:S03]  /*1e3c0*/  IADD3 R10, P2, PT, R3, R22, RZ ;  /* 0x00000016030a7210 */ /* 0x004fc60007f5e0ff */
[----:B------:R1:W-:Y:S01]  /*1e3d0*/  @P3 STG.E.U8 desc[UR22][R8.64], R15 ;  /* 0x0000000f08003986 */ /* 0x0003e2000c101116 */
[C---:B0-----:R-:W-:Y:S02]  /*1e3e0*/  PRMT R45, R4.reuse, 0x7770, RZ ;  /* 0x00007770042d7816 */ /* 0x041fe400000000ff */
[----:B------:R-:W-:Y:S02]  /*1e3f0*/  LEA.HI.X.SX32 R11, R3, R0, 0x1, P2 ;  /* 0x00000000030b7211 */ /* 0x000fe400010f0eff */
[C---:B------:R-:W-:Y:S01]  /*1e400*/  ISETP.LT.AND P2, PT, R81.reuse, UR11, !P0 ;  /* 0x0000000b51007c0c */ /* 0x040fe2000c741270 */
[----:B------:R-:W-:Y:S01]  /*1e410*/  IMAD R81, R81, UR5, RZ ;  /* 0x0000000551517c24 */ /* 0x000fe2000f8e02ff */
[----:B------:R-:W-:Y:S02]  /*1e420*/  PRMT R43, R4, 0x7771, RZ ;  /* 0x00007771042b7816 */ /* 0x000fe400000000ff */
[----:B-1----:R-:W-:Y:S01]  /*1e430*/  IADD3 R8, P3, PT, R82, R22, RZ ;  /* 0x0000001652087210 */ /* 0x002fe20007f7e0ff */
[----:B------:R0:W-:Y:S01]  /*1e440*/  @P1 STG.E.U8 desc[UR22][R10.64], R45 ;  /* 0x0000002d0a001986 */ /* 0x0001e2000c101116 */
[----:B------:R-:W-:-:S02]  /*1e450*/  PRMT R12, R7, 0x7773, RZ ;  /* 0x00007773070c7816 */ /* 0x000fc400000000ff */
[----:B------:R-:W-:Y:S02]  /*1e460*/  LEA.HI.X.SX32 R9, R82, R0, 0x1, P3 ;  /* 0x0000000052097211 */ /* 0x000fe400018f0eff */
[C---:B------:R-:W-:Y:S02]  /*1e470*/  PRMT R3, R7.reuse, 0x7772, RZ ;  /* 0x0000777207037816 */ /* 0x040fe400000000ff */
[C---:B------:R-:W-:Y:S02]  /*1e480*/  PRMT R13, R7.reuse, 0x7771, RZ ;  /* 0x00007771070d7816 */ /* 0x040fe400000000ff */
[----:B------:R-:W-:Y:S01]  /*1e490*/  PRMT R15, R7, 0x7770, RZ ;  /* 0x00007770070f7816 */ /* 0x000fe200000000ff */
[----:B------:R-:W-:Y:S01]  /*1e4a0*/  IMAD R7, R84, UR5, RZ ;  /* 0x0000000554077c24 */ /* 0x000fe2000f8e02ff */
[C---:B------:R-:W-:Y:S02]  /*1e4b0*/  PRMT R37, R4.reuse, 0x7773, RZ ;  /* 0x0000777304257816 */ /* 0x040fe400000000ff */
[----:B------:R-:W-:-:S02]  /*1e4c0*/  PRMT R39, R4, 0x7772, RZ ;  /* 0x0000777204277816 */ /* 0x000fc400000000ff */
[----:B------:R-:W-:Y:S02]  /*1e4d0*/  ISETP.LT.AND P1, PT, R84, UR11, !P0 ;  /* 0x0000000b54007c0c */ /* 0x000fe4000c721270 */
[----:B------:R-:W-:Y:S01]  /*1e4e0*/  IADD3 R4, P3, PT, R81, R22, RZ ;  /* 0x0000001651047210 */ /* 0x000fe20007f7e0ff */
[----:B------:R1:W-:Y:S01]  /*1e4f0*/  @P4 STG.E.U8 desc[UR22][R8.64], R43 ;  /* 0x0000002b08004986 */ /* 0x0003e2000c101116 */
[C---:B------:R-:W-:Y:S02]  /*1e500*/  PRMT R23, R5.reuse, 0x7773, RZ ;  /* 0x0000777305177816 */ /* 0x040fe400000000ff */
[C---:B------:R-:W-:Y:S02]  /*1e510*/  PRMT R36, R5.reuse, 0x7772, RZ ;  /* 0x0000777205247816 */ /* 0x040fe400000000ff */
[C---:B------:R-:W-:Y:S02]  /*1e520*/  PRMT R38, R5.reuse, 0x7771, RZ ;  /* 0x0000777105267816 */ /* 0x040fe400000000ff */
[----:B------:R-:W-:-:S02]  /*1e530*/  PRMT R40, R5, 0x7770, RZ ;  /* 0x0000777005287816 */ /* 0x000fc400000000ff */
[C---:B------:R-:W-:Y:S02]  /*1e540*/  PRMT R14, R6.reuse, 0x7773, RZ ;  /* 0x00007773060e7816 */ /* 0x040fe400000000ff */
[C---:B------:R-:W-:Y:S02]  /*1e550*/  PRMT R20, R6.reuse, 0x7772, RZ ;  /* 0x0000777206147816 */ /* 0x040fe400000000ff */
[C---:B------:R-:W-:Y:S02]  /*1e560*/  PRMT R21, R6.reuse, 0x7771, RZ ;  /* 0x0000777106157816 */ /* 0x040fe400000000ff */
[----:B------:R-:W-:Y:S02]  /*1e570*/  PRMT R35, R6, 0x7770, RZ ;  /* 0x0000777006237816 */ /* 0x000fe400000000ff */
[C---:B------:R-:W-:Y:S01]  /*1e580*/  ISETP.LT.AND P4, PT, R85.reuse, UR11, !P0 ;  /* 0x0000000b55007c0c */ /* 0x040fe2000c781270 */
[----:B------:R-:W-:Y:S01]  /*1e590*/  IMAD R85, R85, UR5, RZ ;  /* 0x0000000555557c24 */ /* 0x000fe2000f8e02ff */
[----:B------:R-:W-:Y:S01]  /*1e5a0*/  IADD3 R6, P5, PT, R7, R22, RZ ;  /* 0x0000001607067210 */ /* 0x000fe20007fbe0ff */
[----:B0-----:R-:W-:Y:S01]  /*1e5b0*/  IMAD R11, R86, UR5, RZ ;  /* 0x00000005560b7c24 */ /* 0x001fe2000f8e02ff */
[----:B------:R-:W-:-:S02]  /*1e5c0*/  LEA.HI.X.SX32 R5, R81, R0, 0x1, P3 ;  /* 0x0000000051057211 */ /* 0x000fc400018f0eff */
[----:B------:R-:W-:Y:S02]  /*1e5d0*/  ISETP.LT.AND P3, PT, R86, UR11, !P0 ;  /* 0x0000000b56007c0c */ /* 0x000fe4000c761270 */
[----:B------:R-:W-:Y:S01]  /*1e5e0*/  LEA.HI.X.SX32 R7, R7, R0, 0x1, P5 ;  /* 0x0000000007077211 */ /* 0x000fe200028f0eff */
[----:B------:R0:W-:Y:S01]  /*1e5f0*/  @P2 STG.E.U8 desc[UR22][R4.64], R39 ;  /* 0x0000002704002986 */ /* 0x0001e2000c101116 */
[----:B-1----:R-:W-:-:S03]  /*1e600*/  IADD3 R8, P6, PT, R85, R22, RZ ;  /* 0x0000001655087210 */ /* 0x002fc60007fde0ff */
[----:B------:R1:W-:Y:S01]  /*1e610*/  @P1 STG.E.U8 desc[UR22][R6.64], R37 ;  /* 0x0000002506001986 */ /* 0x0003e2000c101116 */
[----:B------:R-:W-:Y:S02]  /*1e620*/  LEA.HI.X.SX32 R9, R85, R0, 0x1, P6 ;  /* 0x0000000055097211 */ /* 0x000fe400030f0eff */
[----:B------:R-:W-:Y:S02]  /*1e630*/  ISETP.LT.AND P1, PT, R87, UR11, !P0 ;  /* 0x0000000b57007c0c */ /* 0x000fe4000c721270 */
[----:B0-----:R-:W-:Y:S01]  /*1e640*/  IADD3 R4, P2, PT, R11, R22, RZ ;  /* 0x000000160b047210 */ /* 0x001fe20007f5e0ff */
[----:B------:R-:W-:-:S03]  /*1e650*/  IMAD R87, R87, UR5, RZ ;  /* 0x0000000557577c24 */ /* 0x000fc6000f8e02ff */
[----:B------:R-:W-:Y:S01]  /*1e660*/  LEA.HI.X.SX32 R5, R11, R0, 0x1, P2 ;  /* 0x000000000b057211 */ /* 0x000fe200010f0eff */
[----:B------:R-:W-:Y:S01]  /*1e670*/  @P4 STG.E.U8 desc[UR22][R8.64], R40 ;  /* 0x0000002808004986 */ /* 0x000fe2000c101116 */
[----:B------:R-:W-:-:S03]  /*1e680*/  IMAD R11, R88, UR5, RZ ;  /* 0x00000005580b7c24 */ /* 0x000fc6000f8e02ff */
[----:B------:R0:W-:Y:S01]  /*1e690*/  @P3 STG.E.U8 desc[UR22][R4.64], R38 ;  /* 0x0000002604003986 */ /* 0x0001e2000c101116 */
[C---:B------:R-:W-:Y:S01]  /*1e6a0*/  ISETP.LT.AND P3, PT, R89.reuse, UR11, !P0 ;  /* 0x0000000b59007c0c */ /* 0x040fe2000c761270 */
[----:B------:R-:W-:Y:S01]  /*1e6b0*/  IMAD R89, R89, UR5, RZ ;  /* 0x0000000559597c24 */ /* 0x000fe2000f8e02ff */
[----:B------:R-:W-:Y:S02]  /*1e6c0*/  ISETP.LT.AND P2, PT, R88, UR11, !P0 ;  /* 0x0000000b58007c0c */ /* 0x000fe4000c741270 */
[-C--:B-1----:R-:W-:Y:S02]  /*1e6d0*/  IADD3 R6, P5, PT, R11, R22.reuse, RZ ;  /* 0x000000160b067210 */ /* 0x082fe40007fbe0ff */
[----:B0-----:R-:W-:-:S04]  /*1e6e0*/  IADD3 R4, P4, PT, R87, R22, RZ ;  /* 0x0000001657047210 */ /* 0x001fc80007f9e0ff */
[-C--:B------:R-:W-:Y:S02]  /*1e6f0*/  LEA.HI.X.SX32 R5, R87, R0.reuse, 0x1, P4 ;  /* 0x0000000057057211 */ /* 0x080fe400020f0eff */
[----:B------:R-:W-:-:S03]  /*1e700*/  LEA.HI.X.SX32 R7, R11, R0, 0x1, P5 ;  /* 0x000000000b077211 */ /* 0x000fc600028f0eff */
[----:B------:R0:W-:Y:S01]  /*1e710*/  @P1 STG.E.U8 desc[UR22][R4.64], R36 ;  /* 0x0000002404001986 */ /* 0x0001e2000c101116 */
[C---:B---3--:R-:W-:Y:S01]  /*1e720*/  IMAD R37, R90.reuse, UR5, RZ ;  /* 0x000000055a257c24 */ /* 0x048fe2000f8e02ff */
[----:B------:R-:W-:Y:S02]  /*1e730*/  ISETP.LT.AND P4, PT, R90, UR11, !P0 ;  /* 0x0000000b5a007c0c */ /* 0x000fe4000c781270 */
[----:B------:R1:W-:Y:S01]  /*1e740*/  @P2 STG.E.U8 desc[UR22][R6.64], R23 ;  /* 0x0000001706002986 */ /* 0x0003e2000c101116 */
[----:B0-----:R-:W-:-:S04]  /*1e750*/  IADD3 R4, P5, PT, R89, R22, RZ ;  /* 0x0000001659047210 */ /* 0x001fc80007fbe0ff */
[----:B------:R-:W-:Y:S01]  /*1e760*/  LEA.HI.X.SX32 R5, R89, R0, 0x1, P5 ;  /* 0x0000000059057211 */ /* 0x000fe200028f0eff */
[C---:B----4-:R-:W-:Y:S01]  /*1e770*/  IMAD R11, R92.reuse, UR5, RZ ;  /* 0x000000055c0b7c24 */ /* 0x050fe2000f8e02ff */
[----:B------:R-:W-:-:S03]  /*1e780*/  ISETP.LT.AND P1, PT, R92, UR11, !P0 ;  /* 0x0000000b5c007c0c */ /* 0x000fc6000c721270 */
[----:B------:R0:W-:Y:S01]  /*1e790*/  @P3 STG.E.U8 desc[UR22][R4.64], R35 ;  /* 0x0000002304003986 */ /* 0x0001e2000c101116 */
[-C--:B------:R-:W-:Y:S02]  /*1e7a0*/  IADD3 R8, P6, PT, R37, R22.reuse, RZ ;  /* 0x0000001625087210 */ /* 0x080fe40007fde0ff */
[----:B-1----:R-:W-:Y:S02]  /*1e7b0*/  IADD3 R6, P2, PT, R11, R22, RZ ;  /* 0x000000160b067210 */ /* 0x002fe40007f5e0ff */
[-C--:B------:R-:W-:Y:S01]  /*1e7c0*/  LEA.HI.X.SX32 R9, R37, R0.reuse, 0x1, P6 ;  /* 0x0000000025097211 */ /* 0x080fe200030f0eff */
[----:B0-----:R-:W2:Y:S01]  /*1e7d0*/  LDL.LU R35, [R1+0x18] ;  /* 0x0000180001237983 */ /* 0x001ea20000300800 */
[----:B------:R-:W-:Y:S01]  /*1e7e0*/  LEA.HI.X.SX32 R7, R11, R0, 0x1, P2 ;  /* 0x000000000b077211 */ /* 0x000fe200010f0eff */
[C---:B-----5:R-:W-:Y:S02]  /*1e7f0*/  IMAD R11, R49.reuse, UR5, RZ ;  /* 0x00000005310b7c24 */ /* 0x060fe4000f8e02ff */
[----:B------:R-:W-:Y:S01]  /*1e800*/  @P4 STG.E.U8 desc[UR22][R8.64], R21 ;  /* 0x0000001508004986 */ /* 0x000fe2000c101116 */
[----:B------:R-:W-:-:S03]  /*1e810*/  ISETP.LT.AND P4, PT, R49, UR11, !P0 ;  /* 0x0000000b31007c0c */ /* 0x000fc6000c781270 */
[----:B------:R-:W3:Y:S04]  /*1e820*/  LDL.LU R38, [R1+0x1c] ;  /* 0x00001c0001267983 */ /* 0x000ee80000300800 */
[----:B------:R0:W-:Y:S01]  /*1e830*/  @P1 STG.E.U8 desc[UR22][R6.64], R20 ;  /* 0x0000001406001986 */ /* 0x0001e2000c101116 */
[----:B------:R-:W-:-:S03]  /*1e840*/  IADD3 R4, P1, PT, R11, R22, RZ ;  /* 0x000000160b047210 */ /* 0x000fc60007f3e0ff */
[----:B------:R-:W4:Y:S01]  /*1e850*/  LDL.LU R10, [R1+0x20] ;  /* 0x00002000010a7983 */ /* 0x000f220000300800 */
[----:B------:R-:W-:-:S03]  /*1e860*/  LEA.HI.X.SX32 R5, R11, R0, 0x1, P1 ;  /* 0x000000000b057211 */ /* 0x000fc600008f0eff */
[----:B0-----:R-:W5:Y:S04]  /*1e870*/  LDL.LU R20, [R1+0x24] ;  /* 0x0000240001147983 */ /* 0x001f680000300800 */
[----:B------:R0:W-:Y:S04]  /*1e880*/  @P4 STG.E.U8 desc[UR22][R4.64], R14 ;  /* 0x0000000e04004986 */ /* 0x0001e8000c101116 */
[----:B0-----:R-:W5:Y:S01]  /*1e890*/  LDL.LU R14, [R1+0x28] ;  /* 0x00002800010e7983 */ /* 0x001f620000300800 */
[C---:B------:R-:W-:Y:S01]  /*1e8a0*/  IMAD R37, R48.reuse, UR5, RZ ;  /* 0x0000000530257c24 */ /* 0x040fe2000f8e02ff */
[----:B------:R-:W-:Y:S01]  /*1e8b0*/  ISETP.LT.AND P3, PT, R48, UR11, !P0 ;  /* 0x0000000b30007c0c */ /* 0x000fe2000c761270 */
[C---:B------:R-:W-:Y:S01]  /*1e8c0*/  IMAD R23, R47.reuse, UR5, RZ ;  /* 0x000000052f177c24 */ /* 0x040fe2000f8e02ff */
[----:B------:R-:W-:Y:S01]  /*1e8d0*/  ISETP.LT.AND P2, PT, R47, UR11, !P0 ;  /* 0x0000000b2f007c0c */ /* 0x000fe2000c741270 */
[----:B------:R-:W-:Y:S01]  /*1e8e0*/  IMAD R11, R46, UR5, RZ ;  /* 0x000000052e0b7c24 */ /* 0x000fe2000f8e02ff */
[-C--:B------:R-:W-:Y:S01]  /*1e8f0*/  IADD3 R6, P5, PT, R37, R22.reuse, RZ ;  /* 0x0000001625067210 */ /* 0x080fe20007fbe0ff */
[----:B------:R-:W-:Y:S01]  /*1e900*/  IMAD R21, R44, UR5, RZ ;  /* 0x000000052c157c24 */ /* 0x000fe2000f8e02ff */
[----:B------:R-:W-:Y:S01]  /*1e910*/  ISETP.LT.AND P1, PT, R46, UR11, !P0 ;  /* 0x0000000b2e007c0c */ /* 0x000fe2000c721270 */
[----:B------:R-:W5:Y:S01]  /*1e920*/  LDL.LU R36, [R1+0x2c] ;  /* 0x00002c0001247983 */ /* 0x000f620000300800 */
[----:B------:R-:W-:-:S02]  /*1e930*/  IADD3 R8, P6, PT, R23, R22, RZ ;  /* 0x0000001617087210 */ /* 0x000fc40007fde0ff */
[----:B------:R-:W-:Y:S02]  /*1e940*/  LEA.HI.X.SX32 R7, R37, R0, 0x1, P5 ;  /* 0x0000000025077211 */ /* 0x000fe400028f0eff */
[----:B------:R-:W-:Y:S02]  /*1e950*/  IADD3 R4, P4, PT, R11, R22, RZ ;  /* 0x000000160b047210 */ /* 0x000fe40007f9e0ff */
[-C--:B------:R-:W-:Y:S01]  /*1e960*/  LEA.HI.X.SX32 R9, R23, R0.reuse, 0x1, P6 ;  /* 0x0000000017097211 */ /* 0x080fe200030f0eff */
[----:B------:R0:W-:Y:S01]  /*1e970*/  @P3 STG.E.U8 desc[UR22][R6.64], R15 ;  /* 0x0000000f06003986 */ /* 0x0001e2000c101116 */
[----:B------:R-:W-:Y:S02]  /*1e980*/  LEA.HI.X.SX32 R5, R11, R0, 0x1, P4 ;  /* 0x000000000b057211 */ /* 0x000fe400020f0eff */
[----:B------:R-:W-:Y:S01]  /*1e990*/  ISETP.LT.AND P3, PT, R44, UR11, !P0 ;  /* 0x0000000b2c007c0c */ /* 0x000fe2000c761270 */
[----:B------:R-:W-:Y:S01]  /*1e9a0*/  @P2 STG.E.U8 desc[UR22][R8.64], R13 ;  /* 0x0000000d08002986 */ /* 0x000fe2000c101116 */
[C---:B------:R-:W-:Y:S01]  /*1e9b0*/  IMAD R11, R42.reuse, UR5, RZ ;  /* 0x000000052a0b7c24 */ /* 0x040fe2000f8e02ff */
[----:B------:R-:W-:-:S02]  /*1e9c0*/  ISETP.LT.AND P2, PT, R42, UR11, !P0 ;  /* 0x0000000b2a007c0c */ /* 0x000fc4000c741270 */
[----:B------:R1:W-:Y:S01]  /*1e9d0*/  @P1 STG.E.U8 desc[UR22][R4.64], R3 ;  /* 0x0000000304001986 */ /* 0x0003e2000c101116 */
[----:B0-----:R-:W-:-:S04]  /*1e9e0*/  IADD3 R6, P4, PT, R21, R22, RZ ;  /* 0x0000001615067210 */ /* 0x001fc80007f9e0ff */
[----:B------:R-:W-:Y:S02]  /*1e9f0*/  LEA.HI.X.SX32 R7, R21, R0, 0x1, P4 ;  /* 0x0000000015077211 */ /* 0x000fe400020f0eff */
[----:B-1----:R-:W-:-:S03]  /*1ea00*/  IADD3 R4, P6, PT, R11, R22, RZ ;  /* 0x000000160b047210 */ /* 0x002fc60007fde0ff */
[----:B------:R0:W-:Y:S01]  /*1ea10*/  @P3 STG.E.U8 desc[UR22][R6.64], R12 ;  /* 0x0000000c06003986 */ /* 0x0001e2000c101116 */
[C---:B------:R-:W-:Y:S02]  /*1ea20*/  PRMT R28, R16.reuse, 0x7770, RZ ;  /* 0x00007770101c7816 */ /* 0x040fe400000000ff */
[----:B------:R-:W-:Y:S02]  /*1ea30*/  LEA.HI.X.SX32 R5, R11, R0, 0x1, P6 ;  /* 0x000000000b057211 */ /* 0x000fe400030f0eff */
[----:B------:R-:W-:-:S03]  /*1ea40*/  PRMT R25, R16, 0x7771, RZ ;  /* 0x0000777110197816 */ /* 0x000fc600000000ff */
[----:B------:R1:W-:Y:S01]  /*1ea50*/  @P2 STG.E.U8 desc[UR22][R4.64], R28 ;  /* 0x0000001c04002986 */ /* 0x0003e2000c101116 */
[C---:B--2---:R-:W-:Y:S01]  /*1ea60*/  IMAD R23, R35.reuse, UR5, RZ ;  /* 0x0000000523177c24 */ /* 0x044fe2000f8e02ff */
[----:B------:R-:W-:Y:S02]  /*1ea70*/  ISETP.LT.AND P1, PT, R35, UR11, !P0 ;  /* 0x0000000b23007c0c */ /* 0x000fe4000c721270 */
[----:B------:R-:W2:Y:S02]  /*1ea80*/  LDL.LU R35, [R1+0x30] ;  /* 0x0000300001237983 */ /* 0x000ea40000300800 */
[----:B------:R-:W-:Y:S01]  /*1ea90*/  IADD3 R8, P5, PT, R23, R22, RZ ;  /* 0x0000001617087210 */ /* 0x000fe20007fbe0ff */
[----:B---3--:R-:W-:-:S03]  /*1eaa0*/  IMAD R15, R38, UR5, RZ ;  /* 0x00000005260f7c24 */ /* 0x008fc6000f8e02ff */
[----:B------:R-:W-:Y:S02]  /*1eab0*/  LEA.HI.X.SX32 R9, R23, R0, 0x1, P5 ;  /* 0x0000000017097211 */ /* 0x000fe400028f0eff */
[----:B------:R-:W3:Y:S01]  /*1eac0*/  LDL.LU R23, [R1+0x34] ;  /* 0x0000340001177983 */ /* 0x000ee20000300800 */
[----:B0-----:R-:W-:Y:S01]  /*1ead0*/  IADD3 R6, P3, PT, R15, R22, RZ ;  /* 0x000000160f067210 */ /* 0x001fe20007f7e0ff */
[----:B----4-:R-:W-:-:S03]  /*1eae0*/  IMAD R3, R10, UR5, RZ ;  /* 0x000000050a037c24 */ /* 0x010fc6000f8e02ff */
[----:B------:R-:W-:Y:S01]  /*1eaf0*/  LEA.HI.X.SX32 R7, R15, R0, 0x1, P3 ;  /* 0x000000000f077211 */ /* 0x000fe200018f0eff */
[----:B------:R0:W-:Y:S01]  /*1eb00*/  @P1 STG.E.U8 desc[UR22][R8.64], R25 ;  /* 0x0000001908001986 */ /* 0x0001e2000c101116 */
[----:B------:R-:W-:Y:S02]  /*1eb10*/  ISETP.LT.AND P5, PT, R10, UR11, !P0 ;  /* 0x0000000b0a007c0c */ /* 0x000fe4000c7a1270 */
[C---:B------:R-:W-:Y:S01]  /*1eb20*/  IADD3 R10, P3, PT, R3.reuse, R22, RZ ;  /* 0x00000016030a7210 */ /* 0x040fe20007f7e0ff */
[----:B-1----:R-:W4:Y:S01]  /*1eb30*/  LDL.LU R28, [R1+0x38] ;  /* 0x00003800011c7983 */ /* 0x002f220000300800 */
[C---:B-----5:R-:W-:Y:S01]  /*1eb40*/  ISETP.LT.AND P1, PT, R20.reuse, UR11, !P0 ;  /* 0x0000000b14007c0c */ /* 0x060fe2000c721270 */
[----:B------:R-:W-:Y:S02]  /*1eb50*/  IMAD R13, R20, UR5, RZ ;  /* 0x00000005140d7c24 */ /* 0x000fe4000f8e02ff */
[----:B------:R-:W5:Y:S01]  /*1eb60*/  LDL.LU R20, [R1+0x3c] ;  /* 0x00003c0001147983 */ /* 0x000f620000300800 */
[----:B------:R-:W-:-:S02]  /*1eb70*/  LEA.HI.X.SX32 R11, R3, R0, 0x1, P3 ;  /* 0x00000000030b7211 */ /* 0x000fc400018f0eff */
[C---:B------:R-:W-:Y:S01]  /*1eb80*/  ISETP.LT.AND P2, PT, R14.reuse, UR11, !P0 ;  /* 0x0000000b0e007c0c */ /* 0x040fe2000c741270 */
[----:B------:R-:W-:Y:S02]  /*1eb90*/  IMAD R3, R14, UR5, RZ ;  /* 0x000000050e037c24 */ /* 0x000fe4000f8e02ff */
[----:B------:R-:W4:Y:S01]  /*1eba0*/  LDL.LU R14, [R1+0x40] ;  /* 0x00004000010e7983 */ /* 0x000f220000300800 */
[----:B------:R-:W-:Y:S02]  /*1ebb0*/  ISETP.LT.AND P4, PT, R38, UR11, !P0 ;  /* 0x0000000b26007c0c */ /* 0x000fe4000c781270 */
[C---:B------:R-:W-:Y:S01]  /*1ebc0*/  PRMT R24, R16.reuse, 0x7772, RZ ;  /* 0x0000777210187816 */ /* 0x040fe200000000ff */
[----:B0-----:R-:W4:Y:S01]  /*1ebd0*/  LDL.LU R25, [R1+0x44] ;  /* 0x0000440001197983 */ /* 0x001f220000300800 */
[----:B------:R-:W-:Y:S02]  /*1ebe0*/  PRMT R2, R16, 0x7773, RZ ;  /* 0x0000777310027816 */ /* 0x000fe400000000ff */
[----:B------:R-:W-:-:S02]  /*1ebf0*/  PRMT R31, R17, 0x7770, RZ ;  /* 0x00007770111f7816 */ /* 0x000fc400000000ff */
[----:B------:R-:W-:Y:S01]  /*1ec00*/  PRMT R27, R17, 0x7771, RZ ;  /* 0x00007771111b7816 */ /* 0x000fe200000000ff */
[C---:B------:R-:W-:Y:S01]  /*1ec10*/  IMAD R15, R36.reuse, UR5, RZ ;  /* 0x00000005240f7c24 */ /* 0x040fe2000f8e02ff */
[----:B------:R-:W-:Y:S01]  /*1ec20*/  ISETP.LT.AND P3, PT, R36, UR11, !P0 ;  /* 0x0000000b24007c0c */ /* 0x000fe2000c761270 */
[----:B------:R-:W4:Y:S04]  /*1ec30*/  LDL.LU R21, [R1+0x48] ;  /* 0x0000480001157983 */ /* 0x000f280000300800 */
[----:B------:R0:W-:Y:S01]  /*1ec40*/  @P4 STG.E.U8 desc[UR22][R6.64], R24 ;  /* 0x0000001806004986 */ /* 0x0001e2000c101116 */
[----:B------:R-:W-:-:S04]  /*1ec50*/  IADD3 R4, P4, PT, R13, R22, RZ ;  /* 0x000000160d047210 */ /* 0x000fc80007f9e0ff */
[----:B------:R-:W-:Y:S02]  /*1ec60*/  LEA.HI.X.SX32 R5, R13, R0, 0x1, P4 ;  /* 0x000000000d057211 */ /* 0x000fe400020f0eff */
[C---:B0-----:R-:W-:Y:S01]  /*1ec70*/  IADD3 R6, P6, PT, R3.reuse, R22, RZ ;  /* 0x0000001603067210 */ /* 0x041fe20007fde0ff */
[----:B------:R0:W-:Y:S03]  /*1ec80*/  @P5 STG.E.U8 desc[UR22][R10.64], R2 ;  /* 0x000000020a005986 */ /* 0x0001e6000c101116 */
[----:B------:R-:W-:Y:S01]  /*1ec90*/  LEA.HI.X.SX32 R7, R3, R0, 0x1, P6 ;  /* 0x0000000003077211 */ /* 0x000fe200030f0eff */
[----:B------:R1:W-:Y:S01]  /*1eca0*/  @P1 STG.E.U8 desc[UR22][R4.64], R31 ;  /* 0x0000001f04001986 */ /* 0x0003e2000c101116 */
[----:B------:R-:W-:-:S03]  /*1ecb0*/  IADD3 R8, P5, PT, R15, R22, RZ ;  /* 0x000000160f087210 */ /* 0x000fc60007fbe0ff */
[----:B------:R-:W-:Y:S01]  /*1ecc0*/  @P2 STG.E.U8 desc[UR22][R6.64], R27 ;  /* 0x0000001b06002986 */ /* 0x000fe2000c101116 */
[----:B------:R-:W-:Y:S02]  /*1ecd0*/  PRMT R26, R17, 0x7772, RZ ;  /* 0x00007772111a7816 */ /* 0x000fe400000000ff */
[----:B------:R-:W-:Y:S02]  /*1ece0*/  LEA.HI.X.SX32 R9, R15, R0, 0x1, P5 ;  /* 0x000000000f097211 */ /* 0x000fe400028f0eff */
[----:B------:R-:W-:-:S03]  /*1ecf0*/  PRMT R16, R17, 0x7773, RZ ;  /* 0x0000777311107816 */ /* 0x000fc600000000ff */
[----:B------:R-:W-:Y:S01]  /*1ed00*/  @P3 STG.E.U8 desc[UR22][R8.64], R26 ;  /* 0x0000001a08003986 */ /* 0x000fe2000c101116 */
[C---:B--2---:R-:W-:Y:S01]  /*1ed10*/  IMAD R13, R35.reuse, UR5, RZ ;  /* 0x00000005230d7c24 */ /* 0x044fe2000f8e02ff */
[----:B------:R-:W-:-:S04]  /*1ed20*/  ISETP.LT.AND P4, PT, R35, UR11, !P0 ;  /* 0x0000000b23007c0c */ /* 0x000fc8000c781270 */
[----:B------:R-:W-:Y:S02]  /*1ed30*/  IADD3 R12, P1, PT, R13, R22, RZ ;  /* 0x000000160d0c7210 */ /* 0x000fe40007f3e0ff */
[C---:B---3--:R-:W-:Y:S01]  /*1ed40*/  ISETP.LT.AND P2, PT, R23.reuse, UR11, !P0 ;  /* 0x0000000b17007c0c */ /* 0x048fe2000c741270 */
[----:B------:R-:W-:Y:S02]  /*1ed50*/  IMAD R3, R23, UR5, RZ ;  /* 0x0000000517037c24 */ /* 0x000fe4000f8e02ff */
[----:B------:R-:W2:Y:S01]  /*1ed60*/  LDL.LU R23, [R1+0x4c] ;  /* 0x00004c0001177983 */ /* 0x000ea20000300800 */
[----:B------:R-:W-:-:S03]  /*1ed70*/  LEA.HI.X.SX32 R13, R13, R0, 0x1, P1 ;  /* 0x000000000d0d7211 */ /* 0x000fc600008f0eff */
[----:B------:R-:W3:Y:S01]  /*1ed80*/  LDL.LU R24, [R1+0x54] ;  /* 0x0000540001187983 */ /* 0x000ee20000300800 */
[----:B0-----:R-:W-:-:S03]  /*1ed90*/  IADD3 R2, P1, PT, R3, R22, RZ ;  /* 0x0000001603027210 */ /* 0x001fc60007f3e0ff */
[----:B------:R0:W-:Y:S01]  /*1eda0*/  @P4 STG.E.U8 desc[UR22][R12.64], R16 ;  /* 0x000000100c004986 */ /* 0x0001e2000c101116 */
[----:B------:R-:W-:Y:S02]  /*1edb0*/  LEA.HI.X.SX32 R3, R3, R0, 0x1, P1 ;  /* 0x0000000003037211 */ /* 0x000fe400008f0eff */
[C---:B-----5:R-:W-:Y:S01]  /*1edc0*/  ISETP.LT.AND P4, PT, R20.reuse, UR11, !P0 ;  /* 0x0000000b14007c0c */ /* 0x060fe2000c781270 */
[----:B-1----:R-:W-:Y:S02]  /*1edd0*/  IMAD R5, R20, UR5, RZ ;  /* 0x0000000514057c24 */ /* 0x002fe4000f8e02ff */
[----:B------:R-:W5:Y:S01]  /*1ede0*/  LDL.LU R20, [R1+0x58] ;  /* 0x0000580001147983 */ /* 0x000f620000300800 */
[C---:B----4-:R-:W-:Y:S01]  /*1edf0*/  ISETP.LT.AND P1, PT, R14.reuse, UR11, !P0 ;  /* 0x0000000b0e007c0c */ /* 0x050fe2000c721270 */
[----:B------:R-:W-:Y:S02]  /*1ee00*/  IMAD R15, R14, UR5, RZ ;  /* 0x000000050e0f7c24 */ /* 0x000fe4000f8e02ff */
[----:B------:R-:W4:Y:S04]  /*1ee10*/  LDL.LU R14, [R1+0x5c] ;  /* 0x00005c00010e7983 */ /* 0x000f280000300800 */
[----:B0-----:R-:W4:Y:S01]  /*1ee20*/  LDL.LU R16, [R1+0x60] ;  /* 0x0000600001107983 */ /* 0x001f220000300800 */
[C---:B------:R-:W-:Y:S01]  /*1ee30*/  IMAD R11, R28.reuse, UR5, RZ ;  /* 0x000000051c0b7c24 */ /* 0x040fe2000f8e02ff */
[----:B------:R-:W-:-:S02]  /*1ee40*/  ISETP.LT.AND P3, PT, R28, UR11, !P0 ;  /* 0x0000000b1c007c0c */ /* 0x000fc4000c761270 */
[C---:B------:R-:W-:Y:S01]  /*1ee50*/  PRMT R34, R18.reuse, 0x7770, RZ ;  /* 0x0000777012227816 */ /* 0x040fe200000000ff */
[----:B------:R-:W4:Y:S01]  /*1ee60*/  LDL.LU R26, [R1+0x64] ;  /* 0x00006400011a7983 */ /* 0x000f220000300800 */
[-C--:B------:R-:W-:Y:S02]  /*1ee70*/  IADD3 R10, P5, PT, R11, R22.reuse, RZ ;  /* 0x000000160b0a7210 */ /* 0x080fe40007fbe0ff */
[----:B------:R-:W-:Y:S01]  /*1ee80*/  IADD3 R8, P6, PT, R5, R22, RZ ;  /* 0x0000001605087210 */ /* 0x000fe20007fde0ff */
[----:B------:R0:W-:Y:S01]  /*1ee90*/  @P2 STG.E.U8 desc[UR22][R2.64], R34 ;  /* 0x0000002202002986 */ /* 0x0001e2000c101116 */
[----:B------:R-:W-:Y:S02]  /*1eea0*/  PRMT R29, R18, 0x7771, RZ ;  /* 0x00007771121d7816 */ /* 0x000fe400000000ff */
[----:B------:R-:W-:Y:S02]  /*1eeb0*/  LEA.HI.X.SX32 R11, R11, R0, 0x1, P5 ;  /* 0x000000000b0b7211 */ /* 0x000fe400028f0eff */
[----:B------:R-:W-:-:S02]  /*1eec0*/  IADD3 R12, P2, PT, R15, R22, RZ ;  /* 0x000000160f0c7210 */ /* 0x000fc40007f5e0ff */
[C---:B------:R-:W-:Y:S02]  /*1eed0*/  PRMT R17, R18.reuse, 0x7772, RZ ;  /* 0x0000777212117816 */ /* 0x040fe400000000ff */
[-C--:B------:R-:W-:Y:S01]  /*1eee0*/  LEA.HI.X.SX32 R9, R5, R0.reuse, 0x1, P6 ;  /* 0x0000000005097211 */ /* 0x080fe200030f0eff */
[----:B------:R1:W-:Y:S01]  /*1eef0*/  @P3 STG.E.U8 desc[UR22][R10.64], R29 ;  /* 0x0000001d0a003986 */ /* 0x0003e2000c101116 */
[----:B------:R-:W-:Y:S02]  /*1ef00*/  PRMT R30, R18, 0x7773, RZ ;  /* 0x00007773121e7816 */ /* 0x000fe400000000ff */
[----:B------:R-:W-:Y:S01]  /*1ef10*/  LEA.HI.X.SX32 R13, R15, R0, 0x1, P2 ;  /* 0x000000000f0d7211 */ /* 0x000fe200010f0eff */
[C---:B------:R-:W-:Y:S01]  /*1ef20*/  IMAD R15, R25.reuse, UR5, RZ ;  /* 0x00000005190f7c24 */ /* 0x040fe2000f8e02ff */
[----:B------:R-:W-:Y:S01]  /*1ef30*/  ISETP.LT.AND P3, PT, R25, UR11, !P0 ;  /* 0x0000000b19007c0c */ /* 0x000fe2000c761270 */
[----:B------:R1:W-:Y:S01]  /*1ef40*/  @P4 STG.E.U8 desc[UR22][R8.64], R17 ;  /* 0x0000001108004986 */ /* 0x0003e2000c101116 */
[C---:B------:R-:W-:Y:S01]  /*1ef50*/  ISETP.LT.AND P2, PT, R21.reuse, UR11, !P0 ;  /* 0x0000000b15007c0c */ /* 0x040fe2000c741270 */
[----:B------:R-:W-:-:S02]  /*1ef60*/  IMAD R21, R21, UR5, RZ ;  /* 0x0000000515157c24 */ /* 0x000fc4000f8e02ff */
[----:B------:R1:W-:Y:S01]  /*1ef70*/  @P1 STG.E.U8 desc[UR22][R12.64], R30 ;  /* 0x0000001e0c001986 */ /* 0x0003e2000c101116 */
[----:B0-----:R-:W-:Y:S02]  /*1ef80*/  IADD3 R2, P1, PT, R15, R22, RZ ;  /* 0x000000160f027210 */ /* 0x001fe40007f3e0ff */
[C---:B------:R-:W-:Y:S01]  /*1ef90*/  PRMT R18, R19.reuse, 0x7773, RZ ;  /* 0x0000777313127816 */ /* 0x040fe200000000ff */
[----:B------:R-:W4:Y:S01]  /*1efa0*/  LDL.LU R25, [R1+0x68] ;  /* 0x0000680001197983 */ /* 0x000f220000300800 */
[C---:B------:R-:W-:Y:S02]  /*1efb0*/  PRMT R32, R19.reuse, 0x7772, RZ ;  /* 0x0000777213207816 */ /* 0x040fe400000000ff */
[C---:B------:R-:W-:Y:S01]  /*1efc0*/  PRMT R33, R19.reuse, 0x7771, RZ ;  /* 0x0000777113217816 */ /* 0x040fe200000000ff */
[----:B------:R-:W0:Y:S01]  /*1efd0*/  LDS.128 R4, [R41+0x800] ;  /* 0x0008000029047984 */ /* 0x000e220000000c00 */
[----:B------:R-:W-:Y:S02]  /*1efe0*/  PRMT R19, R19, 0x7770, RZ ;  /* 0x0000777013137816 */ /* 0x000fe400000000ff */
[----:B------:R-:W-:-:S02]  /*1eff0*/  LEA.HI.X.SX32 R3, R15, R0, 0x1, P1 ;  /* 0x000000000f037211 */ /* 0x000fc400008f0eff */
[----:B-1----:R-:W-:-:S03]  /*1f000*/  IADD3 R10, P5, PT, R21, R22, RZ ;  /* 0x00000016150a7210 */ /* 0x002fc60007fbe0ff */
[----:B------:R-:W-:Y:S01]  /*1f010*/  @P3 STG.E.U8 desc[UR22][R2.64], R19 ;  /* 0x0000001302003986 */ /* 0x000fe2000c101116 */
[----:B------:R-:W-:-:S05]  /*1f020*/  LEA.HI.X.SX32 R11, R21, R0, 0x1, P5 ;  /* 0x00000000150b7211 */ /* 0x000fca00028f0eff */
[----:B------:R1:W-:Y:S01]  /*1f030*/  @P2 STG.E.U8 desc[UR22][R10.64], R33 ;  /* 0x000000210a002986 */ /* 0x0003e2000c101116 */
[C---:B--2---:R-:W-:Y:S01]  /*1f040*/  ISETP.LT.AND P4, PT, R23.reuse, UR11, !P0 ;  /* 0x0000000b17007c0c */ /* 0x044fe2000c781270 */
[----:B------:R-:W-:Y:S02]  /*1f050*/  IMAD R23, R23, UR5, RZ ;  /* 0x0000000517177c24 */ /* 0x000fe4000f8e02ff */
[C---:B---3--:R-:W-:Y:S01]  /*1f060*/  IMAD R15, R24.reuse, UR5, RZ ;  /* 0x00000005180f7c24 */ /* 0x048fe2000f8e02ff */
[----:B------:R-:W-:Y:S02]  /*1f070*/  ISETP.LT.AND P1, PT, R24, UR11, !P0 ;  /* 0x0000000b18007c0c */ /* 0x000fe4000c721270 */
[-C--:B------:R-:W-:Y:S01]  /*1f080*/  IADD3 R8, P6, PT, R23, R22.reuse, RZ ;  /* 0x0000001617087210 */ /* 0x080fe20007fde0ff */
[----:B------:R-:W2:Y:S01]  /*1f090*/  LDL.LU R24, [R1+0x6c] ;  /* 0x00006c0001187983 */ /* 0x000ea20000300800 */
[----:B------:R-:W-:Y:S02]  /*1f0a0*/  IADD3 R12, P3, PT, R15, R22, RZ ;  /* 0x000000160f0c7210 */ /* 0x000fe40007f7e0ff */
[----:B------:R-:W-:-:S02]  /*1f0b0*/  LEA.HI.X.SX32 R9, R23, R0, 0x1, P6 ;  /* 0x0000000017097211 */ /* 0x000fc400030f0eff */
[----:B------:R-:W-:Y:S02]  /*1f0c0*/  LEA.HI.X.SX32 R13, R15, R0, 0x1, P3 ;  /* 0x000000000f0d7211 */ /* 0x000fe400018f0eff */
[C---:B-----5:R-:W-:Y:S01]  /*1f0d0*/  ISETP.LT.AND P2, PT, R20.reuse, UR11, !P0 ;  /* 0x0000000b14007c0c */ /* 0x060fe2000c741270 */
[----:B------:R-:W-:Y:S02]  /*1f0e0*/  IMAD R17, R20, UR5, RZ ;  /* 0x0000000514117c24 */ /* 0x000fe4000f8e02ff */
[----:B------:R-:W3:Y:S04]  /*1f0f0*/  LDL.LU R20, [R1+0x70] ;  /* 0x0000700001147983 */ /* 0x000ee80000300800 */
[----:B------:R5:W-:Y:S04]  /*1f100*/  @P4 STG.E.U8 desc[UR22][R8.64], R32 ;  /* 0x0000002008004986 */ /* 0x000be8000c101116 */
[----:B------:R0:W-:Y:S01]  /*1f110*/  @P1 STG.E.U8 desc[UR22][R12.64], R18 ;  /* 0x000000120c001986 */ /* 0x0001e2000c101116 */
[C---:B----4-:R-:W-:Y:S01]  /*1f120*/  ISETP.LT.AND P1, PT, R16.reuse, UR11, !P0 ;  /* 0x0000000b10007c0c */ /* 0x050fe2000c721270 */
[----:B-1----:R-:W-:-:S02]  /*1f130*/  IMAD R11, R16, UR5, RZ ;  /* 0x00000005100b7c24 */ /* 0x002fc4000f8e02ff */
[----:B------:R-:W4:Y:S01]  /*1f140*/  LDL.LU R16, [R1+0x74] ;  /* 0x0000740001107983 */ /* 0x000f220000300800 */
[C---:B------:R-:W-:Y:S01]  /*1f150*/  IMAD R21, R14.reuse, UR5, RZ ;  /* 0x000000050e157c24 */ /* 0x040fe2000f8e02ff */
[----:B------:R-:W-:Y:S02]  /*1f160*/  ISETP.LT.AND P3, PT, R14, UR11, !P0 ;  /* 0x0000000b0e007c0c */ /* 0x000fe4000c761270 */
[-C--:B------:R-:W-:Y:S02]  /*1f170*/  IADD3 R14, P4, PT, R17, R22.reuse, RZ ;  /* 0x00000016110e7210 */ /* 0x080fe40007f9e0ff */
[----:B------:R-:W-:Y:S02]  /*1f180*/  IADD3 R2, P5, PT, R21, R22, RZ ;  /* 0x0000001615027210 */ /* 0x000fe40007fbe0ff */
[----:B------:R-:W-:Y:S02]  /*1f190*/  LEA.HI.X.SX32 R15, R17, R0, 0x1, P4 ;  /* 0x00000000110f7211 */ /* 0x000fe400020f0eff */
[----:B0-----:R-:W-:-:S02]  /*1f1a0*/  PRMT R23, R4, 0x7770, RZ ;  /* 0x0000777004177816 */ /* 0x001fc400000000ff */
[----:B------:R-:W-:Y:S02]  /*1f1b0*/  LEA.HI.X.SX32 R3, R21, R0, 0x1, P5 ;  /* 0x0000000015037211 */ /* 0x000fe400028f0eff */
[----:B------:R-:W-:Y:S01]  /*1f1c0*/  PRMT R21, R4, 0x7771, RZ ;  /* 0x0000777104157816 */ /* 0x000fe200000000ff */
[----:B------:R0:W-:Y:S01]  /*1f1d0*/  @P2 STG.E.U8 desc[UR22][R14.64], R23 ;  /* 0x000000170e002986 */ /* 0x0001e2000c101116 */
[C---:B-----5:R-:W-:Y:S01]  /*1f1e0*/  IADD3 R8, P4, PT, R11.reuse, R22, RZ ;  /* 0x000000160b087210 */ /* 0x060fe20007f9e0ff */
[C---:B------:R-:W-:Y:S01]  /*1f1f0*/  IMAD R13, R26.reuse, UR5, RZ ;  /* 0x000000051a0d7c24 */ /* 0x040fe2000f8e02ff */
[----:B------:R-:W-:Y:S01]  /*1f200*/  ISETP.LT.AND P2, PT, R26, UR11, !P0 ;  /* 0x0000000b1a007c0c */ /* 0x000fe2000c741270 */
[----:B------:R1:W-:Y:S01]  /*1f210*/  @P3 STG.E.U8 desc[UR22][R2.64], R21 ;  /* 0x0000001502003986 */ /* 0x0003e2000c101116 */
[----:B------:R-:W-:Y:S02]  /*1f220*/  LEA.HI.X.SX32 R9, R11, R0, 0x1, P4 ;  /* 0x000000000b097211 */ /* 0x000fe400020f0eff */
[----:B------:R-:W-:Y:S01]  /*1f230*/  IADD3 R10, P4, PT, R13, R22, RZ ;  /* 0x000000160d0a7210 */ /* 0x000fe20007f9e0ff */
[----:B------:R-:W5:Y:S01]  /*1f240*/  LDL.LU R26, [R1+0x78] ;  /* 0x00007800011a7983 */ /* 0x000f620000300800 */
[----:B------:R-:W-:Y:S01]  /*1f250*/  PRMT R19, R4, 0x7772, RZ ;  /* 0x0000777204137816 */ /* 0x000fe200000000ff */
[C---:B------:R-:W-:Y:S01]  /*1f260*/  IMAD R17, R25.reuse, UR5, RZ ;  /* 0x0000000519117c24 */ /* 0x040fe2000f8e02ff */
[----:B------:R-:W-:-:S02]  /*1f270*/  ISETP.LT.AND P3, PT, R25, UR11, !P0 ;  /* 0x0000000b19007c0c */ /* 0x000fc4000c761270 */
[----:B------:R-:W5:Y:S02]  /*1f280*/  LDL.LU R25, [R1+0x7c] ;  /* 0x00007c0001197983 */ /* 0x000f640000300800 */
[----:B------:R-:W-:Y:S02]  /*1f290*/  IADD3 R12, P5, PT, R17, R22, RZ ;  /* 0x00000016110c7210 */ /* 0x000fe40007fbe0ff */
[-C--:B------:R-:W-:Y:S02]  /*1f2a0*/  LEA.HI.X.SX32 R11, R13, R0.reuse, 0x1, P4 ;  /* 0x000000000d0b7211 */ /* 0x080fe400020f0eff */
[----:B0-----:R-:W-:Y:S02]  /*1f2b0*/  PRMT R23, R4, 0x7773, RZ ;  /* 0x0000777304177816 */ /* 0x001fe400000000ff */
[----:B------:R-:W-:Y:S02]  /*1f2c0*/  LEA.HI.X.SX32 R13, R17, R0, 0x1, P5 ;  /* 0x00000000110d7211 */ /* 0x000fe400028f0eff */
[----:B-1----:R-:W-:Y:S01]  /*1f2d0*/  PRMT R21, R5, 0x7770, RZ ;  /* 0x0000777005157816 */ /* 0x002fe200000000ff */
[----:B------:R0:W-:Y:S04]  /*1f2e0*/  @P1 STG.E.U8 desc[UR22][R8.64], R19 ;  /* 0x0000001308001986 */ /* 0x0001e8000c101116 */
[----:B------:R-:W-:Y:S04]  /*1f2f0*/  @P2 STG.E.U8 desc[UR22][R10.64], R23 ;  /* 0x000000170a002986 */ /* 0x000fe8000c101116 */
[----:B------:R1:W-:Y:S01]  /*1f300*/  @P3 STG.E.U8 desc[UR22][R12.64], R21 ;  /* 0x000000150c003986 */ /* 0x0003e2000c101116 */
[C---:B--2---:R-:W-:Y:S01]  /*1f310*/  ISETP.LT.AND P1, PT, R24.reuse, UR11, !P0 ;  /* 0x0000000b18007c0c */ /* 0x044fe2000c721270 */
[----:B------:R-:W-:-:S02]  /*1f320*/  IMAD R3, R24, UR5, RZ ;  /* 0x0000000518037c24 */ /* 0x000fc4000f8e02ff */
[----:B------:R-:W2:Y:S01]  /*1f330*/  LDL.LU R24, [R1+0x94] ;  /* 0x0000940001187983 */ /* 0x000ea20000300800 */
[C---:B---3--:R-:W-:Y:S01]  /*1f340*/  ISETP.LT.AND P2, PT, R20.reuse, UR11, !P0 ;  /* 0x0000000b14007c0c */ /* 0x048fe2000c741270 */
[----:B0-----:R-:W-:Y:S02]  /*1f350*/  IMAD R9, R20, UR5, RZ ;  /* 0x0000000514097c24 */ /* 0x001fe4000f8e02ff */
[----:B------:R-:W3:Y:S04]  /*1f360*/  LDL.LU R20, [R1+0x80] ;  /* 0x0000800001147983 */ /* 0x000ee80000300800 */
[----:B-1----:R-:W3:Y:S04]  /*1f370*/  LDL.LU R12, [R1+0x84] ;  /* 0x00008400010c7983 */ /* 0x002ee80000300800 */
[----:B------:R-:W3:Y:S01]  /*1f380*/  LDL.LU R18, [R1+0x88] ;  /* 0x0000880001127983 */ /* 0x000ee20000300800 */
[C---:B----4-:R-:W-:Y:S01]  /*1f390*/  ISETP.LT.AND P3, PT, R16.reuse, UR11, !P0 ;  /* 0x0000000b10007c0c */ /* 0x050fe2000c761270 */
[----:B------:R-:W-:-:S02]  /*1f3a0*/  IMAD R15, R16, UR5, RZ ;  /* 0x00000005100f7c24 */ /* 0x000fc4000f8e02ff */
[----:B------:R-:W4:Y:S04]  /*1f3b0*/  LDL.LU R16, [R1+0x8c] ;  /* 0x00008c0001107983 */ /* 0x000f280000300800 */
[----:B------:R-:W4:Y:S01]  /*1f3c0*/  LDL.LU R14, [R1+0x90] ;  /* 0x00009000010e7983 */ /* 0x000f220000300800 */
[----:B------:R-:W-:Y:S02]  /*1f3d0*/  IADD3 R2, P4, PT, R3, R22, RZ ;  /* 0x0000001603027210 */ /* 0x000fe40007f9e0ff */
[----:B------:R-:W-:Y:S02]  /*1f3e0*/  PRMT R19, R5, 0x7771, RZ ;  /* 0x0000777105137816 */ /* 0x000fe400000000ff */
[----:B------:R-:W-:Y:S02]  /*1f3f0*/  LEA.HI.X.SX32 R3, R3, R0, 0x1, P4 ;  /* 0x0000000003037211 */ /* 0x000fe400020f0eff */
[----:B------:R-:W-:-:S02]  /*1f400*/  IADD3 R8, P4, PT, R9, R22, RZ ;  /* 0x0000001609087210 */ /* 0x000fc40007f9e0ff */
[----:B------:R-:W-:Y:S01]  /*1f410*/  PRMT R21, R5, 0x7772, RZ ;  /* 0x0000777205157816 */ /* 0x000fe200000000ff */
[----:B------:R0:W-:Y:S01]  /*1f420*/  @P1 STG.E.U8 desc[UR22][R2.64], R19 ;  /* 0x0000001302001986 */ /* 0x0001e2000c101116 */
[----:B------:R-:W-:Y:S02]  /*1f430*/  LEA.HI.X.SX32 R9, R9, R0, 0x1, P4 ;  /* 0x0000000009097211 */ /* 0x000fe400020f0eff */
[C---:B------:R-:W-:Y:S01]  /*1f440*/  IADD3 R10, P5, PT, R15.reuse, R22, RZ ;  /* 0x000000160f0a7210 */ /* 0x040fe20007fbe0ff */
[C---:B-----5:R-:W-:Y:S01]  /*1f450*/  IMAD R17, R26.reuse, UR5, RZ ;  /* 0x000000051a117c24 */ /* 0x060fe2000f8e02ff */
[----:B------:R-:W-:Y:S01]  /*1f460*/  ISETP.LT.AND P1, PT, R26, UR11, !P0 ;  /* 0x0000000b1a007c0c */ /* 0x000fe2000c721270 */
[----:B------:R-:W-:Y:S01]  /*1f470*/  @P2 STG.E.U8 desc[UR22][R8.64], R21 ;  /* 0x0000001508002986 */ /* 0x000fe2000c101116 */
[----:B------:R-:W-:Y:S01]  /*1f480*/  LEA.HI.X.SX32 R11, R15, R0, 0x1, P5 ;  /* 0x000000000f0b7211 */ /* 0x000fe200028f0eff */
[C---:B------:R-:W-:Y:S01]  /*1f490*/  IMAD R13, R25.reuse, UR5, RZ ;  /* 0x00000005190d7c24 */ /* 0x040fe2000f8e02ff */
[----:B------:R-:W-:-:S02]  /*1f4a0*/  ISETP.LT.AND P4, PT, R25, UR11, !P0 ;  /* 0x0000000b19007c0c */ /* 0x000fc4000c781270 */
[-C--:B0-----:R-:W-:Y:S02]  /*1f4b0*/  IADD3 R2, P2, PT, R17, R22.reuse, RZ ;  /* 0x0000001611027210 */ /* 0x081fe40007f5e0ff */
[----:B------:R-:W-:Y:S02]  /*1f4c0*/  IADD3 R4, P5, PT, R13, R22, RZ ;  /* 0x000000160d047210 */ /* 0x000fe40007fbe0ff */
[----:B------:R-:W-:Y:S02]  /*1f4d0*/  PRMT R25, R5, 0x7773, RZ ;  /* 0x0000777305197816 */ /* 0x000fe400000000ff */
[-C--:B------:R-:W-:Y:S02]  /*1f4e0*/  LEA.HI.X.SX32 R3, R17, R0.reuse, 0x1, P2 ;  /* 0x0000000011037211 */ /* 0x080fe400010f0eff */
[C---:B------:R-:W-:Y:S02]  /*1f4f0*/  PRMT R19, R6.reuse, 0x7770, RZ ;  /* 0x0000777006137816 */ /* 0x040fe400000000ff */
[----:B------:R-:W-:Y:S01]  /*1f500*/  LEA.HI.X.SX32 R5, R13, R0, 0x1, P5 ;  /* 0x000000000d057211 */ /* 0x000fe200028f0eff */
[----:B------:R0:W-:Y:S01]  /*1f510*/  @P3 STG.E.U8 desc[UR22][R10.64], R25 ;  /* 0x000000190a003986 */ /* 0x0001e2000c101116 */
[----:B------:R-:W-:-:S03]  /*1f520*/  PRMT R23, R6, 0x7771, RZ ;  /* 0x0000777106177816 */ /* 0x000fc600000000ff */
[----:B------:R1:W-:Y:S04]  /*1f530*/  @P1 STG.E.U8 desc[UR22][R2.64], R19 ;  /* 0x0000001302001986 */ /* 0x0003e8000c101116 */
[----:B------:R5:W-:Y:S01]  /*1f540*/  @P4 STG.E.U8 desc[UR22][R4.64], R23 ;  /* 0x0000001704004986 */ /* 0x000be2000c101116 */
[----:B0-----:R-:W-:Y:S01]  /*1f550*/  PRMT R25, R6, 0x7772, RZ ;  /* 0x0000777206197816 */ /* 0x001fe200000000ff */
[----:B--2---:R-:W-:Y:S02]  /*1f560*/  IMAD R21, R24, UR5, RZ ;  /* 0x0000000518157c24 */ /* 0x004fe4000f8e02ff */
[----:B---3--:R-:W-:Y:S02]  /*1f570*/  IMAD R9, R20, UR5, RZ ;  /* 0x0000000514097c24 */ /* 0x008fe4000f8e02ff */
[----:B------:R-:W-:-:S03]  /*1f580*/  IMAD R13, R12, UR5, RZ ;  /* 0x000000050c0d7c24 */ /* 0x000fc6000f8e02ff */
[-C--:B------:R-:W-:Y:S01]  /*1f590*/  IADD3 R8, P6, PT, R9, R22.reuse, RZ ;  /* 0x0000001609087210 */ /* 0x080fe20007fde0ff */
[----:B------:R-:W-:Y:S01]  /*1f5a0*/  IMAD R15, R18, UR5, RZ ;  /* 0x00000005120f7c24 */ /* 0x000fe2000f8e02ff */
[-C--:B-1----:R-:W-:Y:S02]  /*1f5b0*/  IADD3 R2, P2, PT, R13, R22.reuse, RZ ;  /* 0x000000160d027210 */ /* 0x082fe40007f5e0ff */
[----:B------:R-:W-:Y:S02]  /*1f5c0*/  ISETP.LT.AND P4, PT, R12, UR11, !P0 ;  /* 0x0000000b0c007c0c */ /* 0x000fe4000c781270 */
[----:B-----5:R-:W-:Y:S02]  /*1f5d0*/  IADD3 R4, P3, PT, R15, R22, RZ ;  /* 0x000000160f047210 */ /* 0x020fe40007f7e0ff */
[-C--:B------:R-:W-:Y:S01]  /*1f5e0*/  LEA.HI.X.SX32 R3, R13, R0.reuse, 0x1, P2 ;  /* 0x000000000d037211 */ /* 0x080fe200010f0eff */
[----:B----4-:R-:W-:Y:S02]  /*1f5f0*/  IMAD R17, R16, UR5, RZ ;  /* 0x0000000510117c24 */ /* 0x010fe4000f8e02ff */
[----:B------:R-:W-:Y:S01]  /*1f600*/  IMAD R19, R14, UR5, RZ ;  /* 0x000000050e137c24 */ /* 0x000fe2000f8e02ff */
[----:B------:R-:W-:-:S02]  /*1f610*/  LEA.HI.X.SX32 R9, R9, R0, 0x1, P6 ;  /* 0x0000000009097211 */ /* 0x000fc400030f0eff */
[-C--:B------:R-:W-:Y:S02]  /*1f620*/  IADD3 R10, P6, PT, R17, R22.reuse, RZ ;  /* 0x00000016110a7210 */ /* 0x080fe40007fde0ff */
[----:B------:R-:W-:Y:S02]  /*1f630*/  IADD3 R12, P2, PT, R19, R22, RZ ;  /* 0x00000016130c7210 */ /* 0x000fe40007f5e0ff */
[----:B------:R-:W-:Y:S02]  /*1f640*/  ISETP.LT.AND P5, PT, R20, UR11, !P0 ;  /* 0x0000000b14007c0c */ /* 0x000fe4000c7a1270 */
[-C--:B------:R-:W-:Y:S02]  /*1f650*/  LEA.HI.X.SX32 R5, R15, R0.reuse, 0x1, P3 ;  /* 0x000000000f057211 */ /* 0x080fe400018f0eff */
[----:B------:R-:W-:Y:S02]  /*1f660*/  ISETP.LT.AND P3, PT, R18, UR11, !P0 ;  /* 0x0000000b12007c0c */ /* 0x000fe4000c761270 */
[----:B------:R-:W-:-:S02]  /*1f670*/  LEA.HI.X.SX32 R13, R19, R0, 0x1, P2 ;  /* 0x00000000130d7211 */ /* 0x000fc400010f0eff */
[----:B------:R-:W-:Y:S02]  /*1f680*/  ISETP.LT.AND P1, PT, R24, UR11, !P0 ;  /* 0x0000000b18007c0c */ /* 0x000fe4000c721270 */
[----:B------:R-:W-:Y:S02]  /*1f690*/  LEA.HI.X.SX32 R11, R17, R0, 0x1, P6 ;  /* 0x00000000110b7211 */ /* 0x000fe400030f0eff */
[----:B------:R-:W-:Y:S02]  /*1f6a0*/  ISETP.LT.AND P2, PT, R16, UR11, !P0 ;  /* 0x0000000b10007c0c */ /* 0x000fe4000c741270 */
[C---:B------:R-:W-:Y:S02]  /*1f6b0*/  IADD3 R22, P6, PT, R21.reuse, R22, RZ ;  /* 0x0000001615167210 */ /* 0x040fe40007fde0ff */
[----:B------:R-:W-:Y:S02]  /*1f6c0*/  ISETP.LT.AND P0, PT, R14, UR11, !P0 ;  /* 0x0000000b0e007c0c */ /* 0x000fe4000c701270 */
[----:B------:R-:W-:-:S02]  /*1f6d0*/  LEA.HI.X.SX32 R23, R21, R0, 0x1, P6 ;  /* 0x0000000015177211 */ /* 0x000fc400030f0eff */
[----:B------:R-:W-:Y:S02]  /*1f6e0*/  PRMT R21, R6, 0x7773, RZ ;  /* 0x0000777306157816 */ /* 0x000fe400000000ff */
[C---:B------:R-:W-:Y:S02]  /*1f6f0*/  PRMT R15, R7.reuse, 0x7773, RZ ;  /* 0x00007773070f7816 */ /* 0x040fe400000000ff */
[C---:B------:R-:W-:Y:S02]  /*1f700*/  PRMT R17, R7.reuse, 0x7772, RZ ;  /* 0x0000777207117816 */ /* 0x040fe400000000ff */
[C---:B------:R-:W-:Y:S02]  /*1f710*/  PRMT R19, R7.reuse, 0x7771, RZ ;  /* 0x0000777107137816 */ /* 0x040fe400000000ff */
[----:B------:R-:W-:Y:S01]  /*1f720*/  PRMT R7, R7, 0x7770, RZ ;  /* 0x0000777007077816 */ /* 0x000fe200000000ff */
[----:B------:R0:W-:Y:S04]  /*1f730*/  @P5 STG.E.U8 desc[UR22][R8.64], R25 ;  /* 0x0000001908005986 */ /* 0x0001e8000c101116 */
[----:B------:R0:W-:Y:S04]  /*1f740*/  @P4 STG.E.U8 desc[UR22][R2.64], R21 ;  /* 0x0000001502004986 */ /* 0x0001e8000c101116 */
[----:B------:R0:W-:Y:S04]  /*1f750*/  @P3 STG.E.U8 desc[UR22][R4.64], R7 ;  /* 0x0000000704003986 */ /* 0x0001e8000c101116 */
[----:B------:R0:W-:Y:S04]  /*1f760*/  @P2 STG.E.U8 desc[UR22][R10.64], R19 ;  /* 0x000000130a002986 */ /* 0x0001e8000c101116 */
[----:B------:R0:W-:Y:S04]  /*1f770*/  @P0 STG.E.U8 desc[UR22][R12.64], R17 ;  /* 0x000000110c000986 */ /* 0x0001e8000c101116 */
[----:B------:R0:W-:Y:S01]  /*1f780*/  @P1 STG.E.U8 desc[UR22][R22.64], R15 ;  /* 0x0000000f16001986 */ /* 0x0001e2000c101116 */
[----:B------:R-:W-:Y:S06]  /*1f790*/  BAR.SYNC.DEFER_BLOCKING 0x0 ;  /* 0x0000000000007b1d */ /* 0x000fec0000010000 */
[----:B------:R-:W-:Y:S05]  /*1f7a0*/  BRA.U UP0, `(.L_x_13) ;  /* 0x0000000100a07547 */ /* 0x000fea000b800000 */
[----:B------:R-:W1:Y:S01]  /*1f7b0*/  S2UR UR5, SR_CgaCtaId ;  /* 0x00000000000579c3 */ /* 0x000e620000008800 */
[----:B------:R-:W-:Y:S01]  /*1f7c0*/  NOP ;  /* 0x0000000000007918 */ /* 0x000fe20000000000 */
[----:B------:R-:W-:Y:S01]  /*1f7d0*/  UMOV UR4, 0x50 ;  /* 0x0000005000047882 */ /* 0x000fe20000000000 */
[----:B------:R-:W-:Y:S02]  /*1f7e0*/  IMAD.U32 R0, RZ, RZ, UR7 ;  /* 0x00000007ff007e24 */ /* 0x000fe4000f8e00ff */
[----:B0-----:R-:W-:Y:S02]  /*1f7f0*/  IMAD.MOV.U32 R3, RZ, RZ, 0xf ;  /* 0x0000000fff037424 */ /* 0x001fe400078e00ff */
[----:B------:R-:W-:Y:S01]  /*1f800*/  IMAD.MOV.U32 R7, RZ, RZ, 0x1 ;  /* 0x00000001ff077424 */ /* 0x000fe200078e00ff */
[----:B------:R-:W-:-:S04]  /*1f810*/  LOP3.LUT R0, R0, 0xffff, RZ, 0xc0, !PT ;  /* 0x0000ffff00007812 */ /* 0x000fc800078ec0ff */
[----:B------:R-:W-:-:S05]  /*1f820*/  SHF.R.U32.HI R0, RZ, 0x5, R0 ;  /* 0x00000005ff007819 */ /* 0x000fca0000011600 */
[----:B------:R-:W-:Y:S01]  /*1f830*/  VIADD R2, R0, 0x10 ;  /* 0x0000001000027836 */ /* 0x000fe20000000000 */
[----:B------:R-:W-:Y:S01]  /*1f840*/  SHF.L.U32 R0, R3, R0, RZ ;  /* 0x0000000003007219 */ /* 0x000fe200000006ff */
[----:B-1----:R-:W-:-:S03]  /*1f850*/  ULEA UR6, UR5, UR4, 0x18 ;  /* 0x0000000405067291 */ /* 0x002fc6000f8ec0ff */
[----:B------:R-:W-:-:S04]  /*1f860*/  SHF.L.U32 R3, R7, R2, RZ ;  /* 0x0000000207037219 */ /* 0x000fc800000006ff */
[----:B------:R-:W-:Y:S02]  /*1f870*/  LOP3.LUT R0, R3, R0, RZ, 0xfc, !PT ;  /* 0x0000000003007212 */ /* 0x000fe400078efcff */
[----:B------:R-:W0:Y:S02]  /*1f880*/  LDS R5, [UR6] ;  /* 0x00000006ff057984 */ /* 0x000e240008000800 */
[C---:B------:R-:W-:Y:S02]  /*1f890*/  LOP3.LUT R2, R0.reuse, 0xffff, RZ, 0xc0, !PT ;  /* 0x0000ffff00027812 */ /* 0x040fe400078ec0ff */
[----:B0-----:R-:W-:-:S04]  /*1f8a0*/  LOP3.LUT R3, R0, 0xffff, R5, 0x80, !PT ;  /* 0x0000ffff00037812 */ /* 0x001fc800078e8005 */
[----:B------:R-:W-:-:S13]  /*1f8b0*/  ISETP.NE.AND P0, PT, R3, R2, PT ;  /* 0x000000020300720c */ /* 0x000fda0003f05270 */
[----:B------:R-:W-:Y:S05]  /*1f8c0*/  @P0 BRA `(.L_x_14) ;  /* 0x0000000000500947 */ /* 0x000fea0003800000 */
[----:B------:R-:W-:Y:S02]  /*1f8d0*/  SHF.R.U32.HI R5, RZ, 0x10, R5 ;  /* 0x00000010ff057819 */ /* 0x000fe40000011605 */
[----:B------:R-:W-:-:S04]  /*1f8e0*/  SHF.R.U32.HI R2, RZ, 0x10, R0 ;  /* 0x00000010ff027819 */ /* 0x000fc80000011600 */
[----:B------:R-:W-:-:S04]  /*1f8f0*/  LOP3.LUT R5, R5, R2, RZ, 0xc0, !PT ;  /* 0x0000000205057212 */ /* 0x000fc800078ec0ff */
[----:B------:R-:W-:-:S13]  /*1f900*/  ISETP.NE.AND P0, PT, R5, R2, PT ;  /* 0x000000020500720c */ /* 0x000fda0003f05270 */
[----:B------:R-:W-:Y:S05]  /*1f910*/  @P0 BRA `(.L_x_15) ;  /* 0x0000000000300947 */ /* 0x000fea0003800000 */
[----:B------:R-:W-:Y:S01]  /*1f920*/  R2UR UR4, R0 ;  /* 0x00000000000472ca */ /* 0x000fe200000e0000 */
[----:B------:R-:W-:Y:S01]  /*1f930*/  VOTEU.ANY UR5, UPT, PT ;  /* 0x0000000000057886 */ /* 0x000fe200038e0100 */
[----:B------:R-:W0:Y:S01]  /*1f940*/  S2R R0, SR_LANEID ;  /* 0x0000000000007919 */ /* 0x000e220000000000 */
[----:B------:R-:W-:-:S10]  /*1f950*/  UFLO.U32 UR5, UR5 ;  /* 0x00000005000572bd */ /* 0x000fd400080e0000 */
[----:B------:R-:W-:-:S06]  /*1f960*/  ULOP3.LUT UR4, URZ, UR4, URZ, 0x33, !UPT ;  /* 0x00000004ff047292 */ /* 0x000fcc000f8e33ff */
[----:B------:R-:W-:-:S04]  /*1f970*/  IMAD.U32 R2, RZ, RZ, UR4 ;  /* 0x00000004ff027e24 */ /* 0x000fc8000f8e00ff */
[----:B------:R-:W1:Y:S02]  /*1f980*/  REDUX UR7, R2 ;  /* 0x00000000020773c4 */ /* 0x000e640000000000 */
[----:B------:R2:W-:Y:S01]  /*1f990*/  UTCATOMSWS.AND URZ, UR4 ;  /* 0x0000000400ff79e3 */ /* 0x0005e20008000000 */
[----:B0-----:R-:W-:Y:S01]  /*1f9a0*/  ISETP.EQ.U32.AND P0, PT, R0, UR5, PT ;  /* 0x0000000500007c0c */ /* 0x001fe2000bf02070 */
[----:B-1----:R-:W-:-:S12]  /*1f9b0*/  IMAD.U32 R0, RZ, RZ, UR7 ;  /* 0x00000007ff007e24 */ /* 0x002fd8000f8e00ff */
[----:B------:R2:W-:Y:S01]  /*1f9c0*/  @P0 ATOMS.AND RZ, [UR6], R0 ;  /* 0x00000000ffff098c */ /* 0x0005e2000a800006 */
[----:B------:R-:W-:Y:S05]  /*1f9d0*/  BRA `(.L_x_13) ;  /* 0x0000000000147947 */ /* 0x000fea0003800000 */
.L_x_15:
[----:B------:R-:W-:-:S07]  /*1f9e0*/  MOV R2, 0x1fa00 ;  /* 0x0001fa0000027802 */ /* 0x000fce0000000f00 */
[----:B------:R-:W-:Y:S05]  /*1f9f0*/  CALL.REL.NOINC `($__internal_0_$__cuda_sm10x_tcgen05_guardrail_trap_col_being_dealloced_not_returned_by_alloc) ;  /* 0x00000000002c7944 */ /* 0x000fea0003c00000 */
[----:B------:R-:W-:Y:S05]  /*1fa00*/  BRA `(.L_x_13) ;  /* 0x0000000000087947 */ /* 0x000fea0003800000 */
.L_x_14:
[----:B------:R-:W-:-:S07]  /*1fa10*/  MOV R2, 0x1fa30 ;  /* 0x0001fa3000027802 */ /* 0x000fce0000000f00 */
[----:B------:R-:W-:Y:S05]  /*1fa20*/  CALL.REL.NOINC `($__internal_2_$__cuda_sm10x_tcgen05_guardrail_trap_unallocated_columns_being_dealloced) ;  /* 0x0000000000387944 */ /* 0x000fea0003c00000 */
.L_x_13:
[----:B------:R-:W-:Y:S01]  /*1fa30*/  NOP ;  /* 0x0000000000007918 */ /* 0x000fe20000000000 */
[----:B--2---:R-:W-:Y:S05]  /*1fa40*/  EXIT ;  /* 0x000000000000794d */ /* 0x004fea0003800000 */
.L_x_8:
[----:B------:R-:W1:Y:S02]  /*1fa50*/  SYNCS.PHASECHK.TRANS64.TRYWAIT P4, [UR8], R2 ;  /* 0x00000002ff0075a7 */ /* 0x000e640008081108 */
[----:B-1----:R-:W-:Y:S05]  /*1fa60*/  @!P4 BRA `(.L_x_8) ;  /* 0xfffffffc00f8c947 */ /* 0x002fea000383ffff */
[----:B------:R-:W-:Y:S05]  /*1fa70*/  BRA `(.L_x_16) ;  /* 0xffffff60002c7947 */ /* 0x000fea000383ffff */
.L_x_12:
[----:B------:R-:W0:Y:S02]  /*1fa80*/  SYNCS.PHASECHK.TRANS64.TRYWAIT P0, [UR8], R2 ;  /* 0x00000002ff0075a7 */ /* 0x000e240008001108 */
[----:B0-----:R-:W-:Y:S05]  /*1fa90*/  @!P0 BRA `(.L_x_12) ;  /* 0xfffffffc00f88947 */ /* 0x001fea000383ffff */
[----:B------:R-:W-:Y:S05]  /*1faa0*/  BRA `(.L_x_11) ;  /* 0xffffffd000f07947 */ /* 0x000fea000383ffff */
        .weak           $__internal_0_$__cuda_sm10x_tcgen05_guardrail_trap_col_being_dealloced_not_returned_by_alloc
        .type           $__internal_0_$__cuda_sm10x_tcgen05_guardrail_trap_col_being_dealloced_not_returned_by_alloc,@function
        .size           $__internal_0_$__cuda_sm10x_tcgen05_guardrail_trap_col_being_dealloced_not_returned_by_alloc,($__internal_1_$__cuda_sm10x_tcgen05_guardrail_trap_phase_invalid_during_alloc - $__internal_0_$__cuda_sm10x_tcgen05_guardrail_trap_col_being_dealloced_not_returned_by_alloc)
$__internal_0_$__cuda_sm10x_tcgen05_guardrail_trap_col_being_dealloced_not_returned_by_alloc:
[----:B------:R-:W-:Y:S05]  /*1fab0*/  BPT.TRAP 0x1 ;  /* 0x000000040000795c */ /* 0x000fea0000300000 */
[----:B------:R-:W-:-:S04]  /*1fac0*/  IMAD.MOV.U32 R3, RZ, RZ, 0x0 ;  /* 0x00000000ff037424 */ /* 0x000fc800078e00ff */
[----:B------:R-:W-:Y:S05]  /*1fad0*/  RET.REL.NODEC R2 `(matmul_kernel) ;  /* 0xfffffe0402487950 */ /* 0x000fea0003c3ffff */
        .weak           $__internal_1_$__cuda_sm10x_tcgen05_guardrail_trap_phase_invalid_during_alloc
        .type           $__internal_1_$__cuda_sm10x_tcgen05_guardrail_trap_phase_invalid_during_alloc,@function
        .size           $__internal_1_$__cuda_sm10x_tcgen05_guardrail_trap_phase_invalid_during_alloc,($__internal_2_$__cuda_sm10x_tcgen05_guardrail_trap_unallocated_columns_being_dealloced - $__internal_1_$__cuda_sm10x_tcgen05_guardrail_trap_phase_invalid_during_alloc)
$__internal_1_$__cuda_sm10x_tcgen05_guardrail_trap_phase_invalid_during_alloc:
[----:B------:R-:W-:Y:S05]  /*1fae0*/  BPT.TRAP 0x1 ;  /* 0x000000040000795c */ /* 0x000fea0000300000 */
[----:B------:R-:W-:-:S04]  /*1faf0*/  IMAD.MOV.U32 R3, RZ, RZ, 0x0 ;  /* 0x00000000ff037424 */ /* 0x000fc800078e00ff */
[----:B------:R-:W-:Y:S05]  /*1fb00*/  RET.REL.NODEC R2 `(matmul_kernel) ;  /* 0xfffffe04023c7950 */ /* 0x000fea0003c3ffff */
        .weak           $__internal_2_$__cuda_sm10x_tcgen05_guardrail_trap_unallocated_columns_being_dealloced
        .type           $__internal_2_$__cuda_sm10x_tcgen05_guardrail_trap_unallocated_columns_being_dealloced,@function
        .size           $__internal_2_$__cuda_sm10x_tcgen05_guardrail_trap_unallocated_columns_being_dealloced,(.L_x_20 - $__internal_2_$__cuda_sm10x_tcgen05_guardrail_trap_unallocated_columns_being_dealloced)
$__internal_2_$__cuda_sm10x_tcgen05_guardrail_trap_unallocated_columns_being_dealloced:
[----:B------:R-:W-:Y:S05]  /*1fb10*/  BPT.TRAP 0x1 ;  /* 0x000000040000795c */ /* 0x000fea0000300000 */
[----:B------:R-:W-:-:S04]  /*1fb20*/  IMAD.MOV.U32 R3, RZ, RZ, 0x0 ;  /* 0x00000000ff037424 */ /* 0x000fc800078e00ff */
[----:B------:R-:W-:Y:S05]  /*1fb30*/  RET.REL.NODEC R2 `(matmul_kernel) ;  /* 0xfffffe0402307950 */ /* 0x000fea0003c3ffff */
.L_x_17:
[----:B------:R-:W-:-:S00]  /*1fb40*/  BRA `(.L_x_17) ;  /* 0xfffffffc00fc7947 */ /* 0x000fc0000383ffff */
[----:B------:R-:W-:-:S00]  /*1fb50*/  NOP ;  /* 0x0000000000007918 */ /* 0x000fc00000000000 */
        /* <DEDUP_REMOVED lines=10> */
.L_x_20:


//--------------------- .nv.shared.matmul_kernel  --------------------------
	.section	.nv.shared.matmul_kernel,"aw",@nobits
	.sectionflags	@""
	.align	16
	.zero		1024


//--------------------- .nv.shared.reserved.0     --------------------------
	.section	.nv.shared.reserved.0,"aw",@nobits
	.align	8
	.weak		__nv_reservedSMEM_offset_0_alias
	.size		__nv_reservedSMEM_offset_0_alias, 0, 64
	.other		__nv_reservedSMEM_offset_0_alias,@"STO_CUDA_RESERVED_SHARED STV_DEFAULT"
__nv_reservedSMEM_offset_0_alias:
	.zero		0
.nv.shared.reserved.0:
	.zero		64
	.weak		__nv_reservedSMEM_allocation_phase
	.type		__nv_reservedSMEM_allocation_phase,@object
	.size		__nv_reservedSMEM_allocation_phase,(.L_0 - __nv_reservedSMEM_allocation_phase)
__nv_reservedSMEM_allocation_phase:
	.zero		1
.L_0:
	.zero		7
	.weak		__nv_reservedSMEM_devtool_atexit_pc
	.type		__nv_reservedSMEM_devtool_atexit_pc,@object
	.size		__nv_reservedSMEM_devtool_atexit_pc,(__nv_reservedSMEM_allocation_mask - __nv_reservedSMEM_devtool_atexit_pc)
__nv_reservedSMEM_devtool_atexit_pc:
	.zero		8
	.weak		__nv_reservedSMEM_allocation_mask
	.type		__nv_reservedSMEM_allocation_mask,@object
	.size		__nv_reservedSMEM_allocation_mask,(.L_2 - __nv_reservedSMEM_allocation_mask)
__nv_reservedSMEM_allocation_mask:
	.zero		4
.L_2:


//--------------------- .nv.constant0.matmul_kernel --------------------------
	.section	.nv.constant0.matmul_kernel,"a",@progbits
	.sectionflags	@""
	.align	4
.nv.constant0.matmul_kernel:
	.zero		976


//--------------------- SYMBOLS --------------------------

	.type		.nv.reservedSmem.offset0,@object
	.size		.nv.reservedSmem.offset0,0x4
	.type		.nv.reservedSmem.cap,@object
	.size		.nv.reservedSmem.cap,0x4
